	.target	sm_80

	.elftype	@"ET_EXEC"


//--------------------- .note.nv.tkinfo           --------------------------
	.section	.note.nv.tkinfo,"",@"SHT_NOTE"
	.sectionflags	@"SHF_NOTE_NV_TKINFO"
	.tkinfo
        /*0018*/ 	.word	0x00000002
        /*0030*/ 	.string	""
        /*0030*/ 	.string	"ptxas"
        /*0030*/ 	.string	"Cuda compilation tools, release 13.0, V13.0.88"
        /*0030*/ 	.string	"Build cuda_13.0.r13.0/compiler.36424714_0"
        /*0030*/ 	.string	"-arch sm_80 -m 64 "



//--------------------- .note.nv.cuinfo           --------------------------
	.section	.note.nv.cuinfo,"",@"SHT_NOTE"
	.sectionflags	@"SHF_NOTE_NV_CUINFO"
        /*0018*/ 	.short	0x0002
        /*001a*/ 	.short	0x0050
        /*001c*/ 	.short	0x0082
	.zero		2


//--------------------- .nv.info                  --------------------------
	.section	.nv.info,"",@"SHT_CUDA_INFO"
	.align	4


	//----- nvinfo : EIATTR_REGCOUNT
	.align		4
        /*0000*/ 	.byte	0x04, 0x2f
        /*0002*/ 	.short	(.L_37 - .L_36)
	.align		4
.L_36:
        /*0004*/ 	.word	index@(_ZN4vllm38concat_and_cache_mla_rope_fused_kernelIfLb1EffLNS_18Fp8KVCacheDataTypeE0EEEvPKlPT_S5_PKS4_S7_illlliPT2_S3_iiiiPKf)
        /*0008*/ 	.word	0x00000020


	//----- nvinfo : EIATTR_FRAME_SIZE
	.align		4
.L_37:
        /*000c*/ 	.byte	0x04, 0x11
        /*000e*/ 	.short	(.L_39 - .L_38)
	.align		4
.L_38:
        /*0010*/ 	.word	index@($__internal_17_$__cuda_sm20_div_s64)
        /*0014*/ 	.word	0x00000000


	//----- nvinfo : EIATTR_FRAME_SIZE
	.align		4
.L_39:
        /*0018*/ 	.byte	0x04, 0x11
        /*001a*/ 	.short	(.L_41 - .L_40)
	.align		4
.L_40:
        /*001c*/ 	.word	index@(_ZN4vllm38concat_and_cache_mla_rope_fused_kernelIfLb1EffLNS_18Fp8KVCacheDataTypeE0EEEvPKlPT_S5_PKS4_S7_illlliPT2_S3_iiiiPKf)
        /*0020*/ 	.word	0x00000000


	//----- nvinfo : EIATTR_REGCOUNT
	.align		4
.L_41:
        /*0024*/ 	.byte	0x04, 0x2f
        /*0026*/ 	.short	(.L_43 - .L_42)
	.align		4
.L_42:
        /*0028*/ 	.word	index@(_ZN4vllm38concat_and_cache_mla_rope_fused_kernelIfLb0EffLNS_18Fp8KVCacheDataTypeE0EEEvPKlPT_S5_PKS4_S7_illlliPT2_S3_iiiiPKf)
        /*002c*/ 	.word	0x00000020


	//----- nvinfo : EIATTR_FRAME_SIZE
	.align		4
.L_43:
        /*0030*/ 	.byte	0x04, 0x11
        /*0032*/ 	.short	(.L_45 - .L_44)
	.align		4
.L_44:
        /*0034*/ 	.word	index@($__internal_16_$__cuda_sm20_div_s64)
        /*0038*/ 	.word	0x00000000


	//----- nvinfo : EIATTR_FRAME_SIZE
	.align		4
.L_45:
        /*003c*/ 	.byte	0x04, 0x11
        /*003e*/ 	.short	(.L_47 - .L_46)
	.align		4
.L_46:
        /*0040*/ 	.word	index@(_ZN4vllm38concat_and_cache_mla_rope_fused_kernelIfLb0EffLNS_18Fp8KVCacheDataTypeE0EEEvPKlPT_S5_PKS4_S7_illlliPT2_S3_iiiiPKf)
        /*0044*/ 	.word	0x00000000


	//----- nvinfo : EIATTR_REGCOUNT
	.align		4
.L_47:
        /*0048*/ 	.byte	0x04, 0x2f
        /*004a*/ 	.short	(.L_49 - .L_48)
	.align		4
.L_48:
        /*004c*/ 	.word	index@(_ZN4vllm38concat_and_cache_mla_rope_fused_kernelIN3c104HalfELb1EffLNS_18Fp8KVCacheDataTypeE0EEEvPKlPT_S7_PKS6_S9_illlliPT2_S5_iiiiPKf)
        /*0050*/ 	.word	0x00000020


	//----- nvinfo : EIATTR_FRAME_SIZE
	.align		4
.L_49:
        /*0054*/ 	.byte	0x04, 0x11
        /*0056*/ 	.short	(.L_51 - .L_50)
	.align		4
.L_50:
        /*0058*/ 	.word	index@($__internal_15_$__cuda_sm20_div_s64)
        /*005c*/ 	.word	0x00000000


	//----- nvinfo : EIATTR_FRAME_SIZE
	.align		4
.L_51:
        /*0060*/ 	.byte	0x04, 0x11
        /*0062*/ 	.short	(.L_53 - .L_52)
	.align		4
.L_52:
        /*0064*/ 	.word	index@(_ZN4vllm38concat_and_cache_mla_rope_fused_kernelIN3c104HalfELb1EffLNS_18Fp8KVCacheDataTypeE0EEEvPKlPT_S7_PKS6_S9_illlliPT2_S5_iiiiPKf)
        /*0068*/ 	.word	0x00000008


	//----- nvinfo : EIATTR_REGCOUNT
	.align		4
.L_53:
        /*006c*/ 	.byte	0x04, 0x2f
        /*006e*/ 	.short	(.L_55 - .L_54)
	.align		4
.L_54:
        /*0070*/ 	.word	index@(_ZN4vllm38concat_and_cache_mla_rope_fused_kernelIN3c104HalfELb0EffLNS_18Fp8KVCacheDataTypeE0EEEvPKlPT_S7_PKS6_S9_illlliPT2_S5_iiiiPKf)
        /*0074*/ 	.word	0x00000020


	//----- nvinfo : EIATTR_FRAME_SIZE
	.align		4
.L_55:
        /*0078*/ 	.byte	0x04, 0x11
        /*007a*/ 	.short	(.L_57 - .L_56)
	.align		4
.L_56:
        /*007c*/ 	.word	index@($__internal_14_$__cuda_sm20_div_s64)
        /*0080*/ 	.word	0x00000000


	//----- nvinfo : EIATTR_FRAME_SIZE
	.align		4
.L_57:
        /*0084*/ 	.byte	0x04, 0x11
        /*0086*/ 	.short	(.L_59 - .L_58)
	.align		4
.L_58:
        /*0088*/ 	.word	index@(_ZN4vllm38concat_and_cache_mla_rope_fused_kernelIN3c104HalfELb0EffLNS_18Fp8KVCacheDataTypeE0EEEvPKlPT_S7_PKS6_S9_illlliPT2_S5_iiiiPKf)
        /*008c*/ 	.word	0x00000008


	//----- nvinfo : EIATTR_REGCOUNT
	.align		4
.L_59:
        /*0090*/ 	.byte	0x04, 0x2f
        /*0092*/ 	.short	(.L_61 - .L_60)
	.align		4
.L_60:
        /*0094*/ 	.word	index@(_ZN4vllm38concat_and_cache_mla_rope_fused_kernelIN3c108BFloat16ELb1EffLNS_18Fp8KVCacheDataTypeE0EEEvPKlPT_S7_PKS6_S9_illlliPT2_S5_iiiiPKf)
        /*0098*/ 	.word	0x00000020


	//----- nvinfo : EIATTR_FRAME_SIZE
	.align		4
.L_61:
        /*009c*/ 	.byte	0x04, 0x11
        /*009e*/ 	.short	(.L_63 - .L_62)
	.align		4
.L_62:
        /*00a0*/ 	.word	index@($__internal_13_$__cuda_sm20_div_s64)
        /*00a4*/ 	.word	0x00000000


	//----- nvinfo : EIATTR_FRAME_SIZE
	.align		4
.L_63:
        /*00a8*/ 	.byte	0x04, 0x11
        /*00aa*/ 	.short	(.L_65 - .L_64)
	.align		4
.L_64:
        /*00ac*/ 	.word	index@(_ZN4vllm38concat_and_cache_mla_rope_fused_kernelIN3c108BFloat16ELb1EffLNS_18Fp8KVCacheDataTypeE0EEEvPKlPT_S7_PKS6_S9_illlliPT2_S5_iiiiPKf)
        /*00b0*/ 	.word	0x00000008


	//----- nvinfo : EIATTR_REGCOUNT
	.align		4
.L_65:
        /*00b4*/ 	.byte	0x04, 0x2f
        /*00b6*/ 	.short	(.L_67 - .L_66)
	.align		4
.L_66:
        /*00b8*/ 	.word	index@(_ZN4vllm38concat_and_cache_mla_rope_fused_kernelIN3c108BFloat16ELb0EffLNS_18Fp8KVCacheDataTypeE0EEEvPKlPT_S7_PKS6_S9_illlliPT2_S5_iiiiPKf)
        /*00bc*/ 	.word	0x00000020


	//----- nvinfo : EIATTR_FRAME_SIZE
	.align		4
.L_67:
        /*00c0*/ 	.byte	0x04, 0x11
        /*00c2*/ 	.short	(.L_69 - .L_68)
	.align		4
.L_68:
        /*00c4*/ 	.word	index@($__internal_12_$__cuda_sm20_div_s64)
        /*00c8*/ 	.word	0x00000000


	//----- nvinfo : EIATTR_FRAME_SIZE
	.align		4
.L_69:
        /*00cc*/ 	.byte	0x04, 0x11
        /*00ce*/ 	.short	(.L_71 - .L_70)
	.align		4
.L_70:
        /*00d0*/ 	.word	index@(_ZN4vllm38concat_and_cache_mla_rope_fused_kernelIN3c108BFloat16ELb0EffLNS_18Fp8KVCacheDataTypeE0EEEvPKlPT_S7_PKS6_S9_illlliPT2_S5_iiiiPKf)
        /*00d4*/ 	.word	0x00000008


	//----- nvinfo : EIATTR_REGCOUNT
	.align		4
.L_71:
        /*00d8*/ 	.byte	0x04, 0x2f
        /*00da*/ 	.short	(.L_73 - .L_72)
	.align		4
.L_72:
        /*00dc*/ 	.word	index@(_ZN4vllm38concat_and_cache_mla_rope_fused_kernelIfLb1EttLNS_18Fp8KVCacheDataTypeE0EEEvPKlPT_S5_PKS4_S7_illlliPT2_S3_iiiiPKf)
        /*00e0*/ 	.word	0x00000020


	//----- nvinfo : EIATTR_FRAME_SIZE
	.align		4
.L_73:
        /*00e4*/ 	.byte	0x04, 0x11
        /*00e6*/ 	.short	(.L_75 - .L_74)
	.align		4
.L_74:
        /*00e8*/ 	.word	index@($__internal_11_$__cuda_sm20_div_s64)
        /*00ec*/ 	.word	0x00000000


	//----- nvinfo : EIATTR_FRAME_SIZE
	.align		4
.L_75:
        /*00f0*/ 	.byte	0x04, 0x11
        /*00f2*/ 	.short	(.L_77 - .L_76)
	.align		4
.L_76:
        /*00f4*/ 	.word	index@(_ZN4vllm38concat_and_cache_mla_rope_fused_kernelIfLb1EttLNS_18Fp8KVCacheDataTypeE0EEEvPKlPT_S5_PKS4_S7_illlliPT2_S3_iiiiPKf)
        /*00f8*/ 	.word	0x00000000


	//----- nvinfo : EIATTR_REGCOUNT
	.align		4
.L_77:
        /*00fc*/ 	.byte	0x04, 0x2f
        /*00fe*/ 	.short	(.L_79 - .L_78)
	.align		4
.L_78:
        /*0100*/ 	.word	index@(_ZN4vllm38concat_and_cache_mla_rope_fused_kernelIfLb0EttLNS_18Fp8KVCacheDataTypeE0EEEvPKlPT_S5_PKS4_S7_illlliPT2_S3_iiiiPKf)
        /*0104*/ 	.word	0x00000020


	//----- nvinfo : EIATTR_FRAME_SIZE
	.align		4
.L_79:
        /*0108*/ 	.byte	0x04, 0x11
        /*010a*/ 	.short	(.L_81 - .L_80)
	.align		4
.L_80:
        /*010c*/ 	.word	index@($__internal_10_$__cuda_sm20_div_s64)
        /*0110*/ 	.word	0x00000000


	//----- nvinfo : EIATTR_FRAME_SIZE
	.align		4
.L_81:
        /*0114*/ 	.byte	0x04, 0x11
        /*0116*/ 	.short	(.L_83 - .L_82)
	.align		4
.L_82:
        /*0118*/ 	.word	index@(_ZN4vllm38concat_and_cache_mla_rope_fused_kernelIfLb0EttLNS_18Fp8KVCacheDataTypeE0EEEvPKlPT_S5_PKS4_S7_illlliPT2_S3_iiiiPKf)
        /*011c*/ 	.word	0x00000000


	//----- nvinfo : EIATTR_REGCOUNT
	.align		4
.L_83:
        /*0120*/ 	.byte	0x04, 0x2f
        /*0122*/ 	.short	(.L_85 - .L_84)
	.align		4
.L_84:
        /*0124*/ 	.word	index@(_ZN4vllm38concat_and_cache_mla_rope_fused_kernelIN3c104HalfELb1EttLNS_18Fp8KVCacheDataTypeE0EEEvPKlPT_S7_PKS6_S9_illlliPT2_S5_iiiiPKf)
        /*0128*/ 	.word	0x00000020


	//----- nvinfo : EIATTR_FRAME_SIZE
	.align		4
.L_85:
        /*012c*/ 	.byte	0x04, 0x11
        /*012e*/ 	.short	(.L_87 - .L_86)
	.align		4
.L_86:
        /*0130*/ 	.word	index@($__internal_9_$__cuda_sm20_div_s64)
        /*0134*/ 	.word	0x00000000


	//----- nvinfo : EIATTR_FRAME_SIZE
	.align		4
.L_87:
        /*0138*/ 	.byte	0x04, 0x11
        /*013a*/ 	.short	(.L_89 - .L_88)
	.align		4
.L_88:
        /*013c*/ 	.word	index@(_ZN4vllm38concat_and_cache_mla_rope_fused_kernelIN3c104HalfELb1EttLNS_18Fp8KVCacheDataTypeE0EEEvPKlPT_S7_PKS6_S9_illlliPT2_S5_iiiiPKf)
        /*0140*/ 	.word	0x00000000


	//----- nvinfo : EIATTR_REGCOUNT
	.align		4
.L_89:
        /*0144*/ 	.byte	0x04, 0x2f
        /*0146*/ 	.short	(.L_91 - .L_90)
	.align		4
.L_90:
        /*0148*/ 	.word	index@(_ZN4vllm38concat_and_cache_mla_rope_fused_kernelIN3c104HalfELb0EttLNS_18Fp8KVCacheDataTypeE0EEEvPKlPT_S7_PKS6_S9_illlliPT2_S5_iiiiPKf)
        /*014c*/ 	.word	0x00000020


	//----- nvinfo : EIATTR_FRAME_SIZE
	.align		4
.L_91:
        /*0150*/ 	.byte	0x04, 0x11
        /*0152*/ 	.short	(.L_93 - .L_92)
	.align		4
.L_92:
        /*0154*/ 	.word	index@($__internal_8_$__cuda_sm20_div_s64)
        /*0158*/ 	.word	0x00000000


	//----- nvinfo : EIATTR_FRAME_SIZE
	.align		4
.L_93:
        /*015c*/ 	.byte	0x04, 0x11
        /*015e*/ 	.short	(.L_95 - .L_94)
	.align		4
.L_94:
        /*0160*/ 	.word	index@(_ZN4vllm38concat_and_cache_mla_rope_fused_kernelIN3c104HalfELb0EttLNS_18Fp8KVCacheDataTypeE0EEEvPKlPT_S7_PKS6_S9_illlliPT2_S5_iiiiPKf)
        /*0164*/ 	.word	0x00000000


	//----- nvinfo : EIATTR_REGCOUNT
	.align		4
.L_95:
        /*0168*/ 	.byte	0x04, 0x2f
        /*016a*/ 	.short	(.L_97 - .L_96)
	.align		4
.L_96:
        /*016c*/ 	.word	index@(_ZN4vllm38concat_and_cache_mla_rope_fused_kernelIN3c108BFloat16ELb1EttLNS_18Fp8KVCacheDataTypeE0EEEvPKlPT_S7_PKS6_S9_illlliPT2_S5_iiiiPKf)
        /*0170*/ 	.word	0x00000020


	//----- nvinfo : EIATTR_FRAME_SIZE
	.align		4
.L_97:
        /*0174*/ 	.byte	0x04, 0x11
        /*0176*/ 	.short	(.L_99 - .L_98)
	.align		4
.L_98:
        /*0178*/ 	.word	index@($__internal_7_$__cuda_sm20_div_s64)
        /*017c*/ 	.word	0x00000000


	//----- nvinfo : EIATTR_FRAME_SIZE
	.align		4
.L_99:
        /*0180*/ 	.byte	0x04, 0x11
        /*0182*/ 	.short	(.L_101 - .L_100)
	.align		4
.L_100:
        /*0184*/ 	.word	index@(_ZN4vllm38concat_and_cache_mla_rope_fused_kernelIN3c108BFloat16ELb1EttLNS_18Fp8KVCacheDataTypeE0EEEvPKlPT_S7_PKS6_S9_illlliPT2_S5_iiiiPKf)
        /*0188*/ 	.word	0x00000000


	//----- nvinfo : EIATTR_REGCOUNT
	.align		4
.L_101:
        /*018c*/ 	.byte	0x04, 0x2f
        /*018e*/ 	.short	(.L_103 - .L_102)
	.align		4
.L_102:
        /*0190*/ 	.word	index@(_ZN4vllm38concat_and_cache_mla_rope_fused_kernelIN3c108BFloat16ELb0EttLNS_18Fp8KVCacheDataTypeE0EEEvPKlPT_S7_PKS6_S9_illlliPT2_S5_iiiiPKf)
        /*0194*/ 	.word	0x00000020


	//----- nvinfo : EIATTR_FRAME_SIZE
	.align		4
.L_103:
        /*0198*/ 	.byte	0x04, 0x11
        /*019a*/ 	.short	(.L_105 - .L_104)
	.align		4
.L_104:
        /*019c*/ 	.word	index@($__internal_6_$__cuda_sm20_div_s64)
        /*01a0*/ 	.word	0x00000000


	//----- nvinfo : EIATTR_FRAME_SIZE
	.align		4
.L_105:
        /*01a4*/ 	.byte	0x04, 0x11
        /*01a6*/ 	.short	(.L_107 - .L_106)
	.align		4
.L_106:
        /*01a8*/ 	.word	index@(_ZN4vllm38concat_and_cache_mla_rope_fused_kernelIN3c108BFloat16ELb0EttLNS_18Fp8KVCacheDataTypeE0EEEvPKlPT_S7_PKS6_S9_illlliPT2_S5_iiiiPKf)
        /*01ac*/ 	.word	0x00000000


	//----- nvinfo : EIATTR_REGCOUNT
	.align		4
.L_107:
        /*01b0*/ 	.byte	0x04, 0x2f
        /*01b2*/ 	.short	(.L_109 - .L_108)
	.align		4
.L_108:
        /*01b4*/ 	.word	index@(_ZN4vllm38concat_and_cache_mla_rope_fused_kernelIfLb1E13__nv_bfloat16S1_LNS_18Fp8KVCacheDataTypeE0EEEvPKlPT_S6_PKS5_S8_illlliPT2_S4_iiiiPKf)
        /*01b8*/ 	.word	0x00000020


	//----- nvinfo : EIATTR_FRAME_SIZE
	.align		4
.L_109:
        /*01bc*/ 	.byte	0x04, 0x11
        /*01be*/ 	.short	(.L_111 - .L_110)
	.align		4
.L_110:
        /*01c0*/ 	.word	index@($__internal_5_$__cuda_sm20_div_s64)
        /*01c4*/ 	.word	0x00000000


	//----- nvinfo : EIATTR_FRAME_SIZE
	.align		4
.L_111:
        /*01c8*/ 	.byte	0x04, 0x11
        /*01ca*/ 	.short	(.L_113 - .L_112)
	.align		4
.L_112:
        /*01cc*/ 	.word	index@(_ZN4vllm38concat_and_cache_mla_rope_fused_kernelIfLb1E13__nv_bfloat16S1_LNS_18Fp8KVCacheDataTypeE0EEEvPKlPT_S6_PKS5_S8_illlliPT2_S4_iiiiPKf)
        /*01d0*/ 	.word	0x00000000


	//----- nvinfo : EIATTR_REGCOUNT
	.align		4
.L_113:
        /*01d4*/ 	.byte	0x04, 0x2f
        /*01d6*/ 	.short	(.L_115 - .L_114)
	.align		4
.L_114:
        /*01d8*/ 	.word	index@(_ZN4vllm38concat_and_cache_mla_rope_fused_kernelIfLb0E13__nv_bfloat16S1_LNS_18Fp8KVCacheDataTypeE0EEEvPKlPT_S6_PKS5_S8_illlliPT2_S4_iiiiPKf)
        /*01dc*/ 	.word	0x00000020


	//----- nvinfo : EIATTR_FRAME_SIZE
	.align		4
.L_115:
        /*01e0*/ 	.byte	0x04, 0x11
        /*01e2*/ 	.short	(.L_117 - .L_116)
	.align		4
.L_116:
        /*01e4*/ 	.word	index@($__internal_4_$__cuda_sm20_div_s64)
        /*01e8*/ 	.word	0x00000000


	//----- nvinfo : EIATTR_FRAME_SIZE
	.align		4
.L_117:
        /*01ec*/ 	.byte	0x04, 0x11
        /*01ee*/ 	.short	(.L_119 - .L_118)
	.align		4
.L_118:
        /*01f0*/ 	.word	index@(_ZN4vllm38concat_and_cache_mla_rope_fused_kernelIfLb0E13__nv_bfloat16S1_LNS_18Fp8KVCacheDataTypeE0EEEvPKlPT_S6_PKS5_S8_illlliPT2_S4_iiiiPKf)
        /*01f4*/ 	.word	0x00000000


	//----- nvinfo : EIATTR_REGCOUNT
	.align		4
.L_119:
        /*01f8*/ 	.byte	0x04, 0x2f
        /*01fa*/ 	.short	(.L_121 - .L_120)
	.align		4
.L_120:
        /*01fc*/ 	.word	index@(_ZN4vllm38concat_and_cache_mla_rope_fused_kernelIN3c104HalfELb1E13__nv_bfloat16S3_LNS_18Fp8KVCacheDataTypeE0EEEvPKlPT_S8_PKS7_SA_illlliPT2_S6_iiiiPKf)
        /*0200*/ 	.word	0x00000020


	//----- nvinfo : EIATTR_FRAME_SIZE
	.align		4
.L_121:
        /*0204*/ 	.byte	0x04, 0x11
        /*0206*/ 	.short	(.L_123 - .L_122)
	.align		4
.L_122:
        /*0208*/ 	.word	index@($__internal_3_$__cuda_sm20_div_s64)
        /*020c*/ 	.word	0x00000000


	//----- nvinfo : EIATTR_FRAME_SIZE
	.align		4
.L_123:
        /*0210*/ 	.byte	0x04, 0x11
        /*0212*/ 	.short	(.L_125 - .L_124)
	.align		4
.L_124:
        /*0214*/ 	.word	index@(_ZN4vllm38concat_and_cache_mla_rope_fused_kernelIN3c104HalfELb1E13__nv_bfloat16S3_LNS_18Fp8KVCacheDataTypeE0EEEvPKlPT_S8_PKS7_SA_illlliPT2_S6_iiiiPKf)
        /*0218*/ 	.word	0x00000000


	//----- nvinfo : EIATTR_REGCOUNT
	.align		4
.L_125:
        /*021c*/ 	.byte	0x04, 0x2f
        /*021e*/ 	.short	(.L_127 - .L_126)
	.align		4
.L_126:
        /*0220*/ 	.word	index@(_ZN4vllm38concat_and_cache_mla_rope_fused_kernelIN3c104HalfELb0E13__nv_bfloat16S3_LNS_18Fp8KVCacheDataTypeE0EEEvPKlPT_S8_PKS7_SA_illlliPT2_S6_iiiiPKf)
        /*0224*/ 	.word	0x00000020


	//----- nvinfo : EIATTR_FRAME_SIZE
	.align		4
.L_127:
        /*0228*/ 	.byte	0x04, 0x11
        /*022a*/ 	.short	(.L_129 - .L_128)
	.align		4
.L_128:
        /*022c*/ 	.word	index@($__internal_2_$__cuda_sm20_div_s64)
        /*0230*/ 	.word	0x00000000


	//----- nvinfo : EIATTR_FRAME_SIZE
	.align		4
.L_129:
        /*0234*/ 	.byte	0x04, 0x11
        /*0236*/ 	.short	(.L_131 - .L_130)
	.align		4
.L_130:
        /*0238*/ 	.word	index@(_ZN4vllm38concat_and_cache_mla_rope_fused_kernelIN3c104HalfELb0E13__nv_bfloat16S3_LNS_18Fp8KVCacheDataTypeE0EEEvPKlPT_S8_PKS7_SA_illlliPT2_S6_iiiiPKf)
        /*023c*/ 	.word	0x00000000


	//----- nvinfo : EIATTR_REGCOUNT
	.align		4
.L_131:
        /*0240*/ 	.byte	0x04, 0x2f
        /*0242*/ 	.short	(.L_133 - .L_132)
	.align		4
.L_132:
        /*0244*/ 	.word	index@(_ZN4vllm38concat_and_cache_mla_rope_fused_kernelIN3c108BFloat16ELb1E13__nv_bfloat16S3_LNS_18Fp8KVCacheDataTypeE0EEEvPKlPT_S8_PKS7_SA_illlliPT2_S6_iiiiPKf)
        /*0248*/ 	.word	0x00000020


	//----- nvinfo : EIATTR_FRAME_SIZE
	.align		4
.L_133:
        /*024c*/ 	.byte	0x04, 0x11
        /*024e*/ 	.short	(.L_135 - .L_134)
	.align		4
.L_134:
        /*0250*/ 	.word	index@($__internal_1_$__cuda_sm20_div_s64)
        /*0254*/ 	.word	0x00000000


	//----- nvinfo : EIATTR_FRAME_SIZE
	.align		4
.L_135:
        /*0258*/ 	.byte	0x04, 0x11
        /*025a*/ 	.short	(.L_137 - .L_136)
	.align		4
.L_136:
        /*025c*/ 	.word	index@(_ZN4vllm38concat_and_cache_mla_rope_fused_kernelIN3c108BFloat16ELb1E13__nv_bfloat16S3_LNS_18Fp8KVCacheDataTypeE0EEEvPKlPT_S8_PKS7_SA_illlliPT2_S6_iiiiPKf)
        /*0260*/ 	.word	0x00000000


	//----- nvinfo : EIATTR_REGCOUNT
	.align		4
.L_137:
        /*0264*/ 	.byte	0x04, 0x2f
        /*0266*/ 	.short	(.L_139 - .L_138)
	.align		4
.L_138:
        /*0268*/ 	.word	index@(_ZN4vllm38concat_and_cache_mla_rope_fused_kernelIN3c108BFloat16ELb0E13__nv_bfloat16S3_LNS_18Fp8KVCacheDataTypeE0EEEvPKlPT_S8_PKS7_SA_illlliPT2_S6_iiiiPKf)
        /*026c*/ 	.word	0x00000020


	//----- nvinfo : EIATTR_FRAME_SIZE
	.align		4
.L_139:
        /*0270*/ 	.byte	0x04, 0x11
        /*0272*/ 	.short	(.L_141 - .L_140)
	.align		4
.L_140:
        /*0274*/ 	.word	index@($__internal_0_$__cuda_sm20_div_s64)
        /*0278*/ 	.word	0x00000000


	//----- nvinfo : EIATTR_FRAME_SIZE
	.align		4
.L_141:
        /*027c*/ 	.byte	0x04, 0x11
        /*027e*/ 	.short	(.L_143 - .L_142)
	.align		4
.L_142:
        /*0280*/ 	.word	index@(_ZN4vllm38concat_and_cache_mla_rope_fused_kernelIN3c108BFloat16ELb0E13__nv_bfloat16S3_LNS_18Fp8KVCacheDataTypeE0EEEvPKlPT_S8_PKS7_SA_illlliPT2_S6_iiiiPKf)
        /*0284*/ 	.word	0x00000000


	//----- nvinfo : EIATTR_REGCOUNT
	.align		4
.L_143:
        /*0288*/ 	.byte	0x04, 0x2f
        /*028a*/ 	.short	(.L_145 - .L_144)
	.align		4
.L_144:
        /*028c*/ 	.word	index@(_ZN4vllm38concat_and_cache_mla_rope_fused_kernelIfLb1EfhLNS_18Fp8KVCacheDataTypeE1EEEvPKlPT_S5_PKS4_S7_illlliPT2_S3_iiiiPKf)
        /*0290*/ 	.word	0x00000020


	//----- nvinfo : EIATTR_FRAME_SIZE
	.align		4
.L_145:
        /*0294*/ 	.byte	0x04, 0x11
        /*0296*/ 	.short	(.L_147 - .L_146)
	.align		4
.L_146:
        /*0298*/ 	.word	index@(_ZN4vllm38concat_and_cache_mla_rope_fused_kernelIfLb1EfhLNS_18Fp8KVCacheDataTypeE1EEEvPKlPT_S5_PKS4_S7_illlliPT2_S3_iiiiPKf)
        /*029c*/ 	.word	0x00000000


	//----- nvinfo : EIATTR_REGCOUNT
	.align		4
.L_147:
        /*02a0*/ 	.byte	0x04, 0x2f
        /*02a2*/ 	.short	(.L_149 - .L_148)
	.align		4
.L_148:
        /*02a4*/ 	.word	index@(_ZN4vllm38concat_and_cache_mla_rope_fused_kernelIfLb0EfhLNS_18Fp8KVCacheDataTypeE1EEEvPKlPT_S5_PKS4_S7_illlliPT2_S3_iiiiPKf)
        /*02a8*/ 	.word	0x0000001e


	//----- nvinfo : EIATTR_FRAME_SIZE
	.align		4
.L_149:
        /*02ac*/ 	.byte	0x04, 0x11
        /*02ae*/ 	.short	(.L_151 - .L_150)
	.align		4
.L_150:
        /*02b0*/ 	.word	index@(_ZN4vllm38concat_and_cache_mla_rope_fused_kernelIfLb0EfhLNS_18Fp8KVCacheDataTypeE1EEEvPKlPT_S5_PKS4_S7_illlliPT2_S3_iiiiPKf)
        /*02b4*/ 	.word	0x00000000


	//----- nvinfo : EIATTR_REGCOUNT
	.align		4
.L_151:
        /*02b8*/ 	.byte	0x04, 0x2f
        /*02ba*/ 	.short	(.L_153 - .L_152)
	.align		4
.L_152:
        /*02bc*/ 	.word	index@(_ZN4vllm38concat_and_cache_mla_rope_fused_kernelIN3c104HalfELb1EfhLNS_18Fp8KVCacheDataTypeE1EEEvPKlPT_S7_PKS6_S9_illlliPT2_S5_iiiiPKf)
        /*02c0*/ 	.word	0x00000020


	//----- nvinfo : EIATTR_FRAME_SIZE
	.align		4
.L_153:
        /*02c4*/ 	.byte	0x04, 0x11
        /*02c6*/ 	.short	(.L_155 - .L_154)
	.align		4
.L_154:
        /*02c8*/ 	.word	index@(_ZN4vllm38concat_and_cache_mla_rope_fused_kernelIN3c104HalfELb1EfhLNS_18Fp8KVCacheDataTypeE1EEEvPKlPT_S7_PKS6_S9_illlliPT2_S5_iiiiPKf)
        /*02cc*/ 	.word	0x00000000


	//----- nvinfo : EIATTR_REGCOUNT
	.align		4
.L_155:
        /*02d0*/ 	.byte	0x04, 0x2f
        /*02d2*/ 	.short	(.L_157 - .L_156)
	.align		4
.L_156:
        /*02d4*/ 	.word	index@(_ZN4vllm38concat_and_cache_mla_rope_fused_kernelIN3c104HalfELb0EfhLNS_18Fp8KVCacheDataTypeE1EEEvPKlPT_S7_PKS6_S9_illlliPT2_S5_iiiiPKf)
        /*02d8*/ 	.word	0x00000020


	//----- nvinfo : EIATTR_FRAME_SIZE
	.align		4
.L_157:
        /*02dc*/ 	.byte	0x04, 0x11
        /*02de*/ 	.short	(.L_159 - .L_158)
	.align		4
.L_158:
        /*02e0*/ 	.word	index@(_ZN4vllm38concat_and_cache_mla_rope_fused_kernelIN3c104HalfELb0EfhLNS_18Fp8KVCacheDataTypeE1EEEvPKlPT_S7_PKS6_S9_illlliPT2_S5_iiiiPKf)
        /*02e4*/ 	.word	0x00000000


	//----- nvinfo : EIATTR_REGCOUNT
	.align		4
.L_159:
        /*02e8*/ 	.byte	0x04, 0x2f
        /*02ea*/ 	.short	(.L_161 - .L_160)
	.align		4
.L_160:
        /*02ec*/ 	.word	index@(_ZN4vllm38concat_and_cache_mla_rope_fused_kernelIN3c108BFloat16ELb1EfhLNS_18Fp8KVCacheDataTypeE1EEEvPKlPT_S7_PKS6_S9_illlliPT2_S5_iiiiPKf)
        /*02f0*/ 	.word	0x00000020


	//----- nvinfo : EIATTR_FRAME_SIZE
	.align		4
.L_161:
        /*02f4*/ 	.byte	0x04, 0x11
        /*02f6*/ 	.short	(.L_163 - .L_162)
	.align		4
.L_162:
        /*02f8*/ 	.word	index@(_ZN4vllm38concat_and_cache_mla_rope_fused_kernelIN3c108BFloat16ELb1EfhLNS_18Fp8KVCacheDataTypeE1EEEvPKlPT_S7_PKS6_S9_illlliPT2_S5_iiiiPKf)
        /*02fc*/ 	.word	0x00000000


	//----- nvinfo : EIATTR_REGCOUNT
	.align		4
.L_163:
        /*0300*/ 	.byte	0x04, 0x2f
        /*0302*/ 	.short	(.L_165 - .L_164)
	.align		4
.L_164:
        /*0304*/ 	.word	index@(_ZN4vllm38concat_and_cache_mla_rope_fused_kernelIN3c108BFloat16ELb0EfhLNS_18Fp8KVCacheDataTypeE1EEEvPKlPT_S7_PKS6_S9_illlliPT2_S5_iiiiPKf)
        /*0308*/ 	.word	0x0000001c


	//----- nvinfo : EIATTR_FRAME_SIZE
	.align		4
.L_165:
        /*030c*/ 	.byte	0x04, 0x11
        /*030e*/ 	.short	(.L_167 - .L_166)
	.align		4
.L_166:
        /*0310*/ 	.word	index@(_ZN4vllm38concat_and_cache_mla_rope_fused_kernelIN3c108BFloat16ELb0EfhLNS_18Fp8KVCacheDataTypeE1EEEvPKlPT_S7_PKS6_S9_illlliPT2_S5_iiiiPKf)
        /*0314*/ 	.word	0x00000000


	//----- nvinfo : EIATTR_REGCOUNT
	.align		4
.L_167:
        /*0318*/ 	.byte	0x04, 0x2f
        /*031a*/ 	.short	(.L_169 - .L_168)
	.align		4
.L_168:
        /*031c*/ 	.word	index@(_ZN4vllm38concat_and_cache_mla_rope_fused_kernelIfLb1EthLNS_18Fp8KVCacheDataTypeE1EEEvPKlPT_S5_PKS4_S7_illlliPT2_S3_iiiiPKf)
        /*0320*/ 	.word	0x00000020


	//----- nvinfo : EIATTR_FRAME_SIZE
	.align		4
.L_169:
        /*0324*/ 	.byte	0x04, 0x11
        /*0326*/ 	.short	(.L_171 - .L_170)
	.align		4
.L_170:
        /*0328*/ 	.word	index@(_ZN4vllm38concat_and_cache_mla_rope_fused_kernelIfLb1EthLNS_18Fp8KVCacheDataTypeE1EEEvPKlPT_S5_PKS4_S7_illlliPT2_S3_iiiiPKf)
        /*032c*/ 	.word	0x00000000


	//----- nvinfo : EIATTR_REGCOUNT
	.align		4
.L_171:
        /*0330*/ 	.byte	0x04, 0x2f
        /*0332*/ 	.short	(.L_173 - .L_172)
	.align		4
.L_172:
        /*0334*/ 	.word	index@(_ZN4vllm38concat_and_cache_mla_rope_fused_kernelIfLb0EthLNS_18Fp8KVCacheDataTypeE1EEEvPKlPT_S5_PKS4_S7_illlliPT2_S3_iiiiPKf)
        /*0338*/ 	.word	0x0000001e


	//----- nvinfo : EIATTR_FRAME_SIZE
	.align		4
.L_173:
        /*033c*/ 	.byte	0x04, 0x11
        /*033e*/ 	.short	(.L_175 - .L_174)
	.align		4
.L_174:
        /*0340*/ 	.word	index@(_ZN4vllm38concat_and_cache_mla_rope_fused_kernelIfLb0EthLNS_18Fp8KVCacheDataTypeE1EEEvPKlPT_S5_PKS4_S7_illlliPT2_S3_iiiiPKf)
        /*0344*/ 	.word	0x00000000


	//----- nvinfo : EIATTR_REGCOUNT
	.align		4
.L_175:
        /*0348*/ 	.byte	0x04, 0x2f
        /*034a*/ 	.short	(.L_177 - .L_176)
	.align		4
.L_176:
        /*034c*/ 	.word	index@(_ZN4vllm38concat_and_cache_mla_rope_fused_kernelIN3c104HalfELb1EthLNS_18Fp8KVCacheDataTypeE1EEEvPKlPT_S7_PKS6_S9_illlliPT2_S5_iiiiPKf)
        /*0350*/ 	.word	0x00000020


	//----- nvinfo : EIATTR_FRAME_SIZE
	.align		4
.L_177:
        /*0354*/ 	.byte	0x04, 0x11
        /*0356*/ 	.short	(.L_179 - .L_178)
	.align		4
.L_178:
        /*0358*/ 	.word	index@(_ZN4vllm38concat_and_cache_mla_rope_fused_kernelIN3c104HalfELb1EthLNS_18Fp8KVCacheDataTypeE1EEEvPKlPT_S7_PKS6_S9_illlliPT2_S5_iiiiPKf)
        /*035c*/ 	.word	0x00000000


	//----- nvinfo : EIATTR_REGCOUNT
	.align		4
.L_179:
        /*0360*/ 	.byte	0x04, 0x2f
        /*0362*/ 	.short	(.L_181 - .L_180)
	.align		4
.L_180:
        /*0364*/ 	.word	index@(_ZN4vllm38concat_and_cache_mla_rope_fused_kernelIN3c104HalfELb0EthLNS_18Fp8KVCacheDataTypeE1EEEvPKlPT_S7_PKS6_S9_illlliPT2_S5_iiiiPKf)
        /*0368*/ 	.word	0x00000020


	//----- nvinfo : EIATTR_FRAME_SIZE
	.align		4
.L_181:
        /*036c*/ 	.byte	0x04, 0x11
        /*036e*/ 	.short	(.L_183 - .L_182)
	.align		4
.L_182:
        /*0370*/ 	.word	index@(_ZN4vllm38concat_and_cache_mla_rope_fused_kernelIN3c104HalfELb0EthLNS_18Fp8KVCacheDataTypeE1EEEvPKlPT_S7_PKS6_S9_illlliPT2_S5_iiiiPKf)
        /*0374*/ 	.word	0x00000000


	//----- nvinfo : EIATTR_REGCOUNT
	.align		4
.L_183:
        /*0378*/ 	.byte	0x04, 0x2f
        /*037a*/ 	.short	(.L_185 - .L_184)
	.align		4
.L_184:
        /*037c*/ 	.word	index@(_ZN4vllm38concat_and_cache_mla_rope_fused_kernelIN3c108BFloat16ELb1EthLNS_18Fp8KVCacheDataTypeE1EEEvPKlPT_S7_PKS6_S9_illlliPT2_S5_iiiiPKf)
        /*0380*/ 	.word	0x00000020


	//----- nvinfo : EIATTR_FRAME_SIZE
	.align		4
.L_185:
        /*0384*/ 	.byte	0x04, 0x11
        /*0386*/ 	.short	(.L_187 - .L_186)
	.align		4
.L_186:
        /*0388*/ 	.word	index@(_ZN4vllm38concat_and_cache_mla_rope_fused_kernelIN3c108BFloat16ELb1EthLNS_18Fp8KVCacheDataTypeE1EEEvPKlPT_S7_PKS6_S9_illlliPT2_S5_iiiiPKf)
        /*038c*/ 	.word	0x00000000


	//----- nvinfo : EIATTR_REGCOUNT
	.align		4
.L_187:
        /*0390*/ 	.byte	0x04, 0x2f
        /*0392*/ 	.short	(.L_189 - .L_188)
	.align		4
.L_188:
        /*0394*/ 	.word	index@(_ZN4vllm38concat_and_cache_mla_rope_fused_kernelIN3c108BFloat16ELb0EthLNS_18Fp8KVCacheDataTypeE1EEEvPKlPT_S7_PKS6_S9_illlliPT2_S5_iiiiPKf)
        /*0398*/ 	.word	0x0000001c


	//----- nvinfo : EIATTR_FRAME_SIZE
	.align		4
.L_189:
        /*039c*/ 	.byte	0x04, 0x11
        /*039e*/ 	.short	(.L_191 - .L_190)
	.align		4
.L_190:
        /*03a0*/ 	.word	index@(_ZN4vllm38concat_and_cache_mla_rope_fused_kernelIN3c108BFloat16ELb0EthLNS_18Fp8KVCacheDataTypeE1EEEvPKlPT_S7_PKS6_S9_illlliPT2_S5_iiiiPKf)
        /*03a4*/ 	.word	0x00000000


	//----- nvinfo : EIATTR_REGCOUNT
	.align		4
.L_191:
        /*03a8*/ 	.byte	0x04, 0x2f
        /*03aa*/ 	.short	(.L_193 - .L_192)
	.align		4
.L_192:
        /*03ac*/ 	.word	index@(_ZN4vllm38concat_and_cache_mla_rope_fused_kernelIfLb1E13__nv_bfloat16hLNS_18Fp8KVCacheDataTypeE1EEEvPKlPT_S6_PKS5_S8_illlliPT2_S4_iiiiPKf)
        /*03b0*/ 	.word	0x00000020


	//----- nvinfo : EIATTR_FRAME_SIZE
	.align		4
.L_193:
        /*03b4*/ 	.byte	0x04, 0x11
        /*03b6*/ 	.short	(.L_195 - .L_194)
	.align		4
.L_194:
        /*03b8*/ 	.word	index@(_ZN4vllm38concat_and_cache_mla_rope_fused_kernelIfLb1E13__nv_bfloat16hLNS_18Fp8KVCacheDataTypeE1EEEvPKlPT_S6_PKS5_S8_illlliPT2_S4_iiiiPKf)
        /*03bc*/ 	.word	0x00000000


	//----- nvinfo : EIATTR_REGCOUNT
	.align		4
.L_195:
        /*03c0*/ 	.byte	0x04, 0x2f
        /*03c2*/ 	.short	(.L_197 - .L_196)
	.align		4
.L_196:
        /*03c4*/ 	.word	index@(_ZN4vllm38concat_and_cache_mla_rope_fused_kernelIfLb0E13__nv_bfloat16hLNS_18Fp8KVCacheDataTypeE1EEEvPKlPT_S6_PKS5_S8_illlliPT2_S4_iiiiPKf)
        /*03c8*/ 	.word	0x0000001e


	//----- nvinfo : EIATTR_FRAME_SIZE
	.align		4
.L_197:
        /*03cc*/ 	.byte	0x04, 0x11
        /*03ce*/ 	.short	(.L_199 - .L_198)
	.align		4
.L_198:
        /*03d0*/ 	.word	index@(_ZN4vllm38concat_and_cache_mla_rope_fused_kernelIfLb0E13__nv_bfloat16hLNS_18Fp8KVCacheDataTypeE1EEEvPKlPT_S6_PKS5_S8_illlliPT2_S4_iiiiPKf)
        /*03d4*/ 	.word	0x00000000


	//----- nvinfo : EIATTR_REGCOUNT
	.align		4
.L_199:
        /*03d8*/ 	.byte	0x04, 0x2f
        /*03da*/ 	.short	(.L_201 - .L_200)
	.align		4
.L_200:
        /*03dc*/ 	.word	index@(_ZN4vllm38concat_and_cache_mla_rope_fused_kernelIN3c104HalfELb1E13__nv_bfloat16hLNS_18Fp8KVCacheDataTypeE1EEEvPKlPT_S8_PKS7_SA_illlliPT2_S6_iiiiPKf)
        /*03e0*/ 	.word	0x00000020


	//----- nvinfo : EIATTR_FRAME_SIZE
	.align		4
.L_201:
        /*03e4*/ 	.byte	0x04, 0x11
        /*03e6*/ 	.short	(.L_203 - .L_202)
	.align		4
.L_202:
        /*03e8*/ 	.word	index@(_ZN4vllm38concat_and_cache_mla_rope_fused_kernelIN3c104HalfELb1E13__nv_bfloat16hLNS_18Fp8KVCacheDataTypeE1EEEvPKlPT_S8_PKS7_SA_illlliPT2_S6_iiiiPKf)
        /*03ec*/ 	.word	0x00000000


	//----- nvinfo : EIATTR_REGCOUNT
	.align		4
.L_203:
        /*03f0*/ 	.byte	0x04, 0x2f
        /*03f2*/ 	.short	(.L_205 - .L_204)
	.align		4
.L_204:
        /*03f4*/ 	.word	index@(_ZN4vllm38concat_and_cache_mla_rope_fused_kernelIN3c104HalfELb0E13__nv_bfloat16hLNS_18Fp8KVCacheDataTypeE1EEEvPKlPT_S8_PKS7_SA_illlliPT2_S6_iiiiPKf)
        /*03f8*/ 	.word	0x00000020


	//----- nvinfo : EIATTR_FRAME_SIZE
	.align		4
.L_205:
        /*03fc*/ 	.byte	0x04, 0x11
        /*03fe*/ 	.short	(.L_207 - .L_206)
	.align		4
.L_206:
        /*0400*/ 	.word	index@(_ZN4vllm38concat_and_cache_mla_rope_fused_kernelIN3c104HalfELb0E13__nv_bfloat16hLNS_18Fp8KVCacheDataTypeE1EEEvPKlPT_S8_PKS7_SA_illlliPT2_S6_iiiiPKf)
        /*0404*/ 	.word	0x00000000


	//----- nvinfo : EIATTR_REGCOUNT
	.align		4
.L_207:
        /*0408*/ 	.byte	0x04, 0x2f
        /*040a*/ 	.short	(.L_209 - .L_208)
	.align		4
.L_208:
        /*040c*/ 	.word	index@(_ZN4vllm38concat_and_cache_mla_rope_fused_kernelIN3c108BFloat16ELb1E13__nv_bfloat16hLNS_18Fp8KVCacheDataTypeE1EEEvPKlPT_S8_PKS7_SA_illlliPT2_S6_iiiiPKf)
        /*0410*/ 	.word	0x00000020


	//----- nvinfo : EIATTR_FRAME_SIZE
	.align		4
.L_209:
        /*0414*/ 	.byte	0x04, 0x11
        /*0416*/ 	.short	(.L_211 - .L_210)
	.align		4
.L_210:
        /*0418*/ 	.word	index@(_ZN4vllm38concat_and_cache_mla_rope_fused_kernelIN3c108BFloat16ELb1E13__nv_bfloat16hLNS_18Fp8KVCacheDataTypeE1EEEvPKlPT_S8_PKS7_SA_illlliPT2_S6_iiiiPKf)
        /*041c*/ 	.word	0x00000000


	//----- nvinfo : EIATTR_REGCOUNT
	.align		4
.L_211:
        /*0420*/ 	.byte	0x04, 0x2f
        /*0422*/ 	.short	(.L_213 - .L_212)
	.align		4
.L_212:
        /*0424*/ 	.word	index@(_ZN4vllm38concat_and_cache_mla_rope_fused_kernelIN3c108BFloat16ELb0E13__nv_bfloat16hLNS_18Fp8KVCacheDataTypeE1EEEvPKlPT_S8_PKS7_SA_illlliPT2_S6_iiiiPKf)
        /*0428*/ 	.word	0x0000001c


	//----- nvinfo : EIATTR_FRAME_SIZE
	.align		4
.L_213:
        /*042c*/ 	.byte	0x04, 0x11
        /*042e*/ 	.short	(.L_215 - .L_214)
	.align		4
.L_214:
        /*0430*/ 	.word	index@(_ZN4vllm38concat_and_cache_mla_rope_fused_kernelIN3c108BFloat16ELb0E13__nv_bfloat16hLNS_18Fp8KVCacheDataTypeE1EEEvPKlPT_S8_PKS7_SA_illlliPT2_S6_iiiiPKf)
        /*0434*/ 	.word	0x00000000


	//----- nvinfo : EIATTR_REGCOUNT
	.align		4
.L_215:
        /*0438*/ 	.byte	0x04, 0x2f
        /*043a*/ 	.short	(.L_217 - .L_216)
	.align		4
.L_216:
        /*043c*/ 	.word	index@(_ZN4vllm38concat_and_cache_mla_rope_fused_kernelIfLb1EfhLNS_18Fp8KVCacheDataTypeE2EEEvPKlPT_S5_PKS4_S7_illlliPT2_S3_iiiiPKf)
        /*0440*/ 	.word	0x00000020


	//----- nvinfo : EIATTR_FRAME_SIZE
	.align		4
.L_217:
        /*0444*/ 	.byte	0x04, 0x11
        /*0446*/ 	.short	(.L_219 - .L_218)
	.align		4
.L_218:
        /*0448*/ 	.word	index@(_ZN4vllm38concat_and_cache_mla_rope_fused_kernelIfLb1EfhLNS_18Fp8KVCacheDataTypeE2EEEvPKlPT_S5_PKS4_S7_illlliPT2_S3_iiiiPKf)
        /*044c*/ 	.word	0x00000000


	//----- nvinfo : EIATTR_REGCOUNT
	.align		4
.L_219:
        /*0450*/ 	.byte	0x04, 0x2f
        /*0452*/ 	.short	(.L_221 - .L_220)
	.align		4
.L_220:
        /*0454*/ 	.word	index@(_ZN4vllm38concat_and_cache_mla_rope_fused_kernelIfLb0EfhLNS_18Fp8KVCacheDataTypeE2EEEvPKlPT_S5_PKS4_S7_illlliPT2_S3_iiiiPKf)
        /*0458*/ 	.word	0x0000001e


	//----- nvinfo : EIATTR_FRAME_SIZE
	.align		4
.L_221:
        /*045c*/ 	.byte	0x04, 0x11
        /*045e*/ 	.short	(.L_223 - .L_222)
	.align		4
.L_222:
        /*0460*/ 	.word	index@(_ZN4vllm38concat_and_cache_mla_rope_fused_kernelIfLb0EfhLNS_18Fp8KVCacheDataTypeE2EEEvPKlPT_S5_PKS4_S7_illlliPT2_S3_iiiiPKf)
        /*0464*/ 	.word	0x00000000


	//----- nvinfo : EIATTR_REGCOUNT
	.align		4
.L_223:
        /*0468*/ 	.byte	0x04, 0x2f
        /*046a*/ 	.short	(.L_225 - .L_224)
	.align		4
.L_224:
        /*046c*/ 	.word	index@(_ZN4vllm38concat_and_cache_mla_rope_fused_kernelIN3c104HalfELb1EfhLNS_18Fp8KVCacheDataTypeE2EEEvPKlPT_S7_PKS6_S9_illlliPT2_S5_iiiiPKf)
        /*0470*/ 	.word	0x00000020


	//----- nvinfo : EIATTR_FRAME_SIZE
	.align		4
.L_225:
        /*0474*/ 	.byte	0x04, 0x11
        /*0476*/ 	.short	(.L_227 - .L_226)
	.align		4
.L_226:
        /*0478*/ 	.word	index@(_ZN4vllm38concat_and_cache_mla_rope_fused_kernelIN3c104HalfELb1EfhLNS_18Fp8KVCacheDataTypeE2EEEvPKlPT_S7_PKS6_S9_illlliPT2_S5_iiiiPKf)
        /*047c*/ 	.word	0x00000000


	//----- nvinfo : EIATTR_REGCOUNT
	.align		4
.L_227:
        /*0480*/ 	.byte	0x04, 0x2f
        /*0482*/ 	.short	(.L_229 - .L_228)
	.align		4
.L_228:
        /*0484*/ 	.word	index@(_ZN4vllm38concat_and_cache_mla_rope_fused_kernelIN3c104HalfELb0EfhLNS_18Fp8KVCacheDataTypeE2EEEvPKlPT_S7_PKS6_S9_illlliPT2_S5_iiiiPKf)
        /*0488*/ 	.word	0x00000020


	//----- nvinfo : EIATTR_FRAME_SIZE
	.align		4
.L_229:
        /*048c*/ 	.byte	0x04, 0x11
        /*048e*/ 	.short	(.L_231 - .L_230)
	.align		4
.L_230:
        /*0490*/ 	.word	index@(_ZN4vllm38concat_and_cache_mla_rope_fused_kernelIN3c104HalfELb0EfhLNS_18Fp8KVCacheDataTypeE2EEEvPKlPT_S7_PKS6_S9_illlliPT2_S5_iiiiPKf)
        /*0494*/ 	.word	0x00000000


	//----- nvinfo : EIATTR_REGCOUNT
	.align		4
.L_231:
        /*0498*/ 	.byte	0x04, 0x2f
        /*049a*/ 	.short	(.L_233 - .L_232)
	.align		4
.L_232:
        /*049c*/ 	.word	index@(_ZN4vllm38concat_and_cache_mla_rope_fused_kernelIN3c108BFloat16ELb1EfhLNS_18Fp8KVCacheDataTypeE2EEEvPKlPT_S7_PKS6_S9_illlliPT2_S5_iiiiPKf)
        /*04a0*/ 	.word	0x00000020


	//----- nvinfo : EIATTR_FRAME_SIZE
	.align		4
.L_233:
        /*04a4*/ 	.byte	0x04, 0x11
        /*04a6*/ 	.short	(.L_235 - .L_234)
	.align		4
.L_234:
        /*04a8*/ 	.word	index@(_ZN4vllm38concat_and_cache_mla_rope_fused_kernelIN3c108BFloat16ELb1EfhLNS_18Fp8KVCacheDataTypeE2EEEvPKlPT_S7_PKS6_S9_illlliPT2_S5_iiiiPKf)
        /*04ac*/ 	.word	0x00000000


	//----- nvinfo : EIATTR_REGCOUNT
	.align		4
.L_235:
        /*04b0*/ 	.byte	0x04, 0x2f
        /*04b2*/ 	.short	(.L_237 - .L_236)
	.align		4
.L_236:
        /*04b4*/ 	.word	index@(_ZN4vllm38concat_and_cache_mla_rope_fused_kernelIN3c108BFloat16ELb0EfhLNS_18Fp8KVCacheDataTypeE2EEEvPKlPT_S7_PKS6_S9_illlliPT2_S5_iiiiPKf)
        /*04b8*/ 	.word	0x0000001c


	//----- nvinfo : EIATTR_FRAME_SIZE
	.align		4
.L_237:
        /*04bc*/ 	.byte	0x04, 0x11
        /*04be*/ 	.short	(.L_239 - .L_238)
	.align		4
.L_238:
        /*04c0*/ 	.word	index@(_ZN4vllm38concat_and_cache_mla_rope_fused_kernelIN3c108BFloat16ELb0EfhLNS_18Fp8KVCacheDataTypeE2EEEvPKlPT_S7_PKS6_S9_illlliPT2_S5_iiiiPKf)
        /*04c4*/ 	.word	0x00000000


	//----- nvinfo : EIATTR_REGCOUNT
	.align		4
.L_239:
        /*04c8*/ 	.byte	0x04, 0x2f
        /*04ca*/ 	.short	(.L_241 - .L_240)
	.align		4
.L_240:
        /*04cc*/ 	.word	index@(_ZN4vllm38concat_and_cache_mla_rope_fused_kernelIfLb1EthLNS_18Fp8KVCacheDataTypeE2EEEvPKlPT_S5_PKS4_S7_illlliPT2_S3_iiiiPKf)
        /*04d0*/ 	.word	0x00000020


	//----- nvinfo : EIATTR_FRAME_SIZE
	.align		4
.L_241:
        /*04d4*/ 	.byte	0x04, 0x11
        /*04d6*/ 	.short	(.L_243 - .L_242)
	.align		4
.L_242:
        /*04d8*/ 	.word	index@(_ZN4vllm38concat_and_cache_mla_rope_fused_kernelIfLb1EthLNS_18Fp8KVCacheDataTypeE2EEEvPKlPT_S5_PKS4_S7_illlliPT2_S3_iiiiPKf)
        /*04dc*/ 	.word	0x00000000


	//----- nvinfo : EIATTR_REGCOUNT
	.align		4
.L_243:
        /*04e0*/ 	.byte	0x04, 0x2f
        /*04e2*/ 	.short	(.L_245 - .L_244)
	.align		4
.L_244:
        /*04e4*/ 	.word	index@(_ZN4vllm38concat_and_cache_mla_rope_fused_kernelIfLb0EthLNS_18Fp8KVCacheDataTypeE2EEEvPKlPT_S5_PKS4_S7_illlliPT2_S3_iiiiPKf)
        /*04e8*/ 	.word	0x0000001e


	//----- nvinfo : EIATTR_FRAME_SIZE
	.align		4
.L_245:
        /*04ec*/ 	.byte	0x04, 0x11
        /*04ee*/ 	.short	(.L_247 - .L_246)
	.align		4
.L_246:
        /*04f0*/ 	.word	index@(_ZN4vllm38concat_and_cache_mla_rope_fused_kernelIfLb0EthLNS_18Fp8KVCacheDataTypeE2EEEvPKlPT_S5_PKS4_S7_illlliPT2_S3_iiiiPKf)
        /*04f4*/ 	.word	0x00000000


	//----- nvinfo : EIATTR_REGCOUNT
	.align		4
.L_247:
        /*04f8*/ 	.byte	0x04, 0x2f
        /*04fa*/ 	.short	(.L_249 - .L_248)
	.align		4
.L_248:
        /*04fc*/ 	.word	index@(_ZN4vllm38concat_and_cache_mla_rope_fused_kernelIN3c104HalfELb1EthLNS_18Fp8KVCacheDataTypeE2EEEvPKlPT_S7_PKS6_S9_illlliPT2_S5_iiiiPKf)
        /*0500*/ 	.word	0x00000020


	//----- nvinfo : EIATTR_FRAME_SIZE
	.align		4
.L_249:
        /*0504*/ 	.byte	0x04, 0x11
        /*0506*/ 	.short	(.L_251 - .L_250)
	.align		4
.L_250:
        /*0508*/ 	.word	index@(_ZN4vllm38concat_and_cache_mla_rope_fused_kernelIN3c104HalfELb1EthLNS_18Fp8KVCacheDataTypeE2EEEvPKlPT_S7_PKS6_S9_illlliPT2_S5_iiiiPKf)
        /*050c*/ 	.word	0x00000000


	//----- nvinfo : EIATTR_REGCOUNT
	.align		4
.L_251:
        /*0510*/ 	.byte	0x04, 0x2f
        /*0512*/ 	.short	(.L_253 - .L_252)
	.align		4
.L_252:
        /*0514*/ 	.word	index@(_ZN4vllm38concat_and_cache_mla_rope_fused_kernelIN3c104HalfELb0EthLNS_18Fp8KVCacheDataTypeE2EEEvPKlPT_S7_PKS6_S9_illlliPT2_S5_iiiiPKf)
        /*0518*/ 	.word	0x00000020


	//----- nvinfo : EIATTR_FRAME_SIZE
	.align		4
.L_253:
        /*051c*/ 	.byte	0x04, 0x11
        /*051e*/ 	.short	(.L_255 - .L_254)
	.align		4
.L_254:
        /*0520*/ 	.word	index@(_ZN4vllm38concat_and_cache_mla_rope_fused_kernelIN3c104HalfELb0EthLNS_18Fp8KVCacheDataTypeE2EEEvPKlPT_S7_PKS6_S9_illlliPT2_S5_iiiiPKf)
        /*0524*/ 	.word	0x00000000


	//----- nvinfo : EIATTR_REGCOUNT
	.align		4
.L_255:
        /*0528*/ 	.byte	0x04, 0x2f
        /*052a*/ 	.short	(.L_257 - .L_256)
	.align		4
.L_256:
        /*052c*/ 	.word	index@(_ZN4vllm38concat_and_cache_mla_rope_fused_kernelIN3c108BFloat16ELb1EthLNS_18Fp8KVCacheDataTypeE2EEEvPKlPT_S7_PKS6_S9_illlliPT2_S5_iiiiPKf)
        /*0530*/ 	.word	0x00000020


	//----- nvinfo : EIATTR_FRAME_SIZE
	.align		4
.L_257:
        /*0534*/ 	.byte	0x04, 0x11
        /*0536*/ 	.short	(.L_259 - .L_258)
	.align		4
.L_258:
        /*0538*/ 	.word	index@(_ZN4vllm38concat_and_cache_mla_rope_fused_kernelIN3c108BFloat16ELb1EthLNS_18Fp8KVCacheDataTypeE2EEEvPKlPT_S7_PKS6_S9_illlliPT2_S5_iiiiPKf)
        /*053c*/ 	.word	0x00000000


	//----- nvinfo : EIATTR_REGCOUNT
	.align		4
.L_259:
        /*0540*/ 	.byte	0x04, 0x2f
        /*0542*/ 	.short	(.L_261 - .L_260)
	.align		4
.L_260:
        /*0544*/ 	.word	index@(_ZN4vllm38concat_and_cache_mla_rope_fused_kernelIN3c108BFloat16ELb0EthLNS_18Fp8KVCacheDataTypeE2EEEvPKlPT_S7_PKS6_S9_illlliPT2_S5_iiiiPKf)
        /*0548*/ 	.word	0x0000001c


	//----- nvinfo : EIATTR_FRAME_SIZE
	.align		4
.L_261:
        /*054c*/ 	.byte	0x04, 0x11
        /*054e*/ 	.short	(.L_263 - .L_262)
	.align		4
.L_262:
        /*0550*/ 	.word	index@(_ZN4vllm38concat_and_cache_mla_rope_fused_kernelIN3c108BFloat16ELb0EthLNS_18Fp8KVCacheDataTypeE2EEEvPKlPT_S7_PKS6_S9_illlliPT2_S5_iiiiPKf)
        /*0554*/ 	.word	0x00000000


	//----- nvinfo : EIATTR_REGCOUNT
	.align		4
.L_263:
        /*0558*/ 	.byte	0x04, 0x2f
        /*055a*/ 	.short	(.L_265 - .L_264)
	.align		4
.L_264:
        /*055c*/ 	.word	index@(_ZN4vllm38concat_and_cache_mla_rope_fused_kernelIfLb1E13__nv_bfloat16hLNS_18Fp8KVCacheDataTypeE2EEEvPKlPT_S6_PKS5_S8_illlliPT2_S4_iiiiPKf)
        /*0560*/ 	.word	0x00000020


	//----- nvinfo : EIATTR_FRAME_SIZE
	.align		4
.L_265:
        /*0564*/ 	.byte	0x04, 0x11
        /*0566*/ 	.short	(.L_267 - .L_266)
	.align		4
.L_266:
        /*0568*/ 	.word	index@(_ZN4vllm38concat_and_cache_mla_rope_fused_kernelIfLb1E13__nv_bfloat16hLNS_18Fp8KVCacheDataTypeE2EEEvPKlPT_S6_PKS5_S8_illlliPT2_S4_iiiiPKf)
        /*056c*/ 	.word	0x00000000


	//----- nvinfo : EIATTR_REGCOUNT
	.align		4
.L_267:
        /*0570*/ 	.byte	0x04, 0x2f
        /*0572*/ 	.short	(.L_269 - .L_268)
	.align		4
.L_268:
        /*0574*/ 	.word	index@(_ZN4vllm38concat_and_cache_mla_rope_fused_kernelIfLb0E13__nv_bfloat16hLNS_18Fp8KVCacheDataTypeE2EEEvPKlPT_S6_PKS5_S8_illlliPT2_S4_iiiiPKf)
        /*0578*/ 	.word	0x0000001e


	//----- nvinfo : EIATTR_FRAME_SIZE
	.align		4
.L_269:
        /*057c*/ 	.byte	0x04, 0x11
        /*057e*/ 	.short	(.L_271 - .L_270)
	.align		4
.L_270:
        /*0580*/ 	.word	index@(_ZN4vllm38concat_and_cache_mla_rope_fused_kernelIfLb0E13__nv_bfloat16hLNS_18Fp8KVCacheDataTypeE2EEEvPKlPT_S6_PKS5_S8_illlliPT2_S4_iiiiPKf)
        /*0584*/ 	.word	0x00000000


	//----- nvinfo : EIATTR_REGCOUNT
	.align		4
.L_271:
        /*0588*/ 	.byte	0x04, 0x2f
        /*058a*/ 	.short	(.L_273 - .L_272)
	.align		4
.L_272:
        /*058c*/ 	.word	index@(_ZN4vllm38concat_and_cache_mla_rope_fused_kernelIN3c104HalfELb1E13__nv_bfloat16hLNS_18Fp8KVCacheDataTypeE2EEEvPKlPT_S8_PKS7_SA_illlliPT2_S6_iiiiPKf)
        /*0590*/ 	.word	0x00000020


	//----- nvinfo : EIATTR_FRAME_SIZE
	.align		4
.L_273:
        /*0594*/ 	.byte	0x04, 0x11
        /*0596*/ 	.short	(.L_275 - .L_274)
	.align		4
.L_274:
        /*0598*/ 	.word	index@(_ZN4vllm38concat_and_cache_mla_rope_fused_kernelIN3c104HalfELb1E13__nv_bfloat16hLNS_18Fp8KVCacheDataTypeE2EEEvPKlPT_S8_PKS7_SA_illlliPT2_S6_iiiiPKf)
        /*059c*/ 	.word	0x00000000


	//----- nvinfo : EIATTR_REGCOUNT
	.align		4
.L_275:
        /*05a0*/ 	.byte	0x04, 0x2f
        /*05a2*/ 	.short	(.L_277 - .L_276)
	.align		4
.L_276:
        /*05a4*/ 	.word	index@(_ZN4vllm38concat_and_cache_mla_rope_fused_kernelIN3c104HalfELb0E13__nv_bfloat16hLNS_18Fp8KVCacheDataTypeE2EEEvPKlPT_S8_PKS7_SA_illlliPT2_S6_iiiiPKf)
        /*05a8*/ 	.word	0x00000020


	//----- nvinfo : EIATTR_FRAME_SIZE
	.align		4
.L_277:
        /*05ac*/ 	.byte	0x04, 0x11
        /*05ae*/ 	.short	(.L_279 - .L_278)
	.align		4
.L_278:
        /*05b0*/ 	.word	index@(_ZN4vllm38concat_and_cache_mla_rope_fused_kernelIN3c104HalfELb0E13__nv_bfloat16hLNS_18Fp8KVCacheDataTypeE2EEEvPKlPT_S8_PKS7_SA_illlliPT2_S6_iiiiPKf)
        /*05b4*/ 	.word	0x00000000


	//----- nvinfo : EIATTR_REGCOUNT
	.align		4
.L_279:
        /*05b8*/ 	.byte	0x04, 0x2f
        /*05ba*/ 	.short	(.L_281 - .L_280)
	.align		4
.L_280:
        /*05bc*/ 	.word	index@(_ZN4vllm38concat_and_cache_mla_rope_fused_kernelIN3c108BFloat16ELb1E13__nv_bfloat16hLNS_18Fp8KVCacheDataTypeE2EEEvPKlPT_S8_PKS7_SA_illlliPT2_S6_iiiiPKf)
        /*05c0*/ 	.word	0x00000020


	//----- nvinfo : EIATTR_FRAME_SIZE
	.align		4
.L_281:
        /*05c4*/ 	.byte	0x04, 0x11
        /*05c6*/ 	.short	(.L_283 - .L_282)
	.align		4
.L_282:
        /*05c8*/ 	.word	index@(_ZN4vllm38concat_and_cache_mla_rope_fused_kernelIN3c108BFloat16ELb1E13__nv_bfloat16hLNS_18Fp8KVCacheDataTypeE2EEEvPKlPT_S8_PKS7_SA_illlliPT2_S6_iiiiPKf)
        /*05cc*/ 	.word	0x00000000


	//----- nvinfo : EIATTR_REGCOUNT
	.align		4
.L_283:
        /*05d0*/ 	.byte	0x04, 0x2f
        /*05d2*/ 	.short	(.L_285 - .L_284)
	.align		4
.L_284:
        /*05d4*/ 	.word	index@(_ZN4vllm38concat_and_cache_mla_rope_fused_kernelIN3c108BFloat16ELb0E13__nv_bfloat16hLNS_18Fp8KVCacheDataTypeE2EEEvPKlPT_S8_PKS7_SA_illlliPT2_S6_iiiiPKf)
        /*05d8*/ 	.word	0x0000001c


	//----- nvinfo : EIATTR_FRAME_SIZE
	.align		4
.L_285:
        /*05dc*/ 	.byte	0x04, 0x11
        /*05de*/ 	.short	(.L_287 - .L_286)
	.align		4
.L_286:
        /*05e0*/ 	.word	index@(_ZN4vllm38concat_and_cache_mla_rope_fused_kernelIN3c108BFloat16ELb0E13__nv_bfloat16hLNS_18Fp8KVCacheDataTypeE2EEEvPKlPT_S8_PKS7_SA_illlliPT2_S6_iiiiPKf)
        /*05e4*/ 	.word	0x00000000


	//----- nvinfo : EIATTR_MIN_STACK_SIZE
	.align		4
.L_287:
        /*05e8*/ 	.byte	0x04, 0x12
        /*05ea*/ 	.short	(.L_289 - .L_288)
	.align		4
.L_288:
        /*05ec*/ 	.word	index@(_ZN4vllm38concat_and_cache_mla_rope_fused_kernelIN3c108BFloat16ELb0E13__nv_bfloat16hLNS_18Fp8KVCacheDataTypeE2EEEvPKlPT_S8_PKS7_SA_illlliPT2_S6_iiiiPKf)
        /*05f0*/ 	.word	0x00000000


	//----- nvinfo : EIATTR_MIN_STACK_SIZE
	.align		4
.L_289:
        /*05f4*/ 	.byte	0x04, 0x12
        /*05f6*/ 	.short	(.L_291 - .L_290)
	.align		4
.L_290:
        /*05f8*/ 	.word	index@(_ZN4vllm38concat_and_cache_mla_rope_fused_kernelIN3c108BFloat16ELb1E13__nv_bfloat16hLNS_18Fp8KVCacheDataTypeE2EEEvPKlPT_S8_PKS7_SA_illlliPT2_S6_iiiiPKf)
        /*05fc*/ 	.word	0x00000000


	//----- nvinfo : EIATTR_MIN_STACK_SIZE
	.align		4
.L_291:
        /*0600*/ 	.byte	0x04, 0x12
        /*0602*/ 	.short	(.L_293 - .L_292)
	.align		4
.L_292:
        /*0604*/ 	.word	index@(_ZN4vllm38concat_and_cache_mla_rope_fused_kernelIN3c104HalfELb0E13__nv_bfloat16hLNS_18Fp8KVCacheDataTypeE2EEEvPKlPT_S8_PKS7_SA_illlliPT2_S6_iiiiPKf)
        /*0608*/ 	.word	0x00000000


	//----- nvinfo : EIATTR_MIN_STACK_SIZE
	.align		4
.L_293:
        /*060c*/ 	.byte	0x04, 0x12
        /*060e*/ 	.short	(.L_295 - .L_294)
	.align		4
.L_294:
        /*0610*/ 	.word	index@(_ZN4vllm38concat_and_cache_mla_rope_fused_kernelIN3c104HalfELb1E13__nv_bfloat16hLNS_18Fp8KVCacheDataTypeE2EEEvPKlPT_S8_PKS7_SA_illlliPT2_S6_iiiiPKf)
        /*0614*/ 	.word	0x00000000


	//----- nvinfo : EIATTR_MIN_STACK_SIZE
	.align		4
.L_295:
        /*0618*/ 	.byte	0x04, 0x12
        /*061a*/ 	.short	(.L_297 - .L_296)
	.align		4
.L_296:
        /*061c*/ 	.word	index@(_ZN4vllm38concat_and_cache_mla_rope_fused_kernelIfLb0E13__nv_bfloat16hLNS_18Fp8KVCacheDataTypeE2EEEvPKlPT_S6_PKS5_S8_illlliPT2_S4_iiiiPKf)
        /*0620*/ 	.word	0x00000000


	//----- nvinfo : EIATTR_MIN_STACK_SIZE
	.align		4
.L_297:
        /*0624*/ 	.byte	0x04, 0x12
        /*0626*/ 	.short	(.L_299 - .L_298)
	.align		4
.L_298:
        /*0628*/ 	.word	index@(_ZN4vllm38concat_and_cache_mla_rope_fused_kernelIfLb1E13__nv_bfloat16hLNS_18Fp8KVCacheDataTypeE2EEEvPKlPT_S6_PKS5_S8_illlliPT2_S4_iiiiPKf)
        /*062c*/ 	.word	0x00000000


	//----- nvinfo : EIATTR_MIN_STACK_SIZE
	.align		4
.L_299:
        /*0630*/ 	.byte	0x04, 0x12
        /*0632*/ 	.short	(.L_301 - .L_300)
	.align		4
.L_300:
        /*0634*/ 	.word	index@(_ZN4vllm38concat_and_cache_mla_rope_fused_kernelIN3c108BFloat16ELb0EthLNS_18Fp8KVCacheDataTypeE2EEEvPKlPT_S7_PKS6_S9_illlliPT2_S5_iiiiPKf)
        /*0638*/ 	.word	0x00000000


	//----- nvinfo : EIATTR_MIN_STACK_SIZE
	.align		4
.L_301:
        /*063c*/ 	.byte	0x04, 0x12
        /*063e*/ 	.short	(.L_303 - .L_302)
	.align		4
.L_302:
        /*0640*/ 	.word	index@(_ZN4vllm38concat_and_cache_mla_rope_fused_kernelIN3c108BFloat16ELb1EthLNS_18Fp8KVCacheDataTypeE2EEEvPKlPT_S7_PKS6_S9_illlliPT2_S5_iiiiPKf)
        /*0644*/ 	.word	0x00000000


	//----- nvinfo : EIATTR_MIN_STACK_SIZE
	.align		4
.L_303:
        /*0648*/ 	.byte	0x04, 0x12
        /*064a*/ 	.short	(.L_305 - .L_304)
	.align		4
.L_304:
        /*064c*/ 	.word	index@(_ZN4vllm38concat_and_cache_mla_rope_fused_kernelIN3c104HalfELb0EthLNS_18Fp8KVCacheDataTypeE2EEEvPKlPT_S7_PKS6_S9_illlliPT2_S5_iiiiPKf)
        /*0650*/ 	.word	0x00000000


	//----- nvinfo : EIATTR_MIN_STACK_SIZE
	.align		4
.L_305:
        /*0654*/ 	.byte	0x04, 0x12
        /*0656*/ 	.short	(.L_307 - .L_306)
	.align		4
.L_306:
        /*0658*/ 	.word	index@(_ZN4vllm38concat_and_cache_mla_rope_fused_kernelIN3c104HalfELb1EthLNS_18Fp8KVCacheDataTypeE2EEEvPKlPT_S7_PKS6_S9_illlliPT2_S5_iiiiPKf)
        /*065c*/ 	.word	0x00000000


	//----- nvinfo : EIATTR_MIN_STACK_SIZE
	.align		4
.L_307:
        /*0660*/ 	.byte	0x04, 0x12
        /*0662*/ 	.short	(.L_309 - .L_308)
	.align		4
.L_308:
        /*0664*/ 	.word	index@(_ZN4vllm38concat_and_cache_mla_rope_fused_kernelIfLb0EthLNS_18Fp8KVCacheDataTypeE2EEEvPKlPT_S5_PKS4_S7_illlliPT2_S3_iiiiPKf)
        /*0668*/ 	.word	0x00000000


	//----- nvinfo : EIATTR_MIN_STACK_SIZE
	.align		4
.L_309:
        /*066c*/ 	.byte	0x04, 0x12
        /*066e*/ 	.short	(.L_311 - .L_310)
	.align		4
.L_310:
        /*0670*/ 	.word	index@(_ZN4vllm38concat_and_cache_mla_rope_fused_kernelIfLb1EthLNS_18Fp8KVCacheDataTypeE2EEEvPKlPT_S5_PKS4_S7_illlliPT2_S3_iiiiPKf)
        /*0674*/ 	.word	0x00000000


	//----- nvinfo : EIATTR_MIN_STACK_SIZE
	.align		4
.L_311:
        /*0678*/ 	.byte	0x04, 0x12
        /*067a*/ 	.short	(.L_313 - .L_312)
	.align		4
.L_312:
        /*067c*/ 	.word	index@(_ZN4vllm38concat_and_cache_mla_rope_fused_kernelIN3c108BFloat16ELb0EfhLNS_18Fp8KVCacheDataTypeE2EEEvPKlPT_S7_PKS6_S9_illlliPT2_S5_iiiiPKf)
        /*0680*/ 	.word	0x00000000


	//----- nvinfo : EIATTR_MIN_STACK_SIZE
	.align		4
.L_313:
        /*0684*/ 	.byte	0x04, 0x12
        /*0686*/ 	.short	(.L_315 - .L_314)
	.align		4
.L_314:
        /*0688*/ 	.word	index@(_ZN4vllm38concat_and_cache_mla_rope_fused_kernelIN3c108BFloat16ELb1EfhLNS_18Fp8KVCacheDataTypeE2EEEvPKlPT_S7_PKS6_S9_illlliPT2_S5_iiiiPKf)
        /*068c*/ 	.word	0x00000000


	//----- nvinfo : EIATTR_MIN_STACK_SIZE
	.align		4
.L_315:
        /*0690*/ 	.byte	0x04, 0x12
        /*0692*/ 	.short	(.L_317 - .L_316)
	.align		4
.L_316:
        /*0694*/ 	.word	index@(_ZN4vllm38concat_and_cache_mla_rope_fused_kernelIN3c104HalfELb0EfhLNS_18Fp8KVCacheDataTypeE2EEEvPKlPT_S7_PKS6_S9_illlliPT2_S5_iiiiPKf)
        /*0698*/ 	.word	0x00000000


	//----- nvinfo : EIATTR_MIN_STACK_SIZE
	.align		4
.L_317:
        /*069c*/ 	.byte	0x04, 0x12
        /*069e*/ 	.short	(.L_319 - .L_318)
	.align		4
.L_318:
        /*06a0*/ 	.word	index@(_ZN4vllm38concat_and_cache_mla_rope_fused_kernelIN3c104HalfELb1EfhLNS_18Fp8KVCacheDataTypeE2EEEvPKlPT_S7_PKS6_S9_illlliPT2_S5_iiiiPKf)
        /*06a4*/ 	.word	0x00000000


	//----- nvinfo : EIATTR_MIN_STACK_SIZE
	.align		4
.L_319:
        /*06a8*/ 	.byte	0x04, 0x12
        /*06aa*/ 	.short	(.L_321 - .L_320)
	.align		4
.L_320:
        /*06ac*/ 	.word	index@(_ZN4vllm38concat_and_cache_mla_rope_fused_kernelIfLb0EfhLNS_18Fp8KVCacheDataTypeE2EEEvPKlPT_S5_PKS4_S7_illlliPT2_S3_iiiiPKf)
        /*06b0*/ 	.word	0x00000000


	//----- nvinfo : EIATTR_MIN_STACK_SIZE
	.align		4
.L_321:
        /*06b4*/ 	.byte	0x04, 0x12
        /*06b6*/ 	.short	(.L_323 - .L_322)
	.align		4
.L_322:
        /*06b8*/ 	.word	index@(_ZN4vllm38concat_and_cache_mla_rope_fused_kernelIfLb1EfhLNS_18Fp8KVCacheDataTypeE2EEEvPKlPT_S5_PKS4_S7_illlliPT2_S3_iiiiPKf)
        /*06bc*/ 	.word	0x00000000


	//----- nvinfo : EIATTR_MIN_STACK_SIZE
	.align		4
.L_323:
        /*06c0*/ 	.byte	0x04, 0x12
        /*06c2*/ 	.short	(.L_325 - .L_324)
	.align		4
.L_324:
        /*06c4*/ 	.word	index@(_ZN4vllm38concat_and_cache_mla_rope_fused_kernelIN3c108BFloat16ELb0E13__nv_bfloat16hLNS_18Fp8KVCacheDataTypeE1EEEvPKlPT_S8_PKS7_SA_illlliPT2_S6_iiiiPKf)
        /*06c8*/ 	.word	0x00000000


	//----- nvinfo : EIATTR_MIN_STACK_SIZE
	.align		4
.L_325:
        /*06cc*/ 	.byte	0x04, 0x12
        /*06ce*/ 	.short	(.L_327 - .L_326)
	.align		4
.L_326:
        /*06d0*/ 	.word	index@(_ZN4vllm38concat_and_cache_mla_rope_fused_kernelIN3c108BFloat16ELb1E13__nv_bfloat16hLNS_18Fp8KVCacheDataTypeE1EEEvPKlPT_S8_PKS7_SA_illlliPT2_S6_iiiiPKf)
        /*06d4*/ 	.word	0x00000000


	//----- nvinfo : EIATTR_MIN_STACK_SIZE
	.align		4
.L_327:
        /*06d8*/ 	.byte	0x04, 0x12
        /*06da*/ 	.short	(.L_329 - .L_328)
	.align		4
.L_328:
        /*06dc*/ 	.word	index@(_ZN4vllm38concat_and_cache_mla_rope_fused_kernelIN3c104HalfELb0E13__nv_bfloat16hLNS_18Fp8KVCacheDataTypeE1EEEvPKlPT_S8_PKS7_SA_illlliPT2_S6_iiiiPKf)
        /*06e0*/ 	.word	0x00000000


	//----- nvinfo : EIATTR_MIN_STACK_SIZE
	.align		4
.L_329:
        /*06e4*/ 	.byte	0x04, 0x12
        /*06e6*/ 	.short	(.L_331 - .L_330)
	.align		4
.L_330:
        /*06e8*/ 	.word	index@(_ZN4vllm38concat_and_cache_mla_rope_fused_kernelIN3c104HalfELb1E13__nv_bfloat16hLNS_18Fp8KVCacheDataTypeE1EEEvPKlPT_S8_PKS7_SA_illlliPT2_S6_iiiiPKf)
        /*06ec*/ 	.word	0x00000000


	//----- nvinfo : EIATTR_MIN_STACK_SIZE
	.align		4
.L_331:
        /*06f0*/ 	.byte	0x04, 0x12
        /*06f2*/ 	.short	(.L_333 - .L_332)
	.align		4
.L_332:
        /*06f4*/ 	.word	index@(_ZN4vllm38concat_and_cache_mla_rope_fused_kernelIfLb0E13__nv_bfloat16hLNS_18Fp8KVCacheDataTypeE1EEEvPKlPT_S6_PKS5_S8_illlliPT2_S4_iiiiPKf)
        /*06f8*/ 	.word	0x00000000


	//----- nvinfo : EIATTR_MIN_STACK_SIZE
	.align		4
.L_333:
        /*06fc*/ 	.byte	0x04, 0x12
        /*06fe*/ 	.short	(.L_335 - .L_334)
	.align		4
.L_334:
        /*0700*/ 	.word	index@(_ZN4vllm38concat_and_cache_mla_rope_fused_kernelIfLb1E13__nv_bfloat16hLNS_18Fp8KVCacheDataTypeE1EEEvPKlPT_S6_PKS5_S8_illlliPT2_S4_iiiiPKf)
        /*0704*/ 	.word	0x00000000


	//----- nvinfo : EIATTR_MIN_STACK_SIZE
	.align		4
.L_335:
        /*0708*/ 	.byte	0x04, 0x12
        /*070a*/ 	.short	(.L_337 - .L_336)
	.align		4
.L_336:
        /*070c*/ 	.word	index@(_ZN4vllm38concat_and_cache_mla_rope_fused_kernelIN3c108BFloat16ELb0EthLNS_18Fp8KVCacheDataTypeE1EEEvPKlPT_S7_PKS6_S9_illlliPT2_S5_iiiiPKf)
        /*0710*/ 	.word	0x00000000


	//----- nvinfo : EIATTR_MIN_STACK_SIZE
	.align		4
.L_337:
        /*0714*/ 	.byte	0x04, 0x12
        /*0716*/ 	.short	(.L_339 - .L_338)
	.align		4
.L_338:
        /*0718*/ 	.word	index@(_ZN4vllm38concat_and_cache_mla_rope_fused_kernelIN3c108BFloat16ELb1EthLNS_18Fp8KVCacheDataTypeE1EEEvPKlPT_S7_PKS6_S9_illlliPT2_S5_iiiiPKf)
        /*071c*/ 	.word	0x00000000


	//----- nvinfo : EIATTR_MIN_STACK_SIZE
	.align		4
.L_339:
        /*0720*/ 	.byte	0x04, 0x12
        /*0722*/ 	.short	(.L_341 - .L_340)
	.align		4
.L_340:
        /*0724*/ 	.word	index@(_ZN4vllm38concat_and_cache_mla_rope_fused_kernelIN3c104HalfELb0EthLNS_18Fp8KVCacheDataTypeE1EEEvPKlPT_S7_PKS6_S9_illlliPT2_S5_iiiiPKf)
        /*0728*/ 	.word	0x00000000


	//----- nvinfo : EIATTR_MIN_STACK_SIZE
	.align		4
.L_341:
        /*072c*/ 	.byte	0x04, 0x12
        /*072e*/ 	.short	(.L_343 - .L_342)
	.align		4
.L_342:
        /*0730*/ 	.word	index@(_ZN4vllm38concat_and_cache_mla_rope_fused_kernelIN3c104HalfELb1EthLNS_18Fp8KVCacheDataTypeE1EEEvPKlPT_S7_PKS6_S9_illlliPT2_S5_iiiiPKf)
        /*0734*/ 	.word	0x00000000


	//----- nvinfo : EIATTR_MIN_STACK_SIZE
	.align		4
.L_343:
        /*0738*/ 	.byte	0x04, 0x12
        /*073a*/ 	.short	(.L_345 - .L_344)
	.align		4
.L_344:
        /*073c*/ 	.word	index@(_ZN4vllm38concat_and_cache_mla_rope_fused_kernelIfLb0EthLNS_18Fp8KVCacheDataTypeE1EEEvPKlPT_S5_PKS4_S7_illlliPT2_S3_iiiiPKf)
        /*0740*/ 	.word	0x00000000


	//----- nvinfo : EIATTR_MIN_STACK_SIZE
	.align		4
.L_345:
        /*0744*/ 	.byte	0x04, 0x12
        /*0746*/ 	.short	(.L_347 - .L_346)
	.align		4
.L_346:
        /*0748*/ 	.word	index@(_ZN4vllm38concat_and_cache_mla_rope_fused_kernelIfLb1EthLNS_18Fp8KVCacheDataTypeE1EEEvPKlPT_S5_PKS4_S7_illlliPT2_S3_iiiiPKf)
        /*074c*/ 	.word	0x00000000


	//----- nvinfo : EIATTR_MIN_STACK_SIZE
	.align		4
.L_347:
        /*0750*/ 	.byte	0x04, 0x12
        /*0752*/ 	.short	(.L_349 - .L_348)
	.align		4
.L_348:
        /*0754*/ 	.word	index@(_ZN4vllm38concat_and_cache_mla_rope_fused_kernelIN3c108BFloat16ELb0EfhLNS_18Fp8KVCacheDataTypeE1EEEvPKlPT_S7_PKS6_S9_illlliPT2_S5_iiiiPKf)
        /*0758*/ 	.word	0x00000000


	//----- nvinfo : EIATTR_MIN_STACK_SIZE
	.align		4
.L_349:
        /*075c*/ 	.byte	0x04, 0x12
        /*075e*/ 	.short	(.L_351 - .L_350)
	.align		4
.L_350:
        /*0760*/ 	.word	index@(_ZN4vllm38concat_and_cache_mla_rope_fused_kernelIN3c108BFloat16ELb1EfhLNS_18Fp8KVCacheDataTypeE1EEEvPKlPT_S7_PKS6_S9_illlliPT2_S5_iiiiPKf)
        /*0764*/ 	.word	0x00000000


	//----- nvinfo : EIATTR_MIN_STACK_SIZE
	.align		4
.L_351:
        /*0768*/ 	.byte	0x04, 0x12
        /*076a*/ 	.short	(.L_353 - .L_352)
	.align		4
.L_352:
        /*076c*/ 	.word	index@(_ZN4vllm38concat_and_cache_mla_rope_fused_kernelIN3c104HalfELb0EfhLNS_18Fp8KVCacheDataTypeE1EEEvPKlPT_S7_PKS6_S9_illlliPT2_S5_iiiiPKf)
        /*0770*/ 	.word	0x00000000


	//----- nvinfo : EIATTR_MIN_STACK_SIZE
	.align		4
.L_353:
        /*0774*/ 	.byte	0x04, 0x12
        /*0776*/ 	.short	(.L_355 - .L_354)
	.align		4
.L_354:
        /*0778*/ 	.word	index@(_ZN4vllm38concat_and_cache_mla_rope_fused_kernelIN3c104HalfELb1EfhLNS_18Fp8KVCacheDataTypeE1EEEvPKlPT_S7_PKS6_S9_illlliPT2_S5_iiiiPKf)
        /*077c*/ 	.word	0x00000000


	//----- nvinfo : EIATTR_MIN_STACK_SIZE
	.align		4
.L_355:
        /*0780*/ 	.byte	0x04, 0x12
        /*0782*/ 	.short	(.L_357 - .L_356)
	.align		4
.L_356:
        /*0784*/ 	.word	index@(_ZN4vllm38concat_and_cache_mla_rope_fused_kernelIfLb0EfhLNS_18Fp8KVCacheDataTypeE1EEEvPKlPT_S5_PKS4_S7_illlliPT2_S3_iiiiPKf)
        /*0788*/ 	.word	0x00000000


	//----- nvinfo : EIATTR_MIN_STACK_SIZE
	.align		4
.L_357:
        /*078c*/ 	.byte	0x04, 0x12
        /*078e*/ 	.short	(.L_359 - .L_358)
	.align		4
.L_358:
        /*0790*/ 	.word	index@(_ZN4vllm38concat_and_cache_mla_rope_fused_kernelIfLb1EfhLNS_18Fp8KVCacheDataTypeE1EEEvPKlPT_S5_PKS4_S7_illlliPT2_S3_iiiiPKf)
        /*0794*/ 	.word	0x00000000


	//----- nvinfo : EIATTR_MIN_STACK_SIZE
	.align		4
.L_359:
        /*0798*/ 	.byte	0x04, 0x12
        /*079a*/ 	.short	(.L_361 - .L_360)
	.align		4
.L_360:
        /*079c*/ 	.word	index@(_ZN4vllm38concat_and_cache_mla_rope_fused_kernelIN3c108BFloat16ELb0E13__nv_bfloat16S3_LNS_18Fp8KVCacheDataTypeE0EEEvPKlPT_S8_PKS7_SA_illlliPT2_S6_iiiiPKf)
        /*07a0*/ 	.word	0x00000000


	//----- nvinfo : EIATTR_MIN_STACK_SIZE
	.align		4
.L_361:
        /*07a4*/ 	.byte	0x04, 0x12
        /*07a6*/ 	.short	(.L_363 - .L_362)
	.align		4
.L_362:
        /*07a8*/ 	.word	index@(_ZN4vllm38concat_and_cache_mla_rope_fused_kernelIN3c108BFloat16ELb1E13__nv_bfloat16S3_LNS_18Fp8KVCacheDataTypeE0EEEvPKlPT_S8_PKS7_SA_illlliPT2_S6_iiiiPKf)
        /*07ac*/ 	.word	0x00000000


	//----- nvinfo : EIATTR_MIN_STACK_SIZE
	.align		4
.L_363:
        /*07b0*/ 	.byte	0x04, 0x12
        /*07b2*/ 	.short	(.L_365 - .L_364)
	.align		4
.L_364:
        /*07b4*/ 	.word	index@(_ZN4vllm38concat_and_cache_mla_rope_fused_kernelIN3c104HalfELb0E13__nv_bfloat16S3_LNS_18Fp8KVCacheDataTypeE0EEEvPKlPT_S8_PKS7_SA_illlliPT2_S6_iiiiPKf)
        /*07b8*/ 	.word	0x00000000


	//----- nvinfo : EIATTR_MIN_STACK_SIZE
	.align		4
.L_365:
        /*07bc*/ 	.byte	0x04, 0x12
        /*07be*/ 	.short	(.L_367 - .L_366)
	.align		4
.L_366:
        /*07c0*/ 	.word	index@(_ZN4vllm38concat_and_cache_mla_rope_fused_kernelIN3c104HalfELb1E13__nv_bfloat16S3_LNS_18Fp8KVCacheDataTypeE0EEEvPKlPT_S8_PKS7_SA_illlliPT2_S6_iiiiPKf)
        /*07c4*/ 	.word	0x00000000


	//----- nvinfo : EIATTR_MIN_STACK_SIZE
	.align		4
.L_367:
        /*07c8*/ 	.byte	0x04, 0x12
        /*07ca*/ 	.short	(.L_369 - .L_368)
	.align		4
.L_368:
        /*07cc*/ 	.word	index@(_ZN4vllm38concat_and_cache_mla_rope_fused_kernelIfLb0E13__nv_bfloat16S1_LNS_18Fp8KVCacheDataTypeE0EEEvPKlPT_S6_PKS5_S8_illlliPT2_S4_iiiiPKf)
        /*07d0*/ 	.word	0x00000000


	//----- nvinfo : EIATTR_MIN_STACK_SIZE
	.align		4
.L_369:
        /*07d4*/ 	.byte	0x04, 0x12
        /*07d6*/ 	.short	(.L_371 - .L_370)
	.align		4
.L_370:
        /*07d8*/ 	.word	index@(_ZN4vllm38concat_and_cache_mla_rope_fused_kernelIfLb1E13__nv_bfloat16S1_LNS_18Fp8KVCacheDataTypeE0EEEvPKlPT_S6_PKS5_S8_illlliPT2_S4_iiiiPKf)
        /*07dc*/ 	.word	0x00000000


	//----- nvinfo : EIATTR_MIN_STACK_SIZE
	.align		4
.L_371:
        /*07e0*/ 	.byte	0x04, 0x12
        /*07e2*/ 	.short	(.L_373 - .L_372)
	.align		4
.L_372:
        /*07e4*/ 	.word	index@(_ZN4vllm38concat_and_cache_mla_rope_fused_kernelIN3c108BFloat16ELb0EttLNS_18Fp8KVCacheDataTypeE0EEEvPKlPT_S7_PKS6_S9_illlliPT2_S5_iiiiPKf)
        /*07e8*/ 	.word	0x00000000


	//----- nvinfo : EIATTR_MIN_STACK_SIZE
	.align		4
.L_373:
        /*07ec*/ 	.byte	0x04, 0x12
        /*07ee*/ 	.short	(.L_375 - .L_374)
	.align		4
.L_374:
        /*07f0*/ 	.word	index@(_ZN4vllm38concat_and_cache_mla_rope_fused_kernelIN3c108BFloat16ELb1EttLNS_18Fp8KVCacheDataTypeE0EEEvPKlPT_S7_PKS6_S9_illlliPT2_S5_iiiiPKf)
        /*07f4*/ 	.word	0x00000000


	//----- nvinfo : EIATTR_MIN_STACK_SIZE
	.align		4
.L_375:
        /*07f8*/ 	.byte	0x04, 0x12
        /*07fa*/ 	.short	(.L_377 - .L_376)
	.align		4
.L_376:
        /*07fc*/ 	.word	index@(_ZN4vllm38concat_and_cache_mla_rope_fused_kernelIN3c104HalfELb0EttLNS_18Fp8KVCacheDataTypeE0EEEvPKlPT_S7_PKS6_S9_illlliPT2_S5_iiiiPKf)
        /*0800*/ 	.word	0x00000000


	//----- nvinfo : EIATTR_MIN_STACK_SIZE
	.align		4
.L_377:
        /*0804*/ 	.byte	0x04, 0x12
        /*0806*/ 	.short	(.L_379 - .L_378)
	.align		4
.L_378:
        /*0808*/ 	.word	index@(_ZN4vllm38concat_and_cache_mla_rope_fused_kernelIN3c104HalfELb1EttLNS_18Fp8KVCacheDataTypeE0EEEvPKlPT_S7_PKS6_S9_illlliPT2_S5_iiiiPKf)
        /*080c*/ 	.word	0x00000000


	//----- nvinfo : EIATTR_MIN_STACK_SIZE
	.align		4
.L_379:
        /*0810*/ 	.byte	0x04, 0x12
        /*0812*/ 	.short	(.L_381 - .L_380)
	.align		4
.L_380:
        /*0814*/ 	.word	index@(_ZN4vllm38concat_and_cache_mla_rope_fused_kernelIfLb0EttLNS_18Fp8KVCacheDataTypeE0EEEvPKlPT_S5_PKS4_S7_illlliPT2_S3_iiiiPKf)
        /*0818*/ 	.word	0x00000000


	//----- nvinfo : EIATTR_MIN_STACK_SIZE
	.align		4
.L_381:
        /*081c*/ 	.byte	0x04, 0x12
        /*081e*/ 	.short	(.L_383 - .L_382)
	.align		4
.L_382:
        /*0820*/ 	.word	index@(_ZN4vllm38concat_and_cache_mla_rope_fused_kernelIfLb1EttLNS_18Fp8KVCacheDataTypeE0EEEvPKlPT_S5_PKS4_S7_illlliPT2_S3_iiiiPKf)
        /*0824*/ 	.word	0x00000000


	//----- nvinfo : EIATTR_MIN_STACK_SIZE
	.align		4
.L_383:
        /*0828*/ 	.byte	0x04, 0x12
        /*082a*/ 	.short	(.L_385 - .L_384)
	.align		4
.L_384:
        /*082c*/ 	.word	index@(_ZN4vllm38concat_and_cache_mla_rope_fused_kernelIN3c108BFloat16ELb0EffLNS_18Fp8KVCacheDataTypeE0EEEvPKlPT_S7_PKS6_S9_illlliPT2_S5_iiiiPKf)
        /*0830*/ 	.word	0x00000008


	//----- nvinfo : EIATTR_MIN_STACK_SIZE
	.align		4
.L_385:
        /*0834*/ 	.byte	0x04, 0x12
        /*0836*/ 	.short	(.L_387 - .L_386)
	.align		4
.L_386:
        /*0838*/ 	.word	index@(_ZN4vllm38concat_and_cache_mla_rope_fused_kernelIN3c108BFloat16ELb1EffLNS_18Fp8KVCacheDataTypeE0EEEvPKlPT_S7_PKS6_S9_illlliPT2_S5_iiiiPKf)
        /*083c*/ 	.word	0x00000008


	//----- nvinfo : EIATTR_MIN_STACK_SIZE
	.align		4
.L_387:
        /*0840*/ 	.byte	0x04, 0x12
        /*0842*/ 	.short	(.L_389 - .L_388)
	.align		4
.L_388:
        /*0844*/ 	.word	index@(_ZN4vllm38concat_and_cache_mla_rope_fused_kernelIN3c104HalfELb0EffLNS_18Fp8KVCacheDataTypeE0EEEvPKlPT_S7_PKS6_S9_illlliPT2_S5_iiiiPKf)
        /*0848*/ 	.word	0x00000008


	//----- nvinfo : EIATTR_MIN_STACK_SIZE
	.align		4
.L_389:
        /*084c*/ 	.byte	0x04, 0x12
        /*084e*/ 	.short	(.L_391 - .L_390)
	.align		4
.L_390:
        /*0850*/ 	.word	index@(_ZN4vllm38concat_and_cache_mla_rope_fused_kernelIN3c104HalfELb1EffLNS_18Fp8KVCacheDataTypeE0EEEvPKlPT_S7_PKS6_S9_illlliPT2_S5_iiiiPKf)
        /*0854*/ 	.word	0x00000008


	//----- nvinfo : EIATTR_MIN_STACK_SIZE
	.align		4
.L_391:
        /*0858*/ 	.byte	0x04, 0x12
        /*085a*/ 	.short	(.L_393 - .L_392)
	.align		4
.L_392:
        /*085c*/ 	.word	index@(_ZN4vllm38concat_and_cache_mla_rope_fused_kernelIfLb0EffLNS_18Fp8KVCacheDataTypeE0EEEvPKlPT_S5_PKS4_S7_illlliPT2_S3_iiiiPKf)
        /*0860*/ 	.word	0x00000000


	//----- nvinfo : EIATTR_MIN_STACK_SIZE
	.align		4
.L_393:
        /*0864*/ 	.byte	0x04, 0x12
        /*0866*/ 	.short	(.L_395 - .L_394)
	.align		4
.L_394:
        /*0868*/ 	.word	index@(_ZN4vllm38concat_and_cache_mla_rope_fused_kernelIfLb1EffLNS_18Fp8KVCacheDataTypeE0EEEvPKlPT_S5_PKS4_S7_illlliPT2_S3_iiiiPKf)
        /*086c*/ 	.word	0x00000000
.L_395:


//--------------------- .nv.info._ZN4vllm38concat_and_cache_mla_rope_fused_kernelIN3c108BFloat16ELb0E13__nv_bfloat16hLNS_18Fp8KVCacheDataTypeE2EEEvPKlPT_S8_PKS7_SA_illlliPT2_S6_iiiiPKf --------------------------
	.section	.nv.info._ZN4vllm38concat_and_cache_mla_rope_fused_kernelIN3c108BFloat16ELb0E13__nv_bfloat16hLNS_18Fp8KVCacheDataTypeE2EEEvPKlPT_S8_PKS7_SA_illlliPT2_S6_iiiiPKf,"",@"SHT_CUDA_INFO"
	.sectionflags	@""
	.align	4


	//----- nvinfo : EIATTR_CUDA_API_VERSION
	.align		4
        /*0000*/ 	.byte	0x04, 0x37
        /*0002*/ 	.short	(.L_397 - .L_396)
.L_396:
        /*0004*/ 	.word	0x00000082


	//----- nvinfo : EIATTR_SW2861232_WAR
	.align		4
.L_397:
        /*0008*/ 	.byte	0x01, 0x35
	.zero		2


	//----- nvinfo : EIATTR_PARAM_CBANK
	.align		4
        /*000c*/ 	.byte	0x04, 0x0a
        /*000e*/ 	.short	(.L_399 - .L_398)
	.align		4
.L_398:
        /*0010*/ 	.word	index@(.nv.constant0._ZN4vllm38concat_and_cache_mla_rope_fused_kernelIN3c108BFloat16ELb0E13__nv_bfloat16hLNS_18Fp8KVCacheDataTypeE2EEEvPKlPT_S8_PKS7_SA_illlliPT2_S6_iiiiPKf)
        /*0014*/ 	.short	0x0160
        /*0016*/ 	.short	0x0080


	//----- nvinfo : EIATTR_CBANK_PARAM_SIZE
	.align		4
.L_399:
        /*0018*/ 	.byte	0x03, 0x19
        /*001a*/ 	.short	0x0080


	//----- nvinfo : EIATTR_KPARAM_INFO
	.align		4
        /*001c*/ 	.byte	0x04, 0x17
        /*001e*/ 	.short	(.L_401 - .L_400)
.L_400:
        /*0020*/ 	.word	0x00000000
        /*0024*/ 	.short	0x0011
        /*0026*/ 	.short	0x0078
        /*0028*/ 	.byte	0x00, 0xf0, 0x21, 0x00


	//----- nvinfo : EIATTR_KPARAM_INFO
	.align		4
.L_401:
        /*002c*/ 	.byte	0x04, 0x17
        /*002e*/ 	.short	(.L_403 - .L_402)
.L_402:
        /*0030*/ 	.word	0x00000000
        /*0034*/ 	.short	0x0010
        /*0036*/ 	.short	0x0074
        /*0038*/ 	.byte	0x00, 0xf0, 0x11, 0x00


	//----- nvinfo : EIATTR_KPARAM_INFO
	.align		4
.L_403:
        /*003c*/ 	.byte	0x04, 0x17
        /*003e*/ 	.short	(.L_405 - .L_404)
.L_404:
        /*0040*/ 	.word	0x00000000
        /*0044*/ 	.short	0x000f
        /*0046*/ 	.short	0x0070
        /*0048*/ 	.byte	0x00, 0xf0, 0x11, 0x00


	//----- nvinfo : EIATTR_KPARAM_INFO
	.align		4
.L_405:
        /*004c*/ 	.byte	0x04, 0x17
        /*004e*/ 	.short	(.L_407 - .L_406)
.L_406:
        /*0050*/ 	.word	0x00000000
        /*0054*/ 	.short	0x000e
        /*0056*/ 	.short	0x006c
        /*0058*/ 	.byte	0x00, 0xf0, 0x11, 0x00


	//----- nvinfo : EIATTR_KPARAM_INFO
	.align		4
.L_407:
        /*005c*/ 	.byte	0x04, 0x17
        /*005e*/ 	.short	(.L_409 - .L_408)
.L_408:
        /*0060*/ 	.word	0x00000000
        /*0064*/ 	.short	0x000d
        /*0066*/ 	.short	0x0068
        /*0068*/ 	.byte	0x00, 0xf0, 0x11, 0x00


	//----- nvinfo : EIATTR_KPARAM_INFO
	.align		4
.L_409:
        /*006c*/ 	.byte	0x04, 0x17
        /*006e*/ 	.short	(.L_411 - .L_410)
.L_410:
        /*0070*/ 	.word	0x00000000
        /*0074*/ 	.short	0x000c
        /*0076*/ 	.short	0x0060
        /*0078*/ 	.byte	0x00, 0xf0, 0x21, 0x00


	//----- nvinfo : EIATTR_KPARAM_INFO
	.align		4
.L_411:
        /*007c*/ 	.byte	0x04, 0x17
        /*007e*/ 	.short	(.L_413 - .L_412)
.L_412:
        /*0080*/ 	.word	0x00000000
        /*0084*/ 	.short	0x000b
        /*0086*/ 	.short	0x0058
        /*0088*/ 	.byte	0x00, 0xf0, 0x21, 0x00


	//----- nvinfo : EIATTR_KPARAM_INFO
	.align		4
.L_413:
        /*008c*/ 	.byte	0x04, 0x17
        /*008e*/ 	.short	(.L_415 - .L_414)
.L_414:
        /*0090*/ 	.word	0x00000000
        /*0094*/ 	.short	0x000a
        /*0096*/ 	.short	0x0050
        /*0098*/ 	.byte	0x00, 0xf0, 0x11, 0x00


	//----- nvinfo : EIATTR_KPARAM_INFO
	.align		4
.L_415:
        /*009c*/ 	.byte	0x04, 0x17
        /*009e*/ 	.short	(.L_417 - .L_416)
.L_416:
        /*00a0*/ 	.word	0x00000000
        /*00a4*/ 	.short	0x0009
        /*00a6*/ 	.short	0x0048
        /*00a8*/ 	.byte	0x00, 0xf0, 0x21, 0x00


	//----- nvinfo : EIATTR_KPARAM_INFO
	.align		4
.L_417:
        /*00ac*/ 	.byte	0x04, 0x17
        /*00ae*/ 	.short	(.L_419 - .L_418)
.L_418:
        /*00b0*/ 	.word	0x00000000
        /*00b4*/ 	.short	0x0008
        /*00b6*/ 	.short	0x0040
        /*00b8*/ 	.byte	0x00, 0xf0, 0x21, 0x00


	//----- nvinfo : EIATTR_KPARAM_INFO
	.align		4
.L_419:
        /*00bc*/ 	.byte	0x04, 0x17
        /*00be*/ 	.short	(.L_421 - .L_420)
.L_420:
        /*00c0*/ 	.word	0x00000000
        /*00c4*/ 	.short	0x0007
        /*00c6*/ 	.short	0x0038
        /*00c8*/ 	.byte	0x00, 0xf0, 0x21, 0x00


	//----- nvinfo : EIATTR_KPARAM_INFO
	.align		4
.L_421:
        /*00cc*/ 	.byte	0x04, 0x17
        /*00ce*/ 	.short	(.L_423 - .L_422)
.L_422:
        /*00d0*/ 	.word	0x00000000
        /*00d4*/ 	.short	0x0006
        /*00d6*/ 	.short	0x0030
        /*00d8*/ 	.byte	0x00, 0xf0, 0x21, 0x00


	//----- nvinfo : EIATTR_KPARAM_INFO
	.align		4
.L_423:
        /*00dc*/ 	.byte	0x04, 0x17
        /*00de*/ 	.short	(.L_425 - .L_424)
.L_424:
        /*00e0*/ 	.word	0x00000000
        /*00e4*/ 	.short	0x0005
        /*00e6*/ 	.short	0x0028
        /*00e8*/ 	.byte	0x00, 0xf0, 0x11, 0x00


	//----- nvinfo : EIATTR_KPARAM_INFO
	.align		4
.L_425:
        /*00ec*/ 	.byte	0x04, 0x17
        /*00ee*/ 	.short	(.L_427 - .L_426)
.L_426:
        /*00f0*/ 	.word	0x00000000
        /*00f4*/ 	.short	0x0004
        /*00f6*/ 	.short	0x0020
        /*00f8*/ 	.byte	0x00, 0xf0, 0x21, 0x00


	//----- nvinfo : EIATTR_KPARAM_INFO
	.align		4
.L_427:
        /*00fc*/ 	.byte	0x04, 0x17
        /*00fe*/ 	.short	(.L_429 - .L_428)
.L_428:
        /*0100*/ 	.word	0x00000000
        /*0104*/ 	.short	0x0003
        /*0106*/ 	.short	0x0018
        /*0108*/ 	.byte	0x00, 0xf0, 0x21, 0x00


	//----- nvinfo : EIATTR_KPARAM_INFO
	.align		4
.L_429:
        /*010c*/ 	.byte	0x04, 0x17
        /*010e*/ 	.short	(.L_431 - .L_430)
.L_430:
        /*0110*/ 	.word	0x00000000
        /*0114*/ 	.short	0x0002
        /*0116*/ 	.short	0x0010
        /*0118*/ 	.byte	0x00, 0xf0, 0x21, 0x00


	//----- nvinfo : EIATTR_KPARAM_INFO
	.align		4
.L_431:
        /*011c*/ 	.byte	0x04, 0x17
        /*011e*/ 	.short	(.L_433 - .L_432)
.L_432:
        /*0120*/ 	.word	0x00000000
        /*0124*/ 	.short	0x0001
        /*0126*/ 	.short	0x0008
        /*0128*/ 	.byte	0x00, 0xf0, 0x21, 0x00


	//----- nvinfo : EIATTR_KPARAM_INFO
	.align		4
.L_433:
        /*012c*/ 	.byte	0x04, 0x17
        /*012e*/ 	.short	(.L_435 - .L_434)
.L_434:
        /*0130*/ 	.word	0x00000000
        /*0134*/ 	.short	0x0000
        /*0136*/ 	.short	0x0000
        /*0138*/ 	.byte	0x00, 0xf0, 0x21, 0x00


	//----- nvinfo : EIATTR_MAXREG_COUNT
	.align		4
.L_435:
        /*013c*/ 	.byte	0x03, 0x1b
        /*013e*/ 	.short	0x00ff


	//----- nvinfo : EIATTR_EXTERNS
	.align		4
        /*0140*/ 	.byte	0x04, 0x0f
        /*0142*/ 	.short	(.L_437 - .L_436)


	//   ....[0]....
	.align		4
.L_436:
        /*0144*/ 	.word	index@(__assertfail)


	//----- nvinfo : EIATTR_MERCURY_ISA_VERSION
	.align		4
.L_437:
        /*0148*/ 	.byte	0x03, 0x5f
        /*014a*/ 	.short	0x0000


	//----- nvinfo : EIATTR_SYSCALL_OFFSETS
	.align		4
        /*014c*/ 	.byte	0x04, 0x46
        /*014e*/ 	.short	(.L_439 - .L_438)


	//   ....[0]....
.L_438:
        /*0150*/ 	.word	0x00000a10


	//   ....[1]....
        /*0154*/ 	.word	0x00000b50


	//----- nvinfo : EIATTR_EXIT_INSTR_OFFSETS
	.align		4
.L_439:
        /*0158*/ 	.byte	0x04, 0x1c
        /*015a*/ 	.short	(.L_441 - .L_440)


	//   ....[0]....
.L_440:
        /*015c*/ 	.word	0x00000650


	//   ....[1]....
        /*0160*/ 	.word	0x000006a0


	//   ....[2]....
        /*0164*/ 	.word	0x00000b60


	//----- nvinfo : EIATTR_CRS_STACK_SIZE
	.align		4
.L_441:
        /*0168*/ 	.byte	0x04, 0x1e
        /*016a*/ 	.short	(.L_443 - .L_442)
.L_442:
        /*016c*/ 	.word	0x00000000
.L_443:


//--------------------- .nv.info._ZN4vllm38concat_and_cache_mla_rope_fused_kernelIN3c108BFloat16ELb1E13__nv_bfloat16hLNS_18Fp8KVCacheDataTypeE2EEEvPKlPT_S8_PKS7_SA_illlliPT2_S6_iiiiPKf --------------------------
	.section	.nv.info._ZN4vllm38concat_and_cache_mla_rope_fused_kernelIN3c108BFloat16ELb1E13__nv_bfloat16hLNS_18Fp8KVCacheDataTypeE2EEEvPKlPT_S8_PKS7_SA_illlliPT2_S6_iiiiPKf,"",@"SHT_CUDA_INFO"
	.sectionflags	@""
	.align	4


	//----- nvinfo : EIATTR_CUDA_API_VERSION
	.align		4
        /*0000*/ 	.byte	0x04, 0x37
        /*0002*/ 	.short	(.L_445 - .L_444)
.L_444:
        /*0004*/ 	.word	0x00000082


	//----- nvinfo : EIATTR_SW2861232_WAR
	.align		4
.L_445:
        /*0008*/ 	.byte	0x01, 0x35
	.zero		2


	//----- nvinfo : EIATTR_PARAM_CBANK
	.align		4
        /*000c*/ 	.byte	0x04, 0x0a
        /*000e*/ 	.short	(.L_447 - .L_446)
	.align		4
.L_446:
        /*0010*/ 	.word	index@(.nv.constant0._ZN4vllm38concat_and_cache_mla_rope_fused_kernelIN3c108BFloat16ELb1E13__nv_bfloat16hLNS_18Fp8KVCacheDataTypeE2EEEvPKlPT_S8_PKS7_SA_illlliPT2_S6_iiiiPKf)
        /*0014*/ 	.short	0x0160
        /*0016*/ 	.short	0x0080


	//----- nvinfo : EIATTR_CBANK_PARAM_SIZE
	.align		4
.L_447:
        /*0018*/ 	.byte	0x03, 0x19
        /*001a*/ 	.short	0x0080


	//----- nvinfo : EIATTR_KPARAM_INFO
	.align		4
        /*001c*/ 	.byte	0x04, 0x17
        /*001e*/ 	.short	(.L_449 - .L_448)
.L_448:
        /*0020*/ 	.word	0x00000000
        /*0024*/ 	.short	0x0011
        /*0026*/ 	.short	0x0078
        /*0028*/ 	.byte	0x00, 0xf0, 0x21, 0x00


	//----- nvinfo : EIATTR_KPARAM_INFO
	.align		4
.L_449:
        /*002c*/ 	.byte	0x04, 0x17
        /*002e*/ 	.short	(.L_451 - .L_450)
.L_450:
        /*0030*/ 	.word	0x00000000
        /*0034*/ 	.short	0x0010
        /*0036*/ 	.short	0x0074
        /*0038*/ 	.byte	0x00, 0xf0, 0x11, 0x00


	//----- nvinfo : EIATTR_KPARAM_INFO
	.align		4
.L_451:
        /*003c*/ 	.byte	0x04, 0x17
        /*003e*/ 	.short	(.L_453 - .L_452)
.L_452:
        /*0040*/ 	.word	0x00000000
        /*0044*/ 	.short	0x000f
        /*0046*/ 	.short	0x0070
        /*0048*/ 	.byte	0x00, 0xf0, 0x11, 0x00


	//----- nvinfo : EIATTR_KPARAM_INFO
	.align		4
.L_453:
        /*004c*/ 	.byte	0x04, 0x17
        /*004e*/ 	.short	(.L_455 - .L_454)
.L_454:
        /*0050*/ 	.word	0x00000000
        /*0054*/ 	.short	0x000e
        /*0056*/ 	.short	0x006c
        /*0058*/ 	.byte	0x00, 0xf0, 0x11, 0x00


	//----- nvinfo : EIATTR_KPARAM_INFO
	.align		4
.L_455:
        /*005c*/ 	.byte	0x04, 0x17
        /*005e*/ 	.short	(.L_457 - .L_456)
.L_456:
        /*0060*/ 	.word	0x00000000
        /*0064*/ 	.short	0x000d
        /*0066*/ 	.short	0x0068
        /*0068*/ 	.byte	0x00, 0xf0, 0x11, 0x00


	//----- nvinfo : EIATTR_KPARAM_INFO
	.align		4
.L_457:
        /*006c*/ 	.byte	0x04, 0x17
        /*006e*/ 	.short	(.L_459 - .L_458)
.L_458:
        /*0070*/ 	.word	0x00000000
        /*0074*/ 	.short	0x000c
        /*0076*/ 	.short	0x0060
        /*0078*/ 	.byte	0x00, 0xf0, 0x21, 0x00


	//----- nvinfo : EIATTR_KPARAM_INFO
	.align		4
.L_459:
        /*007c*/ 	.byte	0x04, 0x17
        /*007e*/ 	.short	(.L_461 - .L_460)
.L_460:
        /*0080*/ 	.word	0x00000000
        /*0084*/ 	.short	0x000b
        /*0086*/ 	.short	0x0058
        /*0088*/ 	.byte	0x00, 0xf0, 0x21, 0x00


	//----- nvinfo : EIATTR_KPARAM_INFO
	.align		4
.L_461:
        /*008c*/ 	.byte	0x04, 0x17
        /*008e*/ 	.short	(.L_463 - .L_462)
.L_462:
        /*0090*/ 	.word	0x00000000
        /*0094*/ 	.short	0x000a
        /*0096*/ 	.short	0x0050
        /*0098*/ 	.byte	0x00, 0xf0, 0x11, 0x00


	//----- nvinfo : EIATTR_KPARAM_INFO
	.align		4
.L_463:
        /*009c*/ 	.byte	0x04, 0x17
        /*009e*/ 	.short	(.L_465 - .L_464)
.L_464:
        /*00a0*/ 	.word	0x00000000
        /*00a4*/ 	.short	0x0009
        /*00a6*/ 	.short	0x0048
        /*00a8*/ 	.byte	0x00, 0xf0, 0x21, 0x00


	//----- nvinfo : EIATTR_KPARAM_INFO
	.align		4
.L_465:
        /*00ac*/ 	.byte	0x04, 0x17
        /*00ae*/ 	.short	(.L_467 - .L_466)
.L_466:
        /*00b0*/ 	.word	0x00000000
        /*00b4*/ 	.short	0x0008
        /*00b6*/ 	.short	0x0040
        /*00b8*/ 	.byte	0x00, 0xf0, 0x21, 0x00


	//----- nvinfo : EIATTR_KPARAM_INFO
	.align		4
.L_467:
        /*00bc*/ 	.byte	0x04, 0x17
        /*00be*/ 	.short	(.L_469 - .L_468)
.L_468:
        /*00c0*/ 	.word	0x00000000
        /*00c4*/ 	.short	0x0007
        /*00c6*/ 	.short	0x0038
        /*00c8*/ 	.byte	0x00, 0xf0, 0x21, 0x00


	//----- nvinfo : EIATTR_KPARAM_INFO
	.align		4
.L_469:
        /*00cc*/ 	.byte	0x04, 0x17
        /*00ce*/ 	.short	(.L_471 - .L_470)
.L_470:
        /*00d0*/ 	.word	0x00000000
        /*00d4*/ 	.short	0x0006
        /*00d6*/ 	.short	0x0030
        /*00d8*/ 	.byte	0x00, 0xf0, 0x21, 0x00


	//----- nvinfo : EIATTR_KPARAM_INFO
	.align		4
.L_471:
        /*00dc*/ 	.byte	0x04, 0x17
        /*00de*/ 	.short	(.L_473 - .L_472)
.L_472:
        /*00e0*/ 	.word	0x00000000
        /*00e4*/ 	.short	0x0005
        /*00e6*/ 	.short	0x0028
        /*00e8*/ 	.byte	0x00, 0xf0, 0x11, 0x00


	//----- nvinfo : EIATTR_KPARAM_INFO
	.align		4
.L_473:
        /*00ec*/ 	.byte	0x04, 0x17
        /*00ee*/ 	.short	(.L_475 - .L_474)
.L_474:
        /*00f0*/ 	.word	0x00000000
        /*00f4*/ 	.short	0x0004
        /*00f6*/ 	.short	0x0020
        /*00f8*/ 	.byte	0x00, 0xf0, 0x21, 0x00


	//----- nvinfo : EIATTR_KPARAM_INFO
	.align		4
.L_475:
        /*00fc*/ 	.byte	0x04, 0x17
        /*00fe*/ 	.short	(.L_477 - .L_476)
.L_476:
        /*0100*/ 	.word	0x00000000
        /*0104*/ 	.short	0x0003
        /*0106*/ 	.short	0x0018
        /*0108*/ 	.byte	0x00, 0xf0, 0x21, 0x00


	//----- nvinfo : EIATTR_KPARAM_INFO
	.align		4
.L_477:
        /*010c*/ 	.byte	0x04, 0x17
        /*010e*/ 	.short	(.L_479 - .L_478)
.L_478:
        /*0110*/ 	.word	0x00000000
        /*0114*/ 	.short	0x0002
        /*0116*/ 	.short	0x0010
        /*0118*/ 	.byte	0x00, 0xf0, 0x21, 0x00


	//----- nvinfo : EIATTR_KPARAM_INFO
	.align		4
.L_479:
        /*011c*/ 	.byte	0x04, 0x17
        /*011e*/ 	.short	(.L_481 - .L_480)
.L_480:
        /*0120*/ 	.word	0x00000000
        /*0124*/ 	.short	0x0001
        /*0126*/ 	.short	0x0008
        /*0128*/ 	.byte	0x00, 0xf0, 0x21, 0x00


	//----- nvinfo : EIATTR_KPARAM_INFO
	.align		4
.L_481:
        /*012c*/ 	.byte	0x04, 0x17
        /*012e*/ 	.short	(.L_483 - .L_482)
.L_482:
        /*0130*/ 	.word	0x00000000
        /*0134*/ 	.short	0x0000
        /*0136*/ 	.short	0x0000
        /*0138*/ 	.byte	0x00, 0xf0, 0x21, 0x00


	//----- nvinfo : EIATTR_MAXREG_COUNT
	.align		4
.L_483:
        /*013c*/ 	.byte	0x03, 0x1b
        /*013e*/ 	.short	0x00ff


	//----- nvinfo : EIATTR_EXTERNS
	.align		4
        /*0140*/ 	.byte	0x04, 0x0f
        /*0142*/ 	.short	(.L_485 - .L_484)


	//   ....[0]....
	.align		4
.L_484:
        /*0144*/ 	.word	index@(__assertfail)


	//----- nvinfo : EIATTR_MERCURY_ISA_VERSION
	.align		4
.L_485:
        /*0148*/ 	.byte	0x03, 0x5f
        /*014a*/ 	.short	0x0000


	//----- nvinfo : EIATTR_SYSCALL_OFFSETS
	.align		4
        /*014c*/ 	.byte	0x04, 0x46
        /*014e*/ 	.short	(.L_487 - .L_486)


	//   ....[0]....
.L_486:
        /*0150*/ 	.word	0x00000ac0


	//   ....[1]....
        /*0154*/ 	.word	0x00000c00


	//----- nvinfo : EIATTR_EXIT_INSTR_OFFSETS
	.align		4
.L_487:
        /*0158*/ 	.byte	0x04, 0x1c
        /*015a*/ 	.short	(.L_489 - .L_488)


	//   ....[0]....
.L_488:
        /*015c*/ 	.word	0x000006a0


	//   ....[1]....
        /*0160*/ 	.word	0x000006f0


	//   ....[2]....
        /*0164*/ 	.word	0x00000c10


	//----- nvinfo : EIATTR_CRS_STACK_SIZE
	.align		4
.L_489:
        /*0168*/ 	.byte	0x04, 0x1e
        /*016a*/ 	.short	(.L_491 - .L_490)
.L_490:
        /*016c*/ 	.word	0x00000000
.L_491:


//--------------------- .nv.info._ZN4vllm38concat_and_cache_mla_rope_fused_kernelIN3c104HalfELb0E13__nv_bfloat16hLNS_18Fp8KVCacheDataTypeE2EEEvPKlPT_S8_PKS7_SA_illlliPT2_S6_iiiiPKf --------------------------
	.section	.nv.info._ZN4vllm38concat_and_cache_mla_rope_fused_kernelIN3c104HalfELb0E13__nv_bfloat16hLNS_18Fp8KVCacheDataTypeE2EEEvPKlPT_S8_PKS7_SA_illlliPT2_S6_iiiiPKf,"",@"SHT_CUDA_INFO"
	.sectionflags	@""
	.align	4


	//----- nvinfo : EIATTR_CUDA_API_VERSION
	.align		4
        /*0000*/ 	.byte	0x04, 0x37
        /*0002*/ 	.short	(.L_493 - .L_492)
.L_492:
        /*0004*/ 	.word	0x00000082


	//----- nvinfo : EIATTR_SW2861232_WAR
	.align		4
.L_493:
        /*0008*/ 	.byte	0x01, 0x35
	.zero		2


	//----- nvinfo : EIATTR_PARAM_CBANK
	.align		4
        /*000c*/ 	.byte	0x04, 0x0a
        /*000e*/ 	.short	(.L_495 - .L_494)
	.align		4
.L_494:
        /*0010*/ 	.word	index@(.nv.constant0._ZN4vllm38concat_and_cache_mla_rope_fused_kernelIN3c104HalfELb0E13__nv_bfloat16hLNS_18Fp8KVCacheDataTypeE2EEEvPKlPT_S8_PKS7_SA_illlliPT2_S6_iiiiPKf)
        /*0014*/ 	.short	0x0160
        /*0016*/ 	.short	0x0080


	//----- nvinfo : EIATTR_CBANK_PARAM_SIZE
	.align		4
.L_495:
        /*0018*/ 	.byte	0x03, 0x19
        /*001a*/ 	.short	0x0080


	//----- nvinfo : EIATTR_KPARAM_INFO
	.align		4
        /*001c*/ 	.byte	0x04, 0x17
        /*001e*/ 	.short	(.L_497 - .L_496)
.L_496:
        /*0020*/ 	.word	0x00000000
        /*0024*/ 	.short	0x0011
        /*0026*/ 	.short	0x0078
        /*0028*/ 	.byte	0x00, 0xf0, 0x21, 0x00


	//----- nvinfo : EIATTR_KPARAM_INFO
	.align		4
.L_497:
        /*002c*/ 	.byte	0x04, 0x17
        /*002e*/ 	.short	(.L_499 - .L_498)
.L_498:
        /*0030*/ 	.word	0x00000000
        /*0034*/ 	.short	0x0010
        /*0036*/ 	.short	0x0074
        /*0038*/ 	.byte	0x00, 0xf0, 0x11, 0x00


	//----- nvinfo : EIATTR_KPARAM_INFO
	.align		4
.L_499:
        /*003c*/ 	.byte	0x04, 0x17
        /*003e*/ 	.short	(.L_501 - .L_500)
.L_500:
        /*0040*/ 	.word	0x00000000
        /*0044*/ 	.short	0x000f
        /*0046*/ 	.short	0x0070
        /*0048*/ 	.byte	0x00, 0xf0, 0x11, 0x00


	//----- nvinfo : EIATTR_KPARAM_INFO
	.align		4
.L_501:
        /*004c*/ 	.byte	0x04, 0x17
        /*004e*/ 	.short	(.L_503 - .L_502)
.L_502:
        /*0050*/ 	.word	0x00000000
        /*0054*/ 	.short	0x000e
        /*0056*/ 	.short	0x006c
        /*0058*/ 	.byte	0x00, 0xf0, 0x11, 0x00


	//----- nvinfo : EIATTR_KPARAM_INFO
	.align		4
.L_503:
        /*005c*/ 	.byte	0x04, 0x17
        /*005e*/ 	.short	(.L_505 - .L_504)
.L_504:
        /*0060*/ 	.word	0x00000000
        /*0064*/ 	.short	0x000d
        /*0066*/ 	.short	0x0068
        /*0068*/ 	.byte	0x00, 0xf0, 0x11, 0x00


	//----- nvinfo : EIATTR_KPARAM_INFO
	.align		4
.L_505:
        /*006c*/ 	.byte	0x04, 0x17
        /*006e*/ 	.short	(.L_507 - .L_506)
.L_506:
        /*0070*/ 	.word	0x00000000
        /*0074*/ 	.short	0x000c
        /*0076*/ 	.short	0x0060
        /*0078*/ 	.byte	0x00, 0xf0, 0x21, 0x00


	//----- nvinfo : EIATTR_KPARAM_INFO
	.align		4
.L_507:
        /*007c*/ 	.byte	0x04, 0x17
        /*007e*/ 	.short	(.L_509 - .L_508)
.L_508:
        /*0080*/ 	.word	0x00000000
        /*0084*/ 	.short	0x000b
        /*0086*/ 	.short	0x0058
        /*0088*/ 	.byte	0x00, 0xf0, 0x21, 0x00


	//----- nvinfo : EIATTR_KPARAM_INFO
	.align		4
.L_509:
        /*008c*/ 	.byte	0x04, 0x17
        /*008e*/ 	.short	(.L_511 - .L_510)
.L_510:
        /*0090*/ 	.word	0x00000000
        /*0094*/ 	.short	0x000a
        /*0096*/ 	.short	0x0050
        /*0098*/ 	.byte	0x00, 0xf0, 0x11, 0x00


	//----- nvinfo : EIATTR_KPARAM_INFO
	.align		4
.L_511:
        /*009c*/ 	.byte	0x04, 0x17
        /*009e*/ 	.short	(.L_513 - .L_512)
.L_512:
        /*00a0*/ 	.word	0x00000000
        /*00a4*/ 	.short	0x0009
        /*00a6*/ 	.short	0x0048
        /*00a8*/ 	.byte	0x00, 0xf0, 0x21, 0x00


	//----- nvinfo : EIATTR_KPARAM_INFO
	.align		4
.L_513:
        /*00ac*/ 	.byte	0x04, 0x17
        /*00ae*/ 	.short	(.L_515 - .L_514)
.L_514:
        /*00b0*/ 	.word	0x00000000
        /*00b4*/ 	.short	0x0008
        /*00b6*/ 	.short	0x0040
        /*00b8*/ 	.byte	0x00, 0xf0, 0x21, 0x00


	//----- nvinfo : EIATTR_KPARAM_INFO
	.align		4
.L_515:
        /*00bc*/ 	.byte	0x04, 0x17
        /*00be*/ 	.short	(.L_517 - .L_516)
.L_516:
        /*00c0*/ 	.word	0x00000000
        /*00c4*/ 	.short	0x0007
        /*00c6*/ 	.short	0x0038
        /*00c8*/ 	.byte	0x00, 0xf0, 0x21, 0x00


	//----- nvinfo : EIATTR_KPARAM_INFO
	.align		4
.L_517:
        /*00cc*/ 	.byte	0x04, 0x17
        /*00ce*/ 	.short	(.L_519 - .L_518)
.L_518:
        /*00d0*/ 	.word	0x00000000
        /*00d4*/ 	.short	0x0006
        /*00d6*/ 	.short	0x0030
        /*00d8*/ 	.byte	0x00, 0xf0, 0x21, 0x00


	//----- nvinfo : EIATTR_KPARAM_INFO
	.align		4
.L_519:
        /*00dc*/ 	.byte	0x04, 0x17
        /*00de*/ 	.short	(.L_521 - .L_520)
.L_520:
        /*00e0*/ 	.word	0x00000000
        /*00e4*/ 	.short	0x0005
        /*00e6*/ 	.short	0x0028
        /*00e8*/ 	.byte	0x00, 0xf0, 0x11, 0x00


	//----- nvinfo : EIATTR_KPARAM_INFO
	.align		4
.L_521:
        /*00ec*/ 	.byte	0x04, 0x17
        /*00ee*/ 	.short	(.L_523 - .L_522)
.L_522:
        /*00f0*/ 	.word	0x00000000
        /*00f4*/ 	.short	0x0004
        /*00f6*/ 	.short	0x0020
        /*00f8*/ 	.byte	0x00, 0xf0, 0x21, 0x00


	//----- nvinfo : EIATTR_KPARAM_INFO
	.align		4
.L_523:
        /*00fc*/ 	.byte	0x04, 0x17
        /*00fe*/ 	.short	(.L_525 - .L_524)
.L_524:
        /*0100*/ 	.word	0x00000000
        /*0104*/ 	.short	0x0003
        /*0106*/ 	.short	0x0018
        /*0108*/ 	.byte	0x00, 0xf0, 0x21, 0x00


	//----- nvinfo : EIATTR_KPARAM_INFO
	.align		4
.L_525:
        /*010c*/ 	.byte	0x04, 0x17
        /*010e*/ 	.short	(.L_527 - .L_526)
.L_526:
        /*0110*/ 	.word	0x00000000
        /*0114*/ 	.short	0x0002
        /*0116*/ 	.short	0x0010
        /*0118*/ 	.byte	0x00, 0xf0, 0x21, 0x00


	//----- nvinfo : EIATTR_KPARAM_INFO
	.align		4
.L_527:
        /*011c*/ 	.byte	0x04, 0x17
        /*011e*/ 	.short	(.L_529 - .L_528)
.L_528:
        /*0120*/ 	.word	0x00000000
        /*0124*/ 	.short	0x0001
        /*0126*/ 	.short	0x0008
        /*0128*/ 	.byte	0x00, 0xf0, 0x21, 0x00


	//----- nvinfo : EIATTR_KPARAM_INFO
	.align		4
.L_529:
        /*012c*/ 	.byte	0x04, 0x17
        /*012e*/ 	.short	(.L_531 - .L_530)
.L_530:
        /*0130*/ 	.word	0x00000000
        /*0134*/ 	.short	0x0000
        /*0136*/ 	.short	0x0000
        /*0138*/ 	.byte	0x00, 0xf0, 0x21, 0x00


	//----- nvinfo : EIATTR_MAXREG_COUNT
	.align		4
.L_531:
        /*013c*/ 	.byte	0x03, 0x1b
        /*013e*/ 	.short	0x00ff


	//----- nvinfo : EIATTR_EXTERNS
	.align		4
        /*0140*/ 	.byte	0x04, 0x0f
        /*0142*/ 	.short	(.L_533 - .L_532)


	//   ....[0]....
	.align		4
.L_532:
        /*0144*/ 	.word	index@(__assertfail)


	//----- nvinfo : EIATTR_MERCURY_ISA_VERSION
	.align		4
.L_533:
        /*0148*/ 	.byte	0x03, 0x5f
        /*014a*/ 	.short	0x0000


	//----- nvinfo : EIATTR_SYSCALL_OFFSETS
	.align		4
        /*014c*/ 	.byte	0x04, 0x46
        /*014e*/ 	.short	(.L_535 - .L_534)


	//   ....[0]....
.L_534:
        /*0150*/ 	.word	0x00000a10


	//   ....[1]....
        /*0154*/ 	.word	0x00000b50


	//----- nvinfo : EIATTR_EXIT_INSTR_OFFSETS
	.align		4
.L_535:
        /*0158*/ 	.byte	0x04, 0x1c
        /*015a*/ 	.short	(.L_537 - .L_536)


	//   ....[0]....
.L_536:
        /*015c*/ 	.word	0x00000650


	//   ....[1]....
        /*0160*/ 	.word	0x000006a0


	//   ....[2]....
        /*0164*/ 	.word	0x00000b60


	//----- nvinfo : EIATTR_CRS_STACK_SIZE
	.align		4
.L_537:
        /*0168*/ 	.byte	0x04, 0x1e
        /*016a*/ 	.short	(.L_539 - .L_538)
.L_538:
        /*016c*/ 	.word	0x00000000
.L_539:


//--------------------- .nv.info._ZN4vllm38concat_and_cache_mla_rope_fused_kernelIN3c104HalfELb1E13__nv_bfloat16hLNS_18Fp8KVCacheDataTypeE2EEEvPKlPT_S8_PKS7_SA_illlliPT2_S6_iiiiPKf --------------------------
	.section	.nv.info._ZN4vllm38concat_and_cache_mla_rope_fused_kernelIN3c104HalfELb1E13__nv_bfloat16hLNS_18Fp8KVCacheDataTypeE2EEEvPKlPT_S8_PKS7_SA_illlliPT2_S6_iiiiPKf,"",@"SHT_CUDA_INFO"
	.sectionflags	@""
	.align	4


	//----- nvinfo : EIATTR_CUDA_API_VERSION
	.align		4
        /*0000*/ 	.byte	0x04, 0x37
        /*0002*/ 	.short	(.L_541 - .L_540)
.L_540:
        /*0004*/ 	.word	0x00000082


	//----- nvinfo : EIATTR_SW2861232_WAR
	.align		4
.L_541:
        /*0008*/ 	.byte	0x01, 0x35
	.zero		2


	//----- nvinfo : EIATTR_PARAM_CBANK
	.align		4
        /*000c*/ 	.byte	0x04, 0x0a
        /*000e*/ 	.short	(.L_543 - .L_542)
	.align		4
.L_542:
        /*0010*/ 	.word	index@(.nv.constant0._ZN4vllm38concat_and_cache_mla_rope_fused_kernelIN3c104HalfELb1E13__nv_bfloat16hLNS_18Fp8KVCacheDataTypeE2EEEvPKlPT_S8_PKS7_SA_illlliPT2_S6_iiiiPKf)
        /*0014*/ 	.short	0x0160
        /*0016*/ 	.short	0x0080


	//----- nvinfo : EIATTR_CBANK_PARAM_SIZE
	.align		4
.L_543:
        /*0018*/ 	.byte	0x03, 0x19
        /*001a*/ 	.short	0x0080


	//----- nvinfo : EIATTR_KPARAM_INFO
	.align		4
        /*001c*/ 	.byte	0x04, 0x17
        /*001e*/ 	.short	(.L_545 - .L_544)
.L_544:
        /*0020*/ 	.word	0x00000000
        /*0024*/ 	.short	0x0011
        /*0026*/ 	.short	0x0078
        /*0028*/ 	.byte	0x00, 0xf0, 0x21, 0x00


	//----- nvinfo : EIATTR_KPARAM_INFO
	.align		4
.L_545:
        /*002c*/ 	.byte	0x04, 0x17
        /*002e*/ 	.short	(.L_547 - .L_546)
.L_546:
        /*0030*/ 	.word	0x00000000
        /*0034*/ 	.short	0x0010
        /*0036*/ 	.short	0x0074
        /*0038*/ 	.byte	0x00, 0xf0, 0x11, 0x00


	//----- nvinfo : EIATTR_KPARAM_INFO
	.align		4
.L_547:
        /*003c*/ 	.byte	0x04, 0x17
        /*003e*/ 	.short	(.L_549 - .L_548)
.L_548:
        /*0040*/ 	.word	0x00000000
        /*0044*/ 	.short	0x000f
        /*0046*/ 	.short	0x0070
        /*0048*/ 	.byte	0x00, 0xf0, 0x11, 0x00


	//----- nvinfo : EIATTR_KPARAM_INFO
	.align		4
.L_549:
        /*004c*/ 	.byte	0x04, 0x17
        /*004e*/ 	.short	(.L_551 - .L_550)
.L_550:
        /*0050*/ 	.word	0x00000000
        /*0054*/ 	.short	0x000e
        /*0056*/ 	.short	0x006c
        /*0058*/ 	.byte	0x00, 0xf0, 0x11, 0x00


	//----- nvinfo : EIATTR_KPARAM_INFO
	.align		4
.L_551:
        /*005c*/ 	.byte	0x04, 0x17
        /*005e*/ 	.short	(.L_553 - .L_552)
.L_552:
        /*0060*/ 	.word	0x00000000
        /*0064*/ 	.short	0x000d
        /*0066*/ 	.short	0x0068
        /*0068*/ 	.byte	0x00, 0xf0, 0x11, 0x00


	//----- nvinfo : EIATTR_KPARAM_INFO
	.align		4
.L_553:
        /*006c*/ 	.byte	0x04, 0x17
        /*006e*/ 	.short	(.L_555 - .L_554)
.L_554:
        /*0070*/ 	.word	0x00000000
        /*0074*/ 	.short	0x000c
        /*0076*/ 	.short	0x0060
        /*0078*/ 	.byte	0x00, 0xf0, 0x21, 0x00


	//----- nvinfo : EIATTR_KPARAM_INFO
	.align		4
.L_555:
        /*007c*/ 	.byte	0x04, 0x17
        /*007e*/ 	.short	(.L_557 - .L_556)
.L_556:
        /*0080*/ 	.word	0x00000000
        /*0084*/ 	.short	0x000b
        /*0086*/ 	.short	0x0058
        /*0088*/ 	.byte	0x00, 0xf0, 0x21, 0x00


	//----- nvinfo : EIATTR_KPARAM_INFO
	.align		4
.L_557:
        /*008c*/ 	.byte	0x04, 0x17
        /*008e*/ 	.short	(.L_559 - .L_558)
.L_558:
        /*0090*/ 	.word	0x00000000
        /*0094*/ 	.short	0x000a
        /*0096*/ 	.short	0x0050
        /*0098*/ 	.byte	0x00, 0xf0, 0x11, 0x00


	//----- nvinfo : EIATTR_KPARAM_INFO
	.align		4
.L_559:
        /*009c*/ 	.byte	0x04, 0x17
        /*009e*/ 	.short	(.L_561 - .L_560)
.L_560:
        /*00a0*/ 	.word	0x00000000
        /*00a4*/ 	.short	0x0009
        /*00a6*/ 	.short	0x0048
        /*00a8*/ 	.byte	0x00, 0xf0, 0x21, 0x00


	//----- nvinfo : EIATTR_KPARAM_INFO
	.align		4
.L_561:
        /*00ac*/ 	.byte	0x04, 0x17
        /*00ae*/ 	.short	(.L_563 - .L_562)
.L_562:
        /*00b0*/ 	.word	0x00000000
        /*00b4*/ 	.short	0x0008
        /*00b6*/ 	.short	0x0040
        /*00b8*/ 	.byte	0x00, 0xf0, 0x21, 0x00


	//----- nvinfo : EIATTR_KPARAM_INFO
	.align		4
.L_563:
        /*00bc*/ 	.byte	0x04, 0x17
        /*00be*/ 	.short	(.L_565 - .L_564)
.L_564:
        /*00c0*/ 	.word	0x00000000
        /*00c4*/ 	.short	0x0007
        /*00c6*/ 	.short	0x0038
        /*00c8*/ 	.byte	0x00, 0xf0, 0x21, 0x00


	//----- nvinfo : EIATTR_KPARAM_INFO
	.align		4
.L_565:
        /*00cc*/ 	.byte	0x04, 0x17
        /*00ce*/ 	.short	(.L_567 - .L_566)
.L_566:
        /*00d0*/ 	.word	0x00000000
        /*00d4*/ 	.short	0x0006
        /*00d6*/ 	.short	0x0030
        /*00d8*/ 	.byte	0x00, 0xf0, 0x21, 0x00


	//----- nvinfo : EIATTR_KPARAM_INFO
	.align		4
.L_567:
        /*00dc*/ 	.byte	0x04, 0x17
        /*00de*/ 	.short	(.L_569 - .L_568)
.L_568:
        /*00e0*/ 	.word	0x00000000
        /*00e4*/ 	.short	0x0005
        /*00e6*/ 	.short	0x0028
        /*00e8*/ 	.byte	0x00, 0xf0, 0x11, 0x00


	//----- nvinfo : EIATTR_KPARAM_INFO
	.align		4
.L_569:
        /*00ec*/ 	.byte	0x04, 0x17
        /*00ee*/ 	.short	(.L_571 - .L_570)
.L_570:
        /*00f0*/ 	.word	0x00000000
        /*00f4*/ 	.short	0x0004
        /*00f6*/ 	.short	0x0020
        /*00f8*/ 	.byte	0x00, 0xf0, 0x21, 0x00


	//----- nvinfo : EIATTR_KPARAM_INFO
	.align		4
.L_571:
        /*00fc*/ 	.byte	0x04, 0x17
        /*00fe*/ 	.short	(.L_573 - .L_572)
.L_572:
        /*0100*/ 	.word	0x00000000
        /*0104*/ 	.short	0x0003
        /*0106*/ 	.short	0x0018
        /*0108*/ 	.byte	0x00, 0xf0, 0x21, 0x00


	//----- nvinfo : EIATTR_KPARAM_INFO
	.align		4
.L_573:
        /*010c*/ 	.byte	0x04, 0x17
        /*010e*/ 	.short	(.L_575 - .L_574)
.L_574:
        /*0110*/ 	.word	0x00000000
        /*0114*/ 	.short	0x0002
        /*0116*/ 	.short	0x0010
        /*0118*/ 	.byte	0x00, 0xf0, 0x21, 0x00


	//----- nvinfo : EIATTR_KPARAM_INFO
	.align		4
.L_575:
        /*011c*/ 	.byte	0x04, 0x17
        /*011e*/ 	.short	(.L_577 - .L_576)
.L_576:
        /*0120*/ 	.word	0x00000000
        /*0124*/ 	.short	0x0001
        /*0126*/ 	.short	0x0008
        /*0128*/ 	.byte	0x00, 0xf0, 0x21, 0x00


	//----- nvinfo : EIATTR_KPARAM_INFO
	.align		4
.L_577:
        /*012c*/ 	.byte	0x04, 0x17
        /*012e*/ 	.short	(.L_579 - .L_578)
.L_578:
        /*0130*/ 	.word	0x00000000
        /*0134*/ 	.short	0x0000
        /*0136*/ 	.short	0x0000
        /*0138*/ 	.byte	0x00, 0xf0, 0x21, 0x00


	//----- nvinfo : EIATTR_MAXREG_COUNT
	.align		4
.L_579:
        /*013c*/ 	.byte	0x03, 0x1b
        /*013e*/ 	.short	0x00ff


	//----- nvinfo : EIATTR_EXTERNS
	.align		4
        /*0140*/ 	.byte	0x04, 0x0f
        /*0142*/ 	.short	(.L_581 - .L_580)


	//   ....[0]....
	.align		4
.L_580:
        /*0144*/ 	.word	index@(__assertfail)


	//----- nvinfo : EIATTR_MERCURY_ISA_VERSION
	.align		4
.L_581:
        /*0148*/ 	.byte	0x03, 0x5f
        /*014a*/ 	.short	0x0000


	//----- nvinfo : EIATTR_SYSCALL_OFFSETS
	.align		4
        /*014c*/ 	.byte	0x04, 0x46
        /*014e*/ 	.short	(.L_583 - .L_582)


	//   ....[0]....
.L_582:
        /*0150*/ 	.word	0x00000ac0


	//   ....[1]....
        /*0154*/ 	.word	0x00000c00


	//----- nvinfo : EIATTR_EXIT_INSTR_OFFSETS
	.align		4
.L_583:
        /*0158*/ 	.byte	0x04, 0x1c
        /*015a*/ 	.short	(.L_585 - .L_584)


	//   ....[0]....
.L_584:
        /*015c*/ 	.word	0x000006a0


	//   ....[1]....
        /*0160*/ 	.word	0x000006f0


	//   ....[2]....
        /*0164*/ 	.word	0x00000c10


	//----- nvinfo : EIATTR_CRS_STACK_SIZE
	.align		4
.L_585:
        /*0168*/ 	.byte	0x04, 0x1e
        /*016a*/ 	.short	(.L_587 - .L_586)
.L_586:
        /*016c*/ 	.word	0x00000000
.L_587:


//--------------------- .nv.info._ZN4vllm38concat_and_cache_mla_rope_fused_kernelIfLb0E13__nv_bfloat16hLNS_18Fp8KVCacheDataTypeE2EEEvPKlPT_S6_PKS5_S8_illlliPT2_S4_iiiiPKf --------------------------
	.section	.nv.info._ZN4vllm38concat_and_cache_mla_rope_fused_kernelIfLb0E13__nv_bfloat16hLNS_18Fp8KVCacheDataTypeE2EEEvPKlPT_S6_PKS5_S8_illlliPT2_S4_iiiiPKf,"",@"SHT_CUDA_INFO"
	.sectionflags	@""
	.align	4


	//----- nvinfo : EIATTR_CUDA_API_VERSION
	.align		4
        /*0000*/ 	.byte	0x04, 0x37
        /*0002*/ 	.short	(.L_589 - .L_588)
.L_588:
        /*0004*/ 	.word	0x00000082


	//----- nvinfo : EIATTR_SW2861232_WAR
	.align		4
.L_589:
        /*0008*/ 	.byte	0x01, 0x35
	.zero		2


	//----- nvinfo : EIATTR_PARAM_CBANK
	.align		4
        /*000c*/ 	.byte	0x04, 0x0a
        /*000e*/ 	.short	(.L_591 - .L_590)
	.align		4
.L_590:
        /*0010*/ 	.word	index@(.nv.constant0._ZN4vllm38concat_and_cache_mla_rope_fused_kernelIfLb0E13__nv_bfloat16hLNS_18Fp8KVCacheDataTypeE2EEEvPKlPT_S6_PKS5_S8_illlliPT2_S4_iiiiPKf)
        /*0014*/ 	.short	0x0160
        /*0016*/ 	.short	0x0080


	//----- nvinfo : EIATTR_CBANK_PARAM_SIZE
	.align		4
.L_591:
        /*0018*/ 	.byte	0x03, 0x19
        /*001a*/ 	.short	0x0080


	//----- nvinfo : EIATTR_KPARAM_INFO
	.align		4
        /*001c*/ 	.byte	0x04, 0x17
        /*001e*/ 	.short	(.L_593 - .L_592)
.L_592:
        /*0020*/ 	.word	0x00000000
        /*0024*/ 	.short	0x0011
        /*0026*/ 	.short	0x0078
        /*0028*/ 	.byte	0x00, 0xf0, 0x21, 0x00


	//----- nvinfo : EIATTR_KPARAM_INFO
	.align		4
.L_593:
        /*002c*/ 	.byte	0x04, 0x17
        /*002e*/ 	.short	(.L_595 - .L_594)
.L_594:
        /*0030*/ 	.word	0x00000000
        /*0034*/ 	.short	0x0010
        /*0036*/ 	.short	0x0074
        /*0038*/ 	.byte	0x00, 0xf0, 0x11, 0x00


	//----- nvinfo : EIATTR_KPARAM_INFO
	.align		4
.L_595:
        /*003c*/ 	.byte	0x04, 0x17
        /*003e*/ 	.short	(.L_597 - .L_596)
.L_596:
        /*0040*/ 	.word	0x00000000
        /*0044*/ 	.short	0x000f
        /*0046*/ 	.short	0x0070
        /*0048*/ 	.byte	0x00, 0xf0, 0x11, 0x00


	//----- nvinfo : EIATTR_KPARAM_INFO
	.align		4
.L_597:
        /*004c*/ 	.byte	0x04, 0x17
        /*004e*/ 	.short	(.L_599 - .L_598)
.L_598:
        /*0050*/ 	.word	0x00000000
        /*0054*/ 	.short	0x000e
        /*0056*/ 	.short	0x006c
        /*0058*/ 	.byte	0x00, 0xf0, 0x11, 0x00


	//----- nvinfo : EIATTR_KPARAM_INFO
	.align		4
.L_599:
        /*005c*/ 	.byte	0x04, 0x17
        /*005e*/ 	.short	(.L_601 - .L_600)
.L_600:
        /*0060*/ 	.word	0x00000000
        /*0064*/ 	.short	0x000d
        /*0066*/ 	.short	0x0068
        /*0068*/ 	.byte	0x00, 0xf0, 0x11, 0x00


	//----- nvinfo : EIATTR_KPARAM_INFO
	.align		4
.L_601:
        /*006c*/ 	.byte	0x04, 0x17
        /*006e*/ 	.short	(.L_603 - .L_602)
.L_602:
        /*0070*/ 	.word	0x00000000
        /*0074*/ 	.short	0x000c
        /*0076*/ 	.short	0x0060
        /*0078*/ 	.byte	0x00, 0xf0, 0x21, 0x00


	//----- nvinfo : EIATTR_KPARAM_INFO
	.align		4
.L_603:
        /*007c*/ 	.byte	0x04, 0x17
        /*007e*/ 	.short	(.L_605 - .L_604)
.L_604:
        /*0080*/ 	.word	0x00000000
        /*0084*/ 	.short	0x000b
        /*0086*/ 	.short	0x0058
        /*0088*/ 	.byte	0x00, 0xf0, 0x21, 0x00


	//----- nvinfo : EIATTR_KPARAM_INFO
	.align		4
.L_605:
        /*008c*/ 	.byte	0x04, 0x17
        /*008e*/ 	.short	(.L_607 - .L_606)
.L_606:
        /*0090*/ 	.word	0x00000000
        /*0094*/ 	.short	0x000a
        /*0096*/ 	.short	0x0050
        /*0098*/ 	.byte	0x00, 0xf0, 0x11, 0x00


	//----- nvinfo : EIATTR_KPARAM_INFO
	.align		4
.L_607:
        /*009c*/ 	.byte	0x04, 0x17
        /*009e*/ 	.short	(.L_609 - .L_608)
.L_608:
        /*00a0*/ 	.word	0x00000000
        /*00a4*/ 	.short	0x0009
        /*00a6*/ 	.short	0x0048
        /*00a8*/ 	.byte	0x00, 0xf0, 0x21, 0x00


	//----- nvinfo : EIATTR_KPARAM_INFO
	.align		4
.L_609:
        /*00ac*/ 	.byte	0x04, 0x17
        /*00ae*/ 	.short	(.L_611 - .L_610)
.L_610:
        /*00b0*/ 	.word	0x00000000
        /*00b4*/ 	.short	0x0008
        /*00b6*/ 	.short	0x0040
        /*00b8*/ 	.byte	0x00, 0xf0, 0x21, 0x00


	//----- nvinfo : EIATTR_KPARAM_INFO
	.align		4
.L_611:
        /*00bc*/ 	.byte	0x04, 0x17
        /*00be*/ 	.short	(.L_613 - .L_612)
.L_612:
        /*00c0*/ 	.word	0x00000000
        /*00c4*/ 	.short	0x0007
        /*00c6*/ 	.short	0x0038
        /*00c8*/ 	.byte	0x00, 0xf0, 0x21, 0x00


	//----- nvinfo : EIATTR_KPARAM_INFO
	.align		4
.L_613:
        /*00cc*/ 	.byte	0x04, 0x17
        /*00ce*/ 	.short	(.L_615 - .L_614)
.L_614:
        /*00d0*/ 	.word	0x00000000
        /*00d4*/ 	.short	0x0006
        /*00d6*/ 	.short	0x0030
        /*00d8*/ 	.byte	0x00, 0xf0, 0x21, 0x00


	//----- nvinfo : EIATTR_KPARAM_INFO
	.align		4
.L_615:
        /*00dc*/ 	.byte	0x04, 0x17
        /*00de*/ 	.short	(.L_617 - .L_616)
.L_616:
        /*00e0*/ 	.word	0x00000000
        /*00e4*/ 	.short	0x0005
        /*00e6*/ 	.short	0x0028
        /*00e8*/ 	.byte	0x00, 0xf0, 0x11, 0x00


	//----- nvinfo : EIATTR_KPARAM_INFO
	.align		4
.L_617:
        /*00ec*/ 	.byte	0x04, 0x17
        /*00ee*/ 	.short	(.L_619 - .L_618)
.L_618:
        /*00f0*/ 	.word	0x00000000
        /*00f4*/ 	.short	0x0004
        /*00f6*/ 	.short	0x0020
        /*00f8*/ 	.byte	0x00, 0xf0, 0x21, 0x00


	//----- nvinfo : EIATTR_KPARAM_INFO
	.align		4
.L_619:
        /*00fc*/ 	.byte	0x04, 0x17
        /*00fe*/ 	.short	(.L_621 - .L_620)
.L_620:
        /*0100*/ 	.word	0x00000000
        /*0104*/ 	.short	0x0003
        /*0106*/ 	.short	0x0018
        /*0108*/ 	.byte	0x00, 0xf0, 0x21, 0x00


	//----- nvinfo : EIATTR_KPARAM_INFO
	.align		4
.L_621:
        /*010c*/ 	.byte	0x04, 0x17
        /*010e*/ 	.short	(.L_623 - .L_622)
.L_622:
        /*0110*/ 	.word	0x00000000
        /*0114*/ 	.short	0x0002
        /*0116*/ 	.short	0x0010
        /*0118*/ 	.byte	0x00, 0xf0, 0x21, 0x00


	//----- nvinfo : EIATTR_KPARAM_INFO
	.align		4
.L_623:
        /*011c*/ 	.byte	0x04, 0x17
        /*011e*/ 	.short	(.L_625 - .L_624)
.L_624:
        /*0120*/ 	.word	0x00000000
        /*0124*/ 	.short	0x0001
        /*0126*/ 	.short	0x0008
        /*0128*/ 	.byte	0x00, 0xf0, 0x21, 0x00


	//----- nvinfo : EIATTR_KPARAM_INFO
	.align		4
.L_625:
        /*012c*/ 	.byte	0x04, 0x17
        /*012e*/ 	.short	(.L_627 - .L_626)
.L_626:
        /*0130*/ 	.word	0x00000000
        /*0134*/ 	.short	0x0000
        /*0136*/ 	.short	0x0000
        /*0138*/ 	.byte	0x00, 0xf0, 0x21, 0x00


	//----- nvinfo : EIATTR_MAXREG_COUNT
	.align		4
.L_627:
        /*013c*/ 	.byte	0x03, 0x1b
        /*013e*/ 	.short	0x00ff


	//----- nvinfo : EIATTR_EXTERNS
	.align		4
        /*0140*/ 	.byte	0x04, 0x0f
        /*0142*/ 	.short	(.L_629 - .L_628)


	//   ....[0]....
	.align		4
.L_628:
        /*0144*/ 	.word	index@(__assertfail)


	//----- nvinfo : EIATTR_MERCURY_ISA_VERSION
	.align		4
.L_629:
        /*0148*/ 	.byte	0x03, 0x5f
        /*014a*/ 	.short	0x0000


	//----- nvinfo : EIATTR_SYSCALL_OFFSETS
	.align		4
        /*014c*/ 	.byte	0x04, 0x46
        /*014e*/ 	.short	(.L_631 - .L_630)


	//   ....[0]....
.L_630:
        /*0150*/ 	.word	0x00000850


	//   ....[1]....
        /*0154*/ 	.word	0x00000990


	//----- nvinfo : EIATTR_EXIT_INSTR_OFFSETS
	.align		4
.L_631:
        /*0158*/ 	.byte	0x04, 0x1c
        /*015a*/ 	.short	(.L_633 - .L_632)


	//   ....[0]....
.L_632:
        /*015c*/ 	.word	0x00000570


	//   ....[1]....
        /*0160*/ 	.word	0x000005c0


	//   ....[2]....
        /*0164*/ 	.word	0x000009a0


	//----- nvinfo : EIATTR_CRS_STACK_SIZE
	.align		4
.L_633:
        /*0168*/ 	.byte	0x04, 0x1e
        /*016a*/ 	.short	(.L_635 - .L_634)
.L_634:
        /*016c*/ 	.word	0x00000000
.L_635:


//--------------------- .nv.info._ZN4vllm38concat_and_cache_mla_rope_fused_kernelIfLb1E13__nv_bfloat16hLNS_18Fp8KVCacheDataTypeE2EEEvPKlPT_S6_PKS5_S8_illlliPT2_S4_iiiiPKf --------------------------
	.section	.nv.info._ZN4vllm38concat_and_cache_mla_rope_fused_kernelIfLb1E13__nv_bfloat16hLNS_18Fp8KVCacheDataTypeE2EEEvPKlPT_S6_PKS5_S8_illlliPT2_S4_iiiiPKf,"",@"SHT_CUDA_INFO"
	.sectionflags	@""
	.align	4


	//----- nvinfo : EIATTR_CUDA_API_VERSION
	.align		4
        /*0000*/ 	.byte	0x04, 0x37
        /*0002*/ 	.short	(.L_637 - .L_636)
.L_636:
        /*0004*/ 	.word	0x00000082


	//----- nvinfo : EIATTR_SW2861232_WAR
	.align		4
.L_637:
        /*0008*/ 	.byte	0x01, 0x35
	.zero		2


	//----- nvinfo : EIATTR_PARAM_CBANK
	.align		4
        /*000c*/ 	.byte	0x04, 0x0a
        /*000e*/ 	.short	(.L_639 - .L_638)
	.align		4
.L_638:
        /*0010*/ 	.word	index@(.nv.constant0._ZN4vllm38concat_and_cache_mla_rope_fused_kernelIfLb1E13__nv_bfloat16hLNS_18Fp8KVCacheDataTypeE2EEEvPKlPT_S6_PKS5_S8_illlliPT2_S4_iiiiPKf)
        /*0014*/ 	.short	0x0160
        /*0016*/ 	.short	0x0080


	//----- nvinfo : EIATTR_CBANK_PARAM_SIZE
	.align		4
.L_639:
        /*0018*/ 	.byte	0x03, 0x19
        /*001a*/ 	.short	0x0080


	//----- nvinfo : EIATTR_KPARAM_INFO
	.align		4
        /*001c*/ 	.byte	0x04, 0x17
        /*001e*/ 	.short	(.L_641 - .L_640)
.L_640:
        /*0020*/ 	.word	0x00000000
        /*0024*/ 	.short	0x0011
        /*0026*/ 	.short	0x0078
        /*0028*/ 	.byte	0x00, 0xf0, 0x21, 0x00


	//----- nvinfo : EIATTR_KPARAM_INFO
	.align		4
.L_641:
        /*002c*/ 	.byte	0x04, 0x17
        /*002e*/ 	.short	(.L_643 - .L_642)
.L_642:
        /*0030*/ 	.word	0x00000000
        /*0034*/ 	.short	0x0010
        /*0036*/ 	.short	0x0074
        /*0038*/ 	.byte	0x00, 0xf0, 0x11, 0x00


	//----- nvinfo : EIATTR_KPARAM_INFO
	.align		4
.L_643:
        /*003c*/ 	.byte	0x04, 0x17
        /*003e*/ 	.short	(.L_645 - .L_644)
.L_644:
        /*0040*/ 	.word	0x00000000
        /*0044*/ 	.short	0x000f
        /*0046*/ 	.short	0x0070
        /*0048*/ 	.byte	0x00, 0xf0, 0x11, 0x00


	//----- nvinfo : EIATTR_KPARAM_INFO
	.align		4
.L_645:
        /*004c*/ 	.byte	0x04, 0x17
        /*004e*/ 	.short	(.L_647 - .L_646)
.L_646:
        /*0050*/ 	.word	0x00000000
        /*0054*/ 	.short	0x000e
        /*0056*/ 	.short	0x006c
        /*0058*/ 	.byte	0x00, 0xf0, 0x11, 0x00


	//----- nvinfo : EIATTR_KPARAM_INFO
	.align		4
.L_647:
        /*005c*/ 	.byte	0x04, 0x17
        /*005e*/ 	.short	(.L_649 - .L_648)
.L_648:
        /*0060*/ 	.word	0x00000000
        /*0064*/ 	.short	0x000d
        /*0066*/ 	.short	0x0068
        /*0068*/ 	.byte	0x00, 0xf0, 0x11, 0x00


	//----- nvinfo : EIATTR_KPARAM_INFO
	.align		4
.L_649:
        /*006c*/ 	.byte	0x04, 0x17
        /*006e*/ 	.short	(.L_651 - .L_650)
.L_650:
        /*0070*/ 	.word	0x00000000
        /*0074*/ 	.short	0x000c
        /*0076*/ 	.short	0x0060
        /*0078*/ 	.byte	0x00, 0xf0, 0x21, 0x00


	//----- nvinfo : EIATTR_KPARAM_INFO
	.align		4
.L_651:
        /*007c*/ 	.byte	0x04, 0x17
        /*007e*/ 	.short	(.L_653 - .L_652)
.L_652:
        /*0080*/ 	.word	0x00000000
        /*0084*/ 	.short	0x000b
        /*0086*/ 	.short	0x0058
        /*0088*/ 	.byte	0x00, 0xf0, 0x21, 0x00


	//----- nvinfo : EIATTR_KPARAM_INFO
	.align		4
.L_653:
        /*008c*/ 	.byte	0x04, 0x17
        /*008e*/ 	.short	(.L_655 - .L_654)
.L_654:
        /*0090*/ 	.word	0x00000000
        /*0094*/ 	.short	0x000a
        /*0096*/ 	.short	0x0050
        /*0098*/ 	.byte	0x00, 0xf0, 0x11, 0x00


	//----- nvinfo : EIATTR_KPARAM_INFO
	.align		4
.L_655:
        /*009c*/ 	.byte	0x04, 0x17
        /*009e*/ 	.short	(.L_657 - .L_656)
.L_656:
        /*00a0*/ 	.word	0x00000000
        /*00a4*/ 	.short	0x0009
        /*00a6*/ 	.short	0x0048
        /*00a8*/ 	.byte	0x00, 0xf0, 0x21, 0x00


	//----- nvinfo : EIATTR_KPARAM_INFO
	.align		4
.L_657:
        /*00ac*/ 	.byte	0x04, 0x17
        /*00ae*/ 	.short	(.L_659 - .L_658)
.L_658:
        /*00b0*/ 	.word	0x00000000
        /*00b4*/ 	.short	0x0008
        /*00b6*/ 	.short	0x0040
        /*00b8*/ 	.byte	0x00, 0xf0, 0x21, 0x00


	//----- nvinfo : EIATTR_KPARAM_INFO
	.align		4
.L_659:
        /*00bc*/ 	.byte	0x04, 0x17
        /*00be*/ 	.short	(.L_661 - .L_660)
.L_660:
        /*00c0*/ 	.word	0x00000000
        /*00c4*/ 	.short	0x0007
        /*00c6*/ 	.short	0x0038
        /*00c8*/ 	.byte	0x00, 0xf0, 0x21, 0x00


	//----- nvinfo : EIATTR_KPARAM_INFO
	.align		4
.L_661:
        /*00cc*/ 	.byte	0x04, 0x17
        /*00ce*/ 	.short	(.L_663 - .L_662)
.L_662:
        /*00d0*/ 	.word	0x00000000
        /*00d4*/ 	.short	0x0006
        /*00d6*/ 	.short	0x0030
        /*00d8*/ 	.byte	0x00, 0xf0, 0x21, 0x00


	//----- nvinfo : EIATTR_KPARAM_INFO
	.align		4
.L_663:
        /*00dc*/ 	.byte	0x04, 0x17
        /*00de*/ 	.short	(.L_665 - .L_664)
.L_664:
        /*00e0*/ 	.word	0x00000000
        /*00e4*/ 	.short	0x0005
        /*00e6*/ 	.short	0x0028
        /*00e8*/ 	.byte	0x00, 0xf0, 0x11, 0x00


	//----- nvinfo : EIATTR_KPARAM_INFO
	.align		4
.L_665:
        /*00ec*/ 	.byte	0x04, 0x17
        /*00ee*/ 	.short	(.L_667 - .L_666)
.L_666:
        /*00f0*/ 	.word	0x00000000
        /*00f4*/ 	.short	0x0004
        /*00f6*/ 	.short	0x0020
        /*00f8*/ 	.byte	0x00, 0xf0, 0x21, 0x00


	//----- nvinfo : EIATTR_KPARAM_INFO
	.align		4
.L_667:
        /*00fc*/ 	.byte	0x04, 0x17
        /*00fe*/ 	.short	(.L_669 - .L_668)
.L_668:
        /*0100*/ 	.word	0x00000000
        /*0104*/ 	.short	0x0003
        /*0106*/ 	.short	0x0018
        /*0108*/ 	.byte	0x00, 0xf0, 0x21, 0x00


	//----- nvinfo : EIATTR_KPARAM_INFO
	.align		4
.L_669:
        /*010c*/ 	.byte	0x04, 0x17
        /*010e*/ 	.short	(.L_671 - .L_670)
.L_670:
        /*0110*/ 	.word	0x00000000
        /*0114*/ 	.short	0x0002
        /*0116*/ 	.short	0x0010
        /*0118*/ 	.byte	0x00, 0xf0, 0x21, 0x00


	//----- nvinfo : EIATTR_KPARAM_INFO
	.align		4
.L_671:
        /*011c*/ 	.byte	0x04, 0x17
        /*011e*/ 	.short	(.L_673 - .L_672)
.L_672:
        /*0120*/ 	.word	0x00000000
        /*0124*/ 	.short	0x0001
        /*0126*/ 	.short	0x0008
        /*0128*/ 	.byte	0x00, 0xf0, 0x21, 0x00


	//----- nvinfo : EIATTR_KPARAM_INFO
	.align		4
.L_673:
        /*012c*/ 	.byte	0x04, 0x17
        /*012e*/ 	.short	(.L_675 - .L_674)
.L_674:
        /*0130*/ 	.word	0x00000000
        /*0134*/ 	.short	0x0000
        /*0136*/ 	.short	0x0000
        /*0138*/ 	.byte	0x00, 0xf0, 0x21, 0x00


	//----- nvinfo : EIATTR_MAXREG_COUNT
	.align		4
.L_675:
        /*013c*/ 	.byte	0x03, 0x1b
        /*013e*/ 	.short	0x00ff


	//----- nvinfo : EIATTR_EXTERNS
	.align		4
        /*0140*/ 	.byte	0x04, 0x0f
        /*0142*/ 	.short	(.L_677 - .L_676)


	//   ....[0]....
	.align		4
.L_676:
        /*0144*/ 	.word	index@(__assertfail)


	//----- nvinfo : EIATTR_MERCURY_ISA_VERSION
	.align		4
.L_677:
        /*0148*/ 	.byte	0x03, 0x5f
        /*014a*/ 	.short	0x0000


	//----- nvinfo : EIATTR_SYSCALL_OFFSETS
	.align		4
        /*014c*/ 	.byte	0x04, 0x46
        /*014e*/ 	.short	(.L_679 - .L_678)


	//   ....[0]....
.L_678:
        /*0150*/ 	.word	0x00000900


	//   ....[1]....
        /*0154*/ 	.word	0x00000a40


	//----- nvinfo : EIATTR_EXIT_INSTR_OFFSETS
	.align		4
.L_679:
        /*0158*/ 	.byte	0x04, 0x1c
        /*015a*/ 	.short	(.L_681 - .L_680)


	//   ....[0]....
.L_680:
        /*015c*/ 	.word	0x000005c0


	//   ....[1]....
        /*0160*/ 	.word	0x00000610


	//   ....[2]....
        /*0164*/ 	.word	0x00000a50


	//----- nvinfo : EIATTR_CRS_STACK_SIZE
	.align		4
.L_681:
        /*0168*/ 	.byte	0x04, 0x1e
        /*016a*/ 	.short	(.L_683 - .L_682)
.L_682:
        /*016c*/ 	.word	0x00000000
.L_683:


//--------------------- .nv.info._ZN4vllm38concat_and_cache_mla_rope_fused_kernelIN3c108BFloat16ELb0EthLNS_18Fp8KVCacheDataTypeE2EEEvPKlPT_S7_PKS6_S9_illlliPT2_S5_iiiiPKf --------------------------
	.section	.nv.info._ZN4vllm38concat_and_cache_mla_rope_fused_kernelIN3c108BFloat16ELb0EthLNS_18Fp8KVCacheDataTypeE2EEEvPKlPT_S7_PKS6_S9_illlliPT2_S5_iiiiPKf,"",@"SHT_CUDA_INFO"
	.sectionflags	@""
	.align	4


	//----- nvinfo : EIATTR_CUDA_API_VERSION
	.align		4
        /*0000*/ 	.byte	0x04, 0x37
        /*0002*/ 	.short	(.L_685 - .L_684)
.L_684:
        /*0004*/ 	.word	0x00000082


	//----- nvinfo : EIATTR_SW2861232_WAR
	.align		4
.L_685:
        /*0008*/ 	.byte	0x01, 0x35
	.zero		2


	//----- nvinfo : EIATTR_PARAM_CBANK
	.align		4
        /*000c*/ 	.byte	0x04, 0x0a
        /*000e*/ 	.short	(.L_687 - .L_686)
	.align		4
.L_686:
        /*0010*/ 	.word	index@(.nv.constant0._ZN4vllm38concat_and_cache_mla_rope_fused_kernelIN3c108BFloat16ELb0EthLNS_18Fp8KVCacheDataTypeE2EEEvPKlPT_S7_PKS6_S9_illlliPT2_S5_iiiiPKf)
        /*0014*/ 	.short	0x0160
        /*0016*/ 	.short	0x0080


	//----- nvinfo : EIATTR_CBANK_PARAM_SIZE
	.align		4
.L_687:
        /*0018*/ 	.byte	0x03, 0x19
        /*001a*/ 	.short	0x0080


	//----- nvinfo : EIATTR_KPARAM_INFO
	.align		4
        /*001c*/ 	.byte	0x04, 0x17
        /*001e*/ 	.short	(.L_689 - .L_688)
.L_688:
        /*0020*/ 	.word	0x00000000
        /*0024*/ 	.short	0x0011
        /*0026*/ 	.short	0x0078
        /*0028*/ 	.byte	0x00, 0xf0, 0x21, 0x00


	//----- nvinfo : EIATTR_KPARAM_INFO
	.align		4
.L_689:
        /*002c*/ 	.byte	0x04, 0x17
        /*002e*/ 	.short	(.L_691 - .L_690)
.L_690:
        /*0030*/ 	.word	0x00000000
        /*0034*/ 	.short	0x0010
        /*0036*/ 	.short	0x0074
        /*0038*/ 	.byte	0x00, 0xf0, 0x11, 0x00


	//----- nvinfo : EIATTR_KPARAM_INFO
	.align		4
.L_691:
        /*003c*/ 	.byte	0x04, 0x17
        /*003e*/ 	.short	(.L_693 - .L_692)
.L_692:
        /*0040*/ 	.word	0x00000000
        /*0044*/ 	.short	0x000f
        /*0046*/ 	.short	0x0070
        /*0048*/ 	.byte	0x00, 0xf0, 0x11, 0x00


	//----- nvinfo : EIATTR_KPARAM_INFO
	.align		4
.L_693:
        /*004c*/ 	.byte	0x04, 0x17
        /*004e*/ 	.short	(.L_695 - .L_694)
.L_694:
        /*0050*/ 	.word	0x00000000
        /*0054*/ 	.short	0x000e
        /*0056*/ 	.short	0x006c
        /*0058*/ 	.byte	0x00, 0xf0, 0x11, 0x00


	//----- nvinfo : EIATTR_KPARAM_INFO
	.align		4
.L_695:
        /*005c*/ 	.byte	0x04, 0x17
        /*005e*/ 	.short	(.L_697 - .L_696)
.L_696:
        /*0060*/ 	.word	0x00000000
        /*0064*/ 	.short	0x000d
        /*0066*/ 	.short	0x0068
        /*0068*/ 	.byte	0x00, 0xf0, 0x11, 0x00


	//----- nvinfo : EIATTR_KPARAM_INFO
	.align		4
.L_697:
        /*006c*/ 	.byte	0x04, 0x17
        /*006e*/ 	.short	(.L_699 - .L_698)
.L_698:
        /*0070*/ 	.word	0x00000000
        /*0074*/ 	.short	0x000c
        /*0076*/ 	.short	0x0060
        /*0078*/ 	.byte	0x00, 0xf0, 0x21, 0x00


	//----- nvinfo : EIATTR_KPARAM_INFO
	.align		4
.L_699:
        /*007c*/ 	.byte	0x04, 0x17
        /*007e*/ 	.short	(.L_701 - .L_700)
.L_700:
        /*0080*/ 	.word	0x00000000
        /*0084*/ 	.short	0x000b
        /*0086*/ 	.short	0x0058
        /*0088*/ 	.byte	0x00, 0xf0, 0x21, 0x00


	//----- nvinfo : EIATTR_KPARAM_INFO
	.align		4
.L_701:
        /*008c*/ 	.byte	0x04, 0x17
        /*008e*/ 	.short	(.L_703 - .L_702)
.L_702:
        /*0090*/ 	.word	0x00000000
        /*0094*/ 	.short	0x000a
        /*0096*/ 	.short	0x0050
        /*0098*/ 	.byte	0x00, 0xf0, 0x11, 0x00


	//----- nvinfo : EIATTR_KPARAM_INFO
	.align		4
.L_703:
        /*009c*/ 	.byte	0x04, 0x17
        /*009e*/ 	.short	(.L_705 - .L_704)
.L_704:
        /*00a0*/ 	.word	0x00000000
        /*00a4*/ 	.short	0x0009
        /*00a6*/ 	.short	0x0048
        /*00a8*/ 	.byte	0x00, 0xf0, 0x21, 0x00


	//----- nvinfo : EIATTR_KPARAM_INFO
	.align		4
.L_705:
        /*00ac*/ 	.byte	0x04, 0x17
        /*00ae*/ 	.short	(.L_707 - .L_706)
.L_706:
        /*00b0*/ 	.word	0x00000000
        /*00b4*/ 	.short	0x0008
        /*00b6*/ 	.short	0x0040
        /*00b8*/ 	.byte	0x00, 0xf0, 0x21, 0x00


	//----- nvinfo : EIATTR_KPARAM_INFO
	.align		4
.L_707:
        /*00bc*/ 	.byte	0x04, 0x17
        /*00be*/ 	.short	(.L_709 - .L_708)
.L_708:
        /*00c0*/ 	.word	0x00000000
        /*00c4*/ 	.short	0x0007
        /*00c6*/ 	.short	0x0038
        /*00c8*/ 	.byte	0x00, 0xf0, 0x21, 0x00


	//----- nvinfo : EIATTR_KPARAM_INFO
	.align		4
.L_709:
        /*00cc*/ 	.byte	0x04, 0x17
        /*00ce*/ 	.short	(.L_711 - .L_710)
.L_710:
        /*00d0*/ 	.word	0x00000000
        /*00d4*/ 	.short	0x0006
        /*00d6*/ 	.short	0x0030
        /*00d8*/ 	.byte	0x00, 0xf0, 0x21, 0x00


	//----- nvinfo : EIATTR_KPARAM_INFO
	.align		4
.L_711:
        /*00dc*/ 	.byte	0x04, 0x17
        /*00de*/ 	.short	(.L_713 - .L_712)
.L_712:
        /*00e0*/ 	.word	0x00000000
        /*00e4*/ 	.short	0x0005
        /*00e6*/ 	.short	0x0028
        /*00e8*/ 	.byte	0x00, 0xf0, 0x11, 0x00


	//----- nvinfo : EIATTR_KPARAM_INFO
	.align		4
.L_713:
        /*00ec*/ 	.byte	0x04, 0x17
        /*00ee*/ 	.short	(.L_715 - .L_714)
.L_714:
        /*00f0*/ 	.word	0x00000000
        /*00f4*/ 	.short	0x0004
        /*00f6*/ 	.short	0x0020
        /*00f8*/ 	.byte	0x00, 0xf0, 0x21, 0x00


	//----- nvinfo : EIATTR_KPARAM_INFO
	.align		4
.L_715:
        /*00fc*/ 	.byte	0x04, 0x17
        /*00fe*/ 	.short	(.L_717 - .L_716)
.L_716:
        /*0100*/ 	.word	0x00000000
        /*0104*/ 	.short	0x0003
        /*0106*/ 	.short	0x0018
        /*0108*/ 	.byte	0x00, 0xf0, 0x21, 0x00


	//----- nvinfo : EIATTR_KPARAM_INFO
	.align		4
.L_717:
        /*010c*/ 	.byte	0x04, 0x17
        /*010e*/ 	.short	(.L_719 - .L_718)
.L_718:
        /*0110*/ 	.word	0x00000000
        /*0114*/ 	.short	0x0002
        /*0116*/ 	.short	0x0010
        /*0118*/ 	.byte	0x00, 0xf0, 0x21, 0x00


	//----- nvinfo : EIATTR_KPARAM_INFO
	.align		4
.L_719:
        /*011c*/ 	.byte	0x04, 0x17
        /*011e*/ 	.short	(.L_721 - .L_720)
.L_720:
        /*0120*/ 	.word	0x00000000
        /*0124*/ 	.short	0x0001
        /*0126*/ 	.short	0x0008
        /*0128*/ 	.byte	0x00, 0xf0, 0x21, 0x00


	//----- nvinfo : EIATTR_KPARAM_INFO
	.align		4
.L_721:
        /*012c*/ 	.byte	0x04, 0x17
        /*012e*/ 	.short	(.L_723 - .L_722)
.L_722:
        /*0130*/ 	.word	0x00000000
        /*0134*/ 	.short	0x0000
        /*0136*/ 	.short	0x0000
        /*0138*/ 	.byte	0x00, 0xf0, 0x21, 0x00


	//----- nvinfo : EIATTR_MAXREG_COUNT
	.align		4
.L_723:
        /*013c*/ 	.byte	0x03, 0x1b
        /*013e*/ 	.short	0x00ff


	//----- nvinfo : EIATTR_EXTERNS
	.align		4
        /*0140*/ 	.byte	0x04, 0x0f
        /*0142*/ 	.short	(.L_725 - .L_724)


	//   ....[0]....
	.align		4
.L_724:
        /*0144*/ 	.word	index@(__assertfail)


	//----- nvinfo : EIATTR_MERCURY_ISA_VERSION
	.align		4
.L_725:
        /*0148*/ 	.byte	0x03, 0x5f
        /*014a*/ 	.short	0x0000


	//----- nvinfo : EIATTR_SYSCALL_OFFSETS
	.align		4
        /*014c*/ 	.byte	0x04, 0x46
        /*014e*/ 	.short	(.L_727 - .L_726)


	//   ....[0]....
.L_726:
        /*0150*/ 	.word	0x00000a10


	//   ....[1]....
        /*0154*/ 	.word	0x00000b50


	//----- nvinfo : EIATTR_EXIT_INSTR_OFFSETS
	.align		4
.L_727:
        /*0158*/ 	.byte	0x04, 0x1c
        /*015a*/ 	.short	(.L_729 - .L_728)


	//   ....[0]....
.L_728:
        /*015c*/ 	.word	0x00000650


	//   ....[1]....
        /*0160*/ 	.word	0x000006a0


	//   ....[2]....
        /*0164*/ 	.word	0x00000b60


	//----- nvinfo : EIATTR_CRS_STACK_SIZE
	.align		4
.L_729:
        /*0168*/ 	.byte	0x04, 0x1e
        /*016a*/ 	.short	(.L_731 - .L_730)
.L_730:
        /*016c*/ 	.word	0x00000000
.L_731:


//--------------------- .nv.info._ZN4vllm38concat_and_cache_mla_rope_fused_kernelIN3c108BFloat16ELb1EthLNS_18Fp8KVCacheDataTypeE2EEEvPKlPT_S7_PKS6_S9_illlliPT2_S5_iiiiPKf --------------------------
	.section	.nv.info._ZN4vllm38concat_and_cache_mla_rope_fused_kernelIN3c108BFloat16ELb1EthLNS_18Fp8KVCacheDataTypeE2EEEvPKlPT_S7_PKS6_S9_illlliPT2_S5_iiiiPKf,"",@"SHT_CUDA_INFO"
	.sectionflags	@""
	.align	4


	//----- nvinfo : EIATTR_CUDA_API_VERSION
	.align		4
        /*0000*/ 	.byte	0x04, 0x37
        /*0002*/ 	.short	(.L_733 - .L_732)
.L_732:
        /*0004*/ 	.word	0x00000082


	//----- nvinfo : EIATTR_SW2861232_WAR
	.align		4
.L_733:
        /*0008*/ 	.byte	0x01, 0x35
	.zero		2


	//----- nvinfo : EIATTR_PARAM_CBANK
	.align		4
        /*000c*/ 	.byte	0x04, 0x0a
        /*000e*/ 	.short	(.L_735 - .L_734)
	.align		4
.L_734:
        /*0010*/ 	.word	index@(.nv.constant0._ZN4vllm38concat_and_cache_mla_rope_fused_kernelIN3c108BFloat16ELb1EthLNS_18Fp8KVCacheDataTypeE2EEEvPKlPT_S7_PKS6_S9_illlliPT2_S5_iiiiPKf)
        /*0014*/ 	.short	0x0160
        /*0016*/ 	.short	0x0080


	//----- nvinfo : EIATTR_CBANK_PARAM_SIZE
	.align		4
.L_735:
        /*0018*/ 	.byte	0x03, 0x19
        /*001a*/ 	.short	0x0080


	//----- nvinfo : EIATTR_KPARAM_INFO
	.align		4
        /*001c*/ 	.byte	0x04, 0x17
        /*001e*/ 	.short	(.L_737 - .L_736)
.L_736:
        /*0020*/ 	.word	0x00000000
        /*0024*/ 	.short	0x0011
        /*0026*/ 	.short	0x0078
        /*0028*/ 	.byte	0x00, 0xf0, 0x21, 0x00


	//----- nvinfo : EIATTR_KPARAM_INFO
	.align		4
.L_737:
        /*002c*/ 	.byte	0x04, 0x17
        /*002e*/ 	.short	(.L_739 - .L_738)
.L_738:
        /*0030*/ 	.word	0x00000000
        /*0034*/ 	.short	0x0010
        /*0036*/ 	.short	0x0074
        /*0038*/ 	.byte	0x00, 0xf0, 0x11, 0x00


	//----- nvinfo : EIATTR_KPARAM_INFO
	.align		4
.L_739:
        /*003c*/ 	.byte	0x04, 0x17
        /*003e*/ 	.short	(.L_741 - .L_740)
.L_740:
        /*0040*/ 	.word	0x00000000
        /*0044*/ 	.short	0x000f
        /*0046*/ 	.short	0x0070
        /*0048*/ 	.byte	0x00, 0xf0, 0x11, 0x00


	//----- nvinfo : EIATTR_KPARAM_INFO
	.align		4
.L_741:
        /*004c*/ 	.byte	0x04, 0x17
        /*004e*/ 	.short	(.L_743 - .L_742)
.L_742:
        /*0050*/ 	.word	0x00000000
        /*0054*/ 	.short	0x000e
        /*0056*/ 	.short	0x006c
        /*0058*/ 	.byte	0x00, 0xf0, 0x11, 0x00


	//----- nvinfo : EIATTR_KPARAM_INFO
	.align		4
.L_743:
        /*005c*/ 	.byte	0x04, 0x17
        /*005e*/ 	.short	(.L_745 - .L_744)
.L_744:
        /*0060*/ 	.word	0x00000000
        /*0064*/ 	.short	0x000d
        /*0066*/ 	.short	0x0068
        /*0068*/ 	.byte	0x00, 0xf0, 0x11, 0x00


	//----- nvinfo : EIATTR_KPARAM_INFO
	.align		4
.L_745:
        /*006c*/ 	.byte	0x04, 0x17
        /*006e*/ 	.short	(.L_747 - .L_746)
.L_746:
        /*0070*/ 	.word	0x00000000
        /*0074*/ 	.short	0x000c
        /*0076*/ 	.short	0x0060
        /*0078*/ 	.byte	0x00, 0xf0, 0x21, 0x00


	//----- nvinfo : EIATTR_KPARAM_INFO
	.align		4
.L_747:
        /*007c*/ 	.byte	0x04, 0x17
        /*007e*/ 	.short	(.L_749 - .L_748)
.L_748:
        /*0080*/ 	.word	0x00000000
        /*0084*/ 	.short	0x000b
        /*0086*/ 	.short	0x0058
        /*0088*/ 	.byte	0x00, 0xf0, 0x21, 0x00


	//----- nvinfo : EIATTR_KPARAM_INFO
	.align		4
.L_749:
        /*008c*/ 	.byte	0x04, 0x17
        /*008e*/ 	.short	(.L_751 - .L_750)
.L_750:
        /*0090*/ 	.word	0x00000000
        /*0094*/ 	.short	0x000a
        /*0096*/ 	.short	0x0050
        /*0098*/ 	.byte	0x00, 0xf0, 0x11, 0x00


	//----- nvinfo : EIATTR_KPARAM_INFO
	.align		4
.L_751:
        /*009c*/ 	.byte	0x04, 0x17
        /*009e*/ 	.short	(.L_753 - .L_752)
.L_752:
        /*00a0*/ 	.word	0x00000000
        /*00a4*/ 	.short	0x0009
        /*00a6*/ 	.short	0x0048
        /*00a8*/ 	.byte	0x00, 0xf0, 0x21, 0x00


	//----- nvinfo : EIATTR_KPARAM_INFO
	.align		4
.L_753:
        /*00ac*/ 	.byte	0x04, 0x17
        /*00ae*/ 	.short	(.L_755 - .L_754)
.L_754:
        /*00b0*/ 	.word	0x00000000
        /*00b4*/ 	.short	0x0008
        /*00b6*/ 	.short	0x0040
        /*00b8*/ 	.byte	0x00, 0xf0, 0x21, 0x00


	//----- nvinfo : EIATTR_KPARAM_INFO
	.align		4
.L_755:
        /*00bc*/ 	.byte	0x04, 0x17
        /*00be*/ 	.short	(.L_757 - .L_756)
.L_756:
        /*00c0*/ 	.word	0x00000000
        /*00c4*/ 	.short	0x0007
        /*00c6*/ 	.short	0x0038
        /*00c8*/ 	.byte	0x00, 0xf0, 0x21, 0x00


	//----- nvinfo : EIATTR_KPARAM_INFO
	.align		4
.L_757:
        /*00cc*/ 	.byte	0x04, 0x17
        /*00ce*/ 	.short	(.L_759 - .L_758)
.L_758:
        /*00d0*/ 	.word	0x00000000
        /*00d4*/ 	.short	0x0006
        /*00d6*/ 	.short	0x0030
        /*00d8*/ 	.byte	0x00, 0xf0, 0x21, 0x00


	//----- nvinfo : EIATTR_KPARAM_INFO
	.align		4
.L_759:
        /*00dc*/ 	.byte	0x04, 0x17
        /*00de*/ 	.short	(.L_761 - .L_760)
.L_760:
        /*00e0*/ 	.word	0x00000000
        /*00e4*/ 	.short	0x0005
        /*00e6*/ 	.short	0x0028
        /*00e8*/ 	.byte	0x00, 0xf0, 0x11, 0x00


	//----- nvinfo : EIATTR_KPARAM_INFO
	.align		4
.L_761:
        /*00ec*/ 	.byte	0x04, 0x17
        /*00ee*/ 	.short	(.L_763 - .L_762)
.L_762:
        /*00f0*/ 	.word	0x00000000
        /*00f4*/ 	.short	0x0004
        /*00f6*/ 	.short	0x0020
        /*00f8*/ 	.byte	0x00, 0xf0, 0x21, 0x00


	//----- nvinfo : EIATTR_KPARAM_INFO
	.align		4
.L_763:
        /*00fc*/ 	.byte	0x04, 0x17
        /*00fe*/ 	.short	(.L_765 - .L_764)
.L_764:
        /*0100*/ 	.word	0x00000000
        /*0104*/ 	.short	0x0003
        /*0106*/ 	.short	0x0018
        /*0108*/ 	.byte	0x00, 0xf0, 0x21, 0x00


	//----- nvinfo : EIATTR_KPARAM_INFO
	.align		4
.L_765:
        /*010c*/ 	.byte	0x04, 0x17
        /*010e*/ 	.short	(.L_767 - .L_766)
.L_766:
        /*0110*/ 	.word	0x00000000
        /*0114*/ 	.short	0x0002
        /*0116*/ 	.short	0x0010
        /*0118*/ 	.byte	0x00, 0xf0, 0x21, 0x00


	//----- nvinfo : EIATTR_KPARAM_INFO
	.align		4
.L_767:
        /*011c*/ 	.byte	0x04, 0x17
        /*011e*/ 	.short	(.L_769 - .L_768)
.L_768:
        /*0120*/ 	.word	0x00000000
        /*0124*/ 	.short	0x0001
        /*0126*/ 	.short	0x0008
        /*0128*/ 	.byte	0x00, 0xf0, 0x21, 0x00


	//----- nvinfo : EIATTR_KPARAM_INFO
	.align		4
.L_769:
        /*012c*/ 	.byte	0x04, 0x17
        /*012e*/ 	.short	(.L_771 - .L_770)
.L_770:
        /*0130*/ 	.word	0x00000000
        /*0134*/ 	.short	0x0000
        /*0136*/ 	.short	0x0000
        /*0138*/ 	.byte	0x00, 0xf0, 0x21, 0x00


	//----- nvinfo : EIATTR_MAXREG_COUNT
	.align		4
.L_771:
        /*013c*/ 	.byte	0x03, 0x1b
        /*013e*/ 	.short	0x00ff


	//----- nvinfo : EIATTR_EXTERNS
	.align		4
        /*0140*/ 	.byte	0x04, 0x0f
        /*0142*/ 	.short	(.L_773 - .L_772)


	//   ....[0]....
	.align		4
.L_772:
        /*0144*/ 	.word	index@(__assertfail)


	//----- nvinfo : EIATTR_MERCURY_ISA_VERSION
	.align		4
.L_773:
        /*0148*/ 	.byte	0x03, 0x5f
        /*014a*/ 	.short	0x0000


	//----- nvinfo : EIATTR_SYSCALL_OFFSETS
	.align		4
        /*014c*/ 	.byte	0x04, 0x46
        /*014e*/ 	.short	(.L_775 - .L_774)


	//   ....[0]....
.L_774:
        /*0150*/ 	.word	0x00000ac0


	//   ....[1]....
        /*0154*/ 	.word	0x00000c00


	//----- nvinfo : EIATTR_EXIT_INSTR_OFFSETS
	.align		4
.L_775:
        /*0158*/ 	.byte	0x04, 0x1c
        /*015a*/ 	.short	(.L_777 - .L_776)


	//   ....[0]....
.L_776:
        /*015c*/ 	.word	0x000006a0


	//   ....[1]....
        /*0160*/ 	.word	0x000006f0


	//   ....[2]....
        /*0164*/ 	.word	0x00000c10


	//----- nvinfo : EIATTR_CRS_STACK_SIZE
	.align		4
.L_777:
        /*0168*/ 	.byte	0x04, 0x1e
        /*016a*/ 	.short	(.L_779 - .L_778)
.L_778:
        /*016c*/ 	.word	0x00000000
.L_779:


//--------------------- .nv.info._ZN4vllm38concat_and_cache_mla_rope_fused_kernelIN3c104HalfELb0EthLNS_18Fp8KVCacheDataTypeE2EEEvPKlPT_S7_PKS6_S9_illlliPT2_S5_iiiiPKf --------------------------
	.section	.nv.info._ZN4vllm38concat_and_cache_mla_rope_fused_kernelIN3c104HalfELb0EthLNS_18Fp8KVCacheDataTypeE2EEEvPKlPT_S7_PKS6_S9_illlliPT2_S5_iiiiPKf,"",@"SHT_CUDA_INFO"
	.sectionflags	@""
	.align	4


	//----- nvinfo : EIATTR_CUDA_API_VERSION
	.align		4
        /*0000*/ 	.byte	0x04, 0x37
        /*0002*/ 	.short	(.L_781 - .L_780)
.L_780:
        /*0004*/ 	.word	0x00000082


	//----- nvinfo : EIATTR_SW2861232_WAR
	.align		4
.L_781:
        /*0008*/ 	.byte	0x01, 0x35
	.zero		2


	//----- nvinfo : EIATTR_PARAM_CBANK
	.align		4
        /*000c*/ 	.byte	0x04, 0x0a
        /*000e*/ 	.short	(.L_783 - .L_782)
	.align		4
.L_782:
        /*0010*/ 	.word	index@(.nv.constant0._ZN4vllm38concat_and_cache_mla_rope_fused_kernelIN3c104HalfELb0EthLNS_18Fp8KVCacheDataTypeE2EEEvPKlPT_S7_PKS6_S9_illlliPT2_S5_iiiiPKf)
        /*0014*/ 	.short	0x0160
        /*0016*/ 	.short	0x0080


	//----- nvinfo : EIATTR_CBANK_PARAM_SIZE
	.align		4
.L_783:
        /*0018*/ 	.byte	0x03, 0x19
        /*001a*/ 	.short	0x0080


	//----- nvinfo : EIATTR_KPARAM_INFO
	.align		4
        /*001c*/ 	.byte	0x04, 0x17
        /*001e*/ 	.short	(.L_785 - .L_784)
.L_784:
        /*0020*/ 	.word	0x00000000
        /*0024*/ 	.short	0x0011
        /*0026*/ 	.short	0x0078
        /*0028*/ 	.byte	0x00, 0xf0, 0x21, 0x00


	//----- nvinfo : EIATTR_KPARAM_INFO
	.align		4
.L_785:
        /*002c*/ 	.byte	0x04, 0x17
        /*002e*/ 	.short	(.L_787 - .L_786)
.L_786:
        /*0030*/ 	.word	0x00000000
        /*0034*/ 	.short	0x0010
        /*0036*/ 	.short	0x0074
        /*0038*/ 	.byte	0x00, 0xf0, 0x11, 0x00


	//----- nvinfo : EIATTR_KPARAM_INFO
	.align		4
.L_787:
        /*003c*/ 	.byte	0x04, 0x17
        /*003e*/ 	.short	(.L_789 - .L_788)
.L_788:
        /*0040*/ 	.word	0x00000000
        /*0044*/ 	.short	0x000f
        /*0046*/ 	.short	0x0070
        /*0048*/ 	.byte	0x00, 0xf0, 0x11, 0x00


	//----- nvinfo : EIATTR_KPARAM_INFO
	.align		4
.L_789:
        /*004c*/ 	.byte	0x04, 0x17
        /*004e*/ 	.short	(.L_791 - .L_790)
.L_790:
        /*0050*/ 	.word	0x00000000
        /*0054*/ 	.short	0x000e
        /*0056*/ 	.short	0x006c
        /*0058*/ 	.byte	0x00, 0xf0, 0x11, 0x00


	//----- nvinfo : EIATTR_KPARAM_INFO
	.align		4
.L_791:
        /*005c*/ 	.byte	0x04, 0x17
        /*005e*/ 	.short	(.L_793 - .L_792)
.L_792:
        /*0060*/ 	.word	0x00000000
        /*0064*/ 	.short	0x000d
        /*0066*/ 	.short	0x0068
        /*0068*/ 	.byte	0x00, 0xf0, 0x11, 0x00


	//----- nvinfo : EIATTR_KPARAM_INFO
	.align		4
.L_793:
        /*006c*/ 	.byte	0x04, 0x17
        /*006e*/ 	.short	(.L_795 - .L_794)
.L_794:
        /*0070*/ 	.word	0x00000000
        /*0074*/ 	.short	0x000c
        /*0076*/ 	.short	0x0060
        /*0078*/ 	.byte	0x00, 0xf0, 0x21, 0x00


	//----- nvinfo : EIATTR_KPARAM_INFO
	.align		4
.L_795:
        /*007c*/ 	.byte	0x04, 0x17
        /*007e*/ 	.short	(.L_797 - .L_796)
.L_796:
        /*0080*/ 	.word	0x00000000
        /*0084*/ 	.short	0x000b
        /*0086*/ 	.short	0x0058
        /*0088*/ 	.byte	0x00, 0xf0, 0x21, 0x00


	//----- nvinfo : EIATTR_KPARAM_INFO
	.align		4
.L_797:
        /*008c*/ 	.byte	0x04, 0x17
        /*008e*/ 	.short	(.L_799 - .L_798)
.L_798:
        /*0090*/ 	.word	0x00000000
        /*0094*/ 	.short	0x000a
        /*0096*/ 	.short	0x0050
        /*0098*/ 	.byte	0x00, 0xf0, 0x11, 0x00


	//----- nvinfo : EIATTR_KPARAM_INFO
	.align		4
.L_799:
        /*009c*/ 	.byte	0x04, 0x17
        /*009e*/ 	.short	(.L_801 - .L_800)
.L_800:
        /*00a0*/ 	.word	0x00000000
        /*00a4*/ 	.short	0x0009
        /*00a6*/ 	.short	0x0048
        /*00a8*/ 	.byte	0x00, 0xf0, 0x21, 0x00


	//----- nvinfo : EIATTR_KPARAM_INFO
	.align		4
.L_801:
        /*00ac*/ 	.byte	0x04, 0x17
        /*00ae*/ 	.short	(.L_803 - .L_802)
.L_802:
        /*00b0*/ 	.word	0x00000000
        /*00b4*/ 	.short	0x0008
        /*00b6*/ 	.short	0x0040
        /*00b8*/ 	.byte	0x00, 0xf0, 0x21, 0x00


	//----- nvinfo : EIATTR_KPARAM_INFO
	.align		4
.L_803:
        /*00bc*/ 	.byte	0x04, 0x17
        /*00be*/ 	.short	(.L_805 - .L_804)
.L_804:
        /*00c0*/ 	.word	0x00000000
        /*00c4*/ 	.short	0x0007
        /*00c6*/ 	.short	0x0038
        /*00c8*/ 	.byte	0x00, 0xf0, 0x21, 0x00


	//----- nvinfo : EIATTR_KPARAM_INFO
	.align		4
.L_805:
        /*00cc*/ 	.byte	0x04, 0x17
        /*00ce*/ 	.short	(.L_807 - .L_806)
.L_806:
        /*00d0*/ 	.word	0x00000000
        /*00d4*/ 	.short	0x0006
        /*00d6*/ 	.short	0x0030
        /*00d8*/ 	.byte	0x00, 0xf0, 0x21, 0x00


	//----- nvinfo : EIATTR_KPARAM_INFO
	.align		4
.L_807:
        /*00dc*/ 	.byte	0x04, 0x17
        /*00de*/ 	.short	(.L_809 - .L_808)
.L_808:
        /*00e0*/ 	.word	0x00000000
        /*00e4*/ 	.short	0x0005
        /*00e6*/ 	.short	0x0028
        /*00e8*/ 	.byte	0x00, 0xf0, 0x11, 0x00


	//----- nvinfo : EIATTR_KPARAM_INFO
	.align		4
.L_809:
        /*00ec*/ 	.byte	0x04, 0x17
        /*00ee*/ 	.short	(.L_811 - .L_810)
.L_810:
        /*00f0*/ 	.word	0x00000000
        /*00f4*/ 	.short	0x0004
        /*00f6*/ 	.short	0x0020
        /*00f8*/ 	.byte	0x00, 0xf0, 0x21, 0x00


	//----- nvinfo : EIATTR_KPARAM_INFO
	.align		4
.L_811:
        /*00fc*/ 	.byte	0x04, 0x17
        /*00fe*/ 	.short	(.L_813 - .L_812)
.L_812:
        /*0100*/ 	.word	0x00000000
        /*0104*/ 	.short	0x0003
        /*0106*/ 	.short	0x0018
        /*0108*/ 	.byte	0x00, 0xf0, 0x21, 0x00


	//----- nvinfo : EIATTR_KPARAM_INFO
	.align		4
.L_813:
        /*010c*/ 	.byte	0x04, 0x17
        /*010e*/ 	.short	(.L_815 - .L_814)
.L_814:
        /*0110*/ 	.word	0x00000000
        /*0114*/ 	.short	0x0002
        /*0116*/ 	.short	0x0010
        /*0118*/ 	.byte	0x00, 0xf0, 0x21, 0x00


	//----- nvinfo : EIATTR_KPARAM_INFO
	.align		4
.L_815:
        /*011c*/ 	.byte	0x04, 0x17
        /*011e*/ 	.short	(.L_817 - .L_816)
.L_816:
        /*0120*/ 	.word	0x00000000
        /*0124*/ 	.short	0x0001
        /*0126*/ 	.short	0x0008
        /*0128*/ 	.byte	0x00, 0xf0, 0x21, 0x00


	//----- nvinfo : EIATTR_KPARAM_INFO
	.align		4
.L_817:
        /*012c*/ 	.byte	0x04, 0x17
        /*012e*/ 	.short	(.L_819 - .L_818)
.L_818:
        /*0130*/ 	.word	0x00000000
        /*0134*/ 	.short	0x0000
        /*0136*/ 	.short	0x0000
        /*0138*/ 	.byte	0x00, 0xf0, 0x21, 0x00


	//----- nvinfo : EIATTR_MAXREG_COUNT
	.align		4
.L_819:
        /*013c*/ 	.byte	0x03, 0x1b
        /*013e*/ 	.short	0x00ff


	//----- nvinfo : EIATTR_EXTERNS
	.align		4
        /*0140*/ 	.byte	0x04, 0x0f
        /*0142*/ 	.short	(.L_821 - .L_820)


	//   ....[0]....
	.align		4
.L_820:
        /*0144*/ 	.word	index@(__assertfail)


	//----- nvinfo : EIATTR_MERCURY_ISA_VERSION
	.align		4
.L_821:
        /*0148*/ 	.byte	0x03, 0x5f
        /*014a*/ 	.short	0x0000


	//----- nvinfo : EIATTR_SYSCALL_OFFSETS
	.align		4
        /*014c*/ 	.byte	0x04, 0x46
        /*014e*/ 	.short	(.L_823 - .L_822)


	//   ....[0]....
.L_822:
        /*0150*/ 	.word	0x00000a10


	//   ....[1]....
        /*0154*/ 	.word	0x00000b50


	//----- nvinfo : EIATTR_EXIT_INSTR_OFFSETS
	.align		4
.L_823:
        /*0158*/ 	.byte	0x04, 0x1c
        /*015a*/ 	.short	(.L_825 - .L_824)


	//   ....[0]....
.L_824:
        /*015c*/ 	.word	0x00000650


	//   ....[1]....
        /*0160*/ 	.word	0x000006a0


	//   ....[2]....
        /*0164*/ 	.word	0x00000b60


	//----- nvinfo : EIATTR_CRS_STACK_SIZE
	.align		4
.L_825:
        /*0168*/ 	.byte	0x04, 0x1e
        /*016a*/ 	.short	(.L_827 - .L_826)
.L_826:
        /*016c*/ 	.word	0x00000000
.L_827:


//--------------------- .nv.info._ZN4vllm38concat_and_cache_mla_rope_fused_kernelIN3c104HalfELb1EthLNS_18Fp8KVCacheDataTypeE2EEEvPKlPT_S7_PKS6_S9_illlliPT2_S5_iiiiPKf --------------------------
	.section	.nv.info._ZN4vllm38concat_and_cache_mla_rope_fused_kernelIN3c104HalfELb1EthLNS_18Fp8KVCacheDataTypeE2EEEvPKlPT_S7_PKS6_S9_illlliPT2_S5_iiiiPKf,"",@"SHT_CUDA_INFO"
	.sectionflags	@""
	.align	4


	//----- nvinfo : EIATTR_CUDA_API_VERSION
	.align		4
        /*0000*/ 	.byte	0x04, 0x37
        /*0002*/ 	.short	(.L_829 - .L_828)
.L_828:
        /*0004*/ 	.word	0x00000082


	//----- nvinfo : EIATTR_SW2861232_WAR
	.align		4
.L_829:
        /*0008*/ 	.byte	0x01, 0x35
	.zero		2


	//----- nvinfo : EIATTR_PARAM_CBANK
	.align		4
        /*000c*/ 	.byte	0x04, 0x0a
        /*000e*/ 	.short	(.L_831 - .L_830)
	.align		4
.L_830:
        /*0010*/ 	.word	index@(.nv.constant0._ZN4vllm38concat_and_cache_mla_rope_fused_kernelIN3c104HalfELb1EthLNS_18Fp8KVCacheDataTypeE2EEEvPKlPT_S7_PKS6_S9_illlliPT2_S5_iiiiPKf)
        /*0014*/ 	.short	0x0160
        /*0016*/ 	.short	0x0080


	//----- nvinfo : EIATTR_CBANK_PARAM_SIZE
	.align		4
.L_831:
        /*0018*/ 	.byte	0x03, 0x19
        /*001a*/ 	.short	0x0080


	//----- nvinfo : EIATTR_KPARAM_INFO
	.align		4
        /*001c*/ 	.byte	0x04, 0x17
        /*001e*/ 	.short	(.L_833 - .L_832)
.L_832:
        /*0020*/ 	.word	0x00000000
        /*0024*/ 	.short	0x0011
        /*0026*/ 	.short	0x0078
        /*0028*/ 	.byte	0x00, 0xf0, 0x21, 0x00


	//----- nvinfo : EIATTR_KPARAM_INFO
	.align		4
.L_833:
        /*002c*/ 	.byte	0x04, 0x17
        /*002e*/ 	.short	(.L_835 - .L_834)
.L_834:
        /*0030*/ 	.word	0x00000000
        /*0034*/ 	.short	0x0010
        /*0036*/ 	.short	0x0074
        /*0038*/ 	.byte	0x00, 0xf0, 0x11, 0x00


	//----- nvinfo : EIATTR_KPARAM_INFO
	.align		4
.L_835:
        /*003c*/ 	.byte	0x04, 0x17
        /*003e*/ 	.short	(.L_837 - .L_836)
.L_836:
        /*0040*/ 	.word	0x00000000
        /*0044*/ 	.short	0x000f
        /*0046*/ 	.short	0x0070
        /*0048*/ 	.byte	0x00, 0xf0, 0x11, 0x00


	//----- nvinfo : EIATTR_KPARAM_INFO
	.align		4
.L_837:
        /*004c*/ 	.byte	0x04, 0x17
        /*004e*/ 	.short	(.L_839 - .L_838)
.L_838:
        /*0050*/ 	.word	0x00000000
        /*0054*/ 	.short	0x000e
        /*0056*/ 	.short	0x006c
        /*0058*/ 	.byte	0x00, 0xf0, 0x11, 0x00


	//----- nvinfo : EIATTR_KPARAM_INFO
	.align		4
.L_839:
        /*005c*/ 	.byte	0x04, 0x17
        /*005e*/ 	.short	(.L_841 - .L_840)
.L_840:
        /*0060*/ 	.word	0x00000000
        /*0064*/ 	.short	0x000d
        /*0066*/ 	.short	0x0068
        /*0068*/ 	.byte	0x00, 0xf0, 0x11, 0x00


	//----- nvinfo : EIATTR_KPARAM_INFO
	.align		4
.L_841:
        /*006c*/ 	.byte	0x04, 0x17
        /*006e*/ 	.short	(.L_843 - .L_842)
.L_842:
        /*0070*/ 	.word	0x00000000
        /*0074*/ 	.short	0x000c
        /*0076*/ 	.short	0x0060
        /*0078*/ 	.byte	0x00, 0xf0, 0x21, 0x00


	//----- nvinfo : EIATTR_KPARAM_INFO
	.align		4
.L_843:
        /*007c*/ 	.byte	0x04, 0x17
        /*007e*/ 	.short	(.L_845 - .L_844)
.L_844:
        /*0080*/ 	.word	0x00000000
        /*0084*/ 	.short	0x000b
        /*0086*/ 	.short	0x0058
        /*0088*/ 	.byte	0x00, 0xf0, 0x21, 0x00


	//----- nvinfo : EIATTR_KPARAM_INFO
	.align		4
.L_845:
        /*008c*/ 	.byte	0x04, 0x17
        /*008e*/ 	.short	(.L_847 - .L_846)
.L_846:
        /*0090*/ 	.word	0x00000000
        /*0094*/ 	.short	0x000a
        /*0096*/ 	.short	0x0050
        /*0098*/ 	.byte	0x00, 0xf0, 0x11, 0x00


	//----- nvinfo : EIATTR_KPARAM_INFO
	.align		4
.L_847:
        /*009c*/ 	.byte	0x04, 0x17
        /*009e*/ 	.short	(.L_849 - .L_848)
.L_848:
        /*00a0*/ 	.word	0x00000000
        /*00a4*/ 	.short	0x0009
        /*00a6*/ 	.short	0x0048
        /*00a8*/ 	.byte	0x00, 0xf0, 0x21, 0x00


	//----- nvinfo : EIATTR_KPARAM_INFO
	.align		4
.L_849:
        /*00ac*/ 	.byte	0x04, 0x17
        /*00ae*/ 	.short	(.L_851 - .L_850)
.L_850:
        /*00b0*/ 	.word	0x00000000
        /*00b4*/ 	.short	0x0008
        /*00b6*/ 	.short	0x0040
        /*00b8*/ 	.byte	0x00, 0xf0, 0x21, 0x00


	//----- nvinfo : EIATTR_KPARAM_INFO
	.align		4
.L_851:
        /*00bc*/ 	.byte	0x04, 0x17
        /*00be*/ 	.short	(.L_853 - .L_852)
.L_852:
        /*00c0*/ 	.word	0x00000000
        /*00c4*/ 	.short	0x0007
        /*00c6*/ 	.short	0x0038
        /*00c8*/ 	.byte	0x00, 0xf0, 0x21, 0x00


	//----- nvinfo : EIATTR_KPARAM_INFO
	.align		4
.L_853:
        /*00cc*/ 	.byte	0x04, 0x17
        /*00ce*/ 	.short	(.L_855 - .L_854)
.L_854:
        /*00d0*/ 	.word	0x00000000
        /*00d4*/ 	.short	0x0006
        /*00d6*/ 	.short	0x0030
        /*00d8*/ 	.byte	0x00, 0xf0, 0x21, 0x00


	//----- nvinfo : EIATTR_KPARAM_INFO
	.align		4
.L_855:
        /*00dc*/ 	.byte	0x04, 0x17
        /*00de*/ 	.short	(.L_857 - .L_856)
.L_856:
        /*00e0*/ 	.word	0x00000000
        /*00e4*/ 	.short	0x0005
        /*00e6*/ 	.short	0x0028
        /*00e8*/ 	.byte	0x00, 0xf0, 0x11, 0x00


	//----- nvinfo : EIATTR_KPARAM_INFO
	.align		4
.L_857:
        /*00ec*/ 	.byte	0x04, 0x17
        /*00ee*/ 	.short	(.L_859 - .L_858)
.L_858:
        /*00f0*/ 	.word	0x00000000
        /*00f4*/ 	.short	0x0004
        /*00f6*/ 	.short	0x0020
        /*00f8*/ 	.byte	0x00, 0xf0, 0x21, 0x00


	//----- nvinfo : EIATTR_KPARAM_INFO
	.align		4
.L_859:
        /*00fc*/ 	.byte	0x04, 0x17
        /*00fe*/ 	.short	(.L_861 - .L_860)
.L_860:
        /*0100*/ 	.word	0x00000000
        /*0104*/ 	.short	0x0003
        /*0106*/ 	.short	0x0018
        /*0108*/ 	.byte	0x00, 0xf0, 0x21, 0x00


	//----- nvinfo : EIATTR_KPARAM_INFO
	.align		4
.L_861:
        /*010c*/ 	.byte	0x04, 0x17
        /*010e*/ 	.short	(.L_863 - .L_862)
.L_862:
        /*0110*/ 	.word	0x00000000
        /*0114*/ 	.short	0x0002
        /*0116*/ 	.short	0x0010
        /*0118*/ 	.byte	0x00, 0xf0, 0x21, 0x00


	//----- nvinfo : EIATTR_KPARAM_INFO
	.align		4
.L_863:
        /*011c*/ 	.byte	0x04, 0x17
        /*011e*/ 	.short	(.L_865 - .L_864)
.L_864:
        /*0120*/ 	.word	0x00000000
        /*0124*/ 	.short	0x0001
        /*0126*/ 	.short	0x0008
        /*0128*/ 	.byte	0x00, 0xf0, 0x21, 0x00


	//----- nvinfo : EIATTR_KPARAM_INFO
	.align		4
.L_865:
        /*012c*/ 	.byte	0x04, 0x17
        /*012e*/ 	.short	(.L_867 - .L_866)
.L_866:
        /*0130*/ 	.word	0x00000000
        /*0134*/ 	.short	0x0000
        /*0136*/ 	.short	0x0000
        /*0138*/ 	.byte	0x00, 0xf0, 0x21, 0x00


	//----- nvinfo : EIATTR_MAXREG_COUNT
	.align		4
.L_867:
        /*013c*/ 	.byte	0x03, 0x1b
        /*013e*/ 	.short	0x00ff


	//----- nvinfo : EIATTR_EXTERNS
	.align		4
        /*0140*/ 	.byte	0x04, 0x0f
        /*0142*/ 	.short	(.L_869 - .L_868)


	//   ....[0]....
	.align		4
.L_868:
        /*0144*/ 	.word	index@(__assertfail)


	//----- nvinfo : EIATTR_MERCURY_ISA_VERSION
	.align		4
.L_869:
        /*0148*/ 	.byte	0x03, 0x5f
        /*014a*/ 	.short	0x0000


	//----- nvinfo : EIATTR_SYSCALL_OFFSETS
	.align		4
        /*014c*/ 	.byte	0x04, 0x46
        /*014e*/ 	.short	(.L_871 - .L_870)


	//   ....[0]....
.L_870:
        /*0150*/ 	.word	0x00000ac0


	//   ....[1]....
        /*0154*/ 	.word	0x00000c00


	//----- nvinfo : EIATTR_EXIT_INSTR_OFFSETS
	.align		4
.L_871:
        /*0158*/ 	.byte	0x04, 0x1c
        /*015a*/ 	.short	(.L_873 - .L_872)


	//   ....[0]....
.L_872:
        /*015c*/ 	.word	0x000006a0


	//   ....[1]....
        /*0160*/ 	.word	0x000006f0


	//   ....[2]....
        /*0164*/ 	.word	0x00000c10


	//----- nvinfo : EIATTR_CRS_STACK_SIZE
	.align		4
.L_873:
        /*0168*/ 	.byte	0x04, 0x1e
        /*016a*/ 	.short	(.L_875 - .L_874)
.L_874:
        /*016c*/ 	.word	0x00000000
.L_875:


//--------------------- .nv.info._ZN4vllm38concat_and_cache_mla_rope_fused_kernelIfLb0EthLNS_18Fp8KVCacheDataTypeE2EEEvPKlPT_S5_PKS4_S7_illlliPT2_S3_iiiiPKf --------------------------
	.section	.nv.info._ZN4vllm38concat_and_cache_mla_rope_fused_kernelIfLb0EthLNS_18Fp8KVCacheDataTypeE2EEEvPKlPT_S5_PKS4_S7_illlliPT2_S3_iiiiPKf,"",@"SHT_CUDA_INFO"
	.sectionflags	@""
	.align	4


	//----- nvinfo : EIATTR_CUDA_API_VERSION
	.align		4
        /*0000*/ 	.byte	0x04, 0x37
        /*0002*/ 	.short	(.L_877 - .L_876)
.L_876:
        /*0004*/ 	.word	0x00000082


	//----- nvinfo : EIATTR_SW2861232_WAR
	.align		4
.L_877:
        /*0008*/ 	.byte	0x01, 0x35
	.zero		2


	//----- nvinfo : EIATTR_PARAM_CBANK
	.align		4
        /*000c*/ 	.byte	0x04, 0x0a
        /*000e*/ 	.short	(.L_879 - .L_878)
	.align		4
.L_878:
        /*0010*/ 	.word	index@(.nv.constant0._ZN4vllm38concat_and_cache_mla_rope_fused_kernelIfLb0EthLNS_18Fp8KVCacheDataTypeE2EEEvPKlPT_S5_PKS4_S7_illlliPT2_S3_iiiiPKf)
        /*0014*/ 	.short	0x0160
        /*0016*/ 	.short	0x0080


	//----- nvinfo : EIATTR_CBANK_PARAM_SIZE
	.align		4
.L_879:
        /*0018*/ 	.byte	0x03, 0x19
        /*001a*/ 	.short	0x0080


	//----- nvinfo : EIATTR_KPARAM_INFO
	.align		4
        /*001c*/ 	.byte	0x04, 0x17
        /*001e*/ 	.short	(.L_881 - .L_880)
.L_880:
        /*0020*/ 	.word	0x00000000
        /*0024*/ 	.short	0x0011
        /*0026*/ 	.short	0x0078
        /*0028*/ 	.byte	0x00, 0xf0, 0x21, 0x00


	//----- nvinfo : EIATTR_KPARAM_INFO
	.align		4
.L_881:
        /*002c*/ 	.byte	0x04, 0x17
        /*002e*/ 	.short	(.L_883 - .L_882)
.L_882:
        /*0030*/ 	.word	0x00000000
        /*0034*/ 	.short	0x0010
        /*0036*/ 	.short	0x0074
        /*0038*/ 	.byte	0x00, 0xf0, 0x11, 0x00


	//----- nvinfo : EIATTR_KPARAM_INFO
	.align		4
.L_883:
        /*003c*/ 	.byte	0x04, 0x17
        /*003e*/ 	.short	(.L_885 - .L_884)
.L_884:
        /*0040*/ 	.word	0x00000000
        /*0044*/ 	.short	0x000f
        /*0046*/ 	.short	0x0070
        /*0048*/ 	.byte	0x00, 0xf0, 0x11, 0x00


	//----- nvinfo : EIATTR_KPARAM_INFO
	.align		4
.L_885:
        /*004c*/ 	.byte	0x04, 0x17
        /*004e*/ 	.short	(.L_887 - .L_886)
.L_886:
        /*0050*/ 	.word	0x00000000
        /*0054*/ 	.short	0x000e
        /*0056*/ 	.short	0x006c
        /*0058*/ 	.byte	0x00, 0xf0, 0x11, 0x00


	//----- nvinfo : EIATTR_KPARAM_INFO
	.align		4
.L_887:
        /*005c*/ 	.byte	0x04, 0x17
        /*005e*/ 	.short	(.L_889 - .L_888)
.L_888:
        /*0060*/ 	.word	0x00000000
        /*0064*/ 	.short	0x000d
        /*0066*/ 	.short	0x0068
        /*0068*/ 	.byte	0x00, 0xf0, 0x11, 0x00


	//----- nvinfo : EIATTR_KPARAM_INFO
	.align		4
.L_889:
        /*006c*/ 	.byte	0x04, 0x17
        /*006e*/ 	.short	(.L_891 - .L_890)
.L_890:
        /*0070*/ 	.word	0x00000000
        /*0074*/ 	.short	0x000c
        /*0076*/ 	.short	0x0060
        /*0078*/ 	.byte	0x00, 0xf0, 0x21, 0x00


	//----- nvinfo : EIATTR_KPARAM_INFO
	.align		4
.L_891:
        /*007c*/ 	.byte	0x04, 0x17
        /*007e*/ 	.short	(.L_893 - .L_892)
.L_892:
        /*0080*/ 	.word	0x00000000
        /*0084*/ 	.short	0x000b
        /*0086*/ 	.short	0x0058
        /*0088*/ 	.byte	0x00, 0xf0, 0x21, 0x00


	//----- nvinfo : EIATTR_KPARAM_INFO
	.align		4
.L_893:
        /*008c*/ 	.byte	0x04, 0x17
        /*008e*/ 	.short	(.L_895 - .L_894)
.L_894:
        /*0090*/ 	.word	0x00000000
        /*0094*/ 	.short	0x000a
        /*0096*/ 	.short	0x0050
        /*0098*/ 	.byte	0x00, 0xf0, 0x11, 0x00


	//----- nvinfo : EIATTR_KPARAM_INFO
	.align		4
.L_895:
        /*009c*/ 	.byte	0x04, 0x17
        /*009e*/ 	.short	(.L_897 - .L_896)
.L_896:
        /*00a0*/ 	.word	0x00000000
        /*00a4*/ 	.short	0x0009
        /*00a6*/ 	.short	0x0048
        /*00a8*/ 	.byte	0x00, 0xf0, 0x21, 0x00


	//----- nvinfo : EIATTR_KPARAM_INFO
	.align		4
.L_897:
        /*00ac*/ 	.byte	0x04, 0x17
        /*00ae*/ 	.short	(.L_899 - .L_898)
.L_898:
        /*00b0*/ 	.word	0x00000000
        /*00b4*/ 	.short	0x0008
        /*00b6*/ 	.short	0x0040
        /*00b8*/ 	.byte	0x00, 0xf0, 0x21, 0x00


	//----- nvinfo : EIATTR_KPARAM_INFO
	.align		4
.L_899:
        /*00bc*/ 	.byte	0x04, 0x17
        /*00be*/ 	.short	(.L_901 - .L_900)
.L_900:
        /*00c0*/ 	.word	0x00000000
        /*00c4*/ 	.short	0x0007
        /*00c6*/ 	.short	0x0038
        /*00c8*/ 	.byte	0x00, 0xf0, 0x21, 0x00


	//----- nvinfo : EIATTR_KPARAM_INFO
	.align		4
.L_901:
        /*00cc*/ 	.byte	0x04, 0x17
        /*00ce*/ 	.short	(.L_903 - .L_902)
.L_902:
        /*00d0*/ 	.word	0x00000000
        /*00d4*/ 	.short	0x0006
        /*00d6*/ 	.short	0x0030
        /*00d8*/ 	.byte	0x00, 0xf0, 0x21, 0x00


	//----- nvinfo : EIATTR_KPARAM_INFO
	.align		4
.L_903:
        /*00dc*/ 	.byte	0x04, 0x17
        /*00de*/ 	.short	(.L_905 - .L_904)
.L_904:
        /*00e0*/ 	.word	0x00000000
        /*00e4*/ 	.short	0x0005
        /*00e6*/ 	.short	0x0028
        /*00e8*/ 	.byte	0x00, 0xf0, 0x11, 0x00


	//----- nvinfo : EIATTR_KPARAM_INFO
	.align		4
.L_905:
        /*00ec*/ 	.byte	0x04, 0x17
        /*00ee*/ 	.short	(.L_907 - .L_906)
.L_906:
        /*00f0*/ 	.word	0x00000000
        /*00f4*/ 	.short	0x0004
        /*00f6*/ 	.short	0x0020
        /*00f8*/ 	.byte	0x00, 0xf0, 0x21, 0x00


	//----- nvinfo : EIATTR_KPARAM_INFO
	.align		4
.L_907:
        /*00fc*/ 	.byte	0x04, 0x17
        /*00fe*/ 	.short	(.L_909 - .L_908)
.L_908:
        /*0100*/ 	.word	0x00000000
        /*0104*/ 	.short	0x0003
        /*0106*/ 	.short	0x0018
        /*0108*/ 	.byte	0x00, 0xf0, 0x21, 0x00


	//----- nvinfo : EIATTR_KPARAM_INFO
	.align		4
.L_909:
        /*010c*/ 	.byte	0x04, 0x17
        /*010e*/ 	.short	(.L_911 - .L_910)
.L_910:
        /*0110*/ 	.word	0x00000000
        /*0114*/ 	.short	0x0002
        /*0116*/ 	.short	0x0010
        /*0118*/ 	.byte	0x00, 0xf0, 0x21, 0x00


	//----- nvinfo : EIATTR_KPARAM_INFO
	.align		4
.L_911:
        /*011c*/ 	.byte	0x04, 0x17
        /*011e*/ 	.short	(.L_913 - .L_912)
.L_912:
        /*0120*/ 	.word	0x00000000
        /*0124*/ 	.short	0x0001
        /*0126*/ 	.short	0x0008
        /*0128*/ 	.byte	0x00, 0xf0, 0x21, 0x00


	//----- nvinfo : EIATTR_KPARAM_INFO
	.align		4
.L_913:
        /*012c*/ 	.byte	0x04, 0x17
        /*012e*/ 	.short	(.L_915 - .L_914)
.L_914:
        /*0130*/ 	.word	0x00000000
        /*0134*/ 	.short	0x0000
        /*0136*/ 	.short	0x0000
        /*0138*/ 	.byte	0x00, 0xf0, 0x21, 0x00


	//----- nvinfo : EIATTR_MAXREG_COUNT
	.align		4
.L_915:
        /*013c*/ 	.byte	0x03, 0x1b
        /*013e*/ 	.short	0x00ff


	//----- nvinfo : EIATTR_EXTERNS
	.align		4
        /*0140*/ 	.byte	0x04, 0x0f
        /*0142*/ 	.short	(.L_917 - .L_916)


	//   ....[0]....
	.align		4
.L_916:
        /*0144*/ 	.word	index@(__assertfail)


	//----- nvinfo : EIATTR_MERCURY_ISA_VERSION
	.align		4
.L_917:
        /*0148*/ 	.byte	0x03, 0x5f
        /*014a*/ 	.short	0x0000


	//----- nvinfo : EIATTR_SYSCALL_OFFSETS
	.align		4
        /*014c*/ 	.byte	0x04, 0x46
        /*014e*/ 	.short	(.L_919 - .L_918)


	//   ....[0]....
.L_918:
        /*0150*/ 	.word	0x00000850


	//   ....[1]....
        /*0154*/ 	.word	0x00000990


	//----- nvinfo : EIATTR_EXIT_INSTR_OFFSETS
	.align		4
.L_919:
        /*0158*/ 	.byte	0x04, 0x1c
        /*015a*/ 	.short	(.L_921 - .L_920)


	//   ....[0]....
.L_920:
        /*015c*/ 	.word	0x00000570


	//   ....[1]....
        /*0160*/ 	.word	0x000005c0


	//   ....[2]....
        /*0164*/ 	.word	0x000009a0


	//----- nvinfo : EIATTR_CRS_STACK_SIZE
	.align		4
.L_921:
        /*0168*/ 	.byte	0x04, 0x1e
        /*016a*/ 	.short	(.L_923 - .L_922)
.L_922:
        /*016c*/ 	.word	0x00000000
.L_923:


//--------------------- .nv.info._ZN4vllm38concat_and_cache_mla_rope_fused_kernelIfLb1EthLNS_18Fp8KVCacheDataTypeE2EEEvPKlPT_S5_PKS4_S7_illlliPT2_S3_iiiiPKf --------------------------
	.section	.nv.info._ZN4vllm38concat_and_cache_mla_rope_fused_kernelIfLb1EthLNS_18Fp8KVCacheDataTypeE2EEEvPKlPT_S5_PKS4_S7_illlliPT2_S3_iiiiPKf,"",@"SHT_CUDA_INFO"
	.sectionflags	@""
	.align	4


	//----- nvinfo : EIATTR_CUDA_API_VERSION
	.align		4
        /*0000*/ 	.byte	0x04, 0x37
        /*0002*/ 	.short	(.L_925 - .L_924)
.L_924:
        /*0004*/ 	.word	0x00000082


	//----- nvinfo : EIATTR_SW2861232_WAR
	.align		4
.L_925:
        /*0008*/ 	.byte	0x01, 0x35
	.zero		2


	//----- nvinfo : EIATTR_PARAM_CBANK
	.align		4
        /*000c*/ 	.byte	0x04, 0x0a
        /*000e*/ 	.short	(.L_927 - .L_926)
	.align		4
.L_926:
        /*0010*/ 	.word	index@(.nv.constant0._ZN4vllm38concat_and_cache_mla_rope_fused_kernelIfLb1EthLNS_18Fp8KVCacheDataTypeE2EEEvPKlPT_S5_PKS4_S7_illlliPT2_S3_iiiiPKf)
        /*0014*/ 	.short	0x0160
        /*0016*/ 	.short	0x0080


	//----- nvinfo : EIATTR_CBANK_PARAM_SIZE
	.align		4
.L_927:
        /*0018*/ 	.byte	0x03, 0x19
        /*001a*/ 	.short	0x0080


	//----- nvinfo : EIATTR_KPARAM_INFO
	.align		4
        /*001c*/ 	.byte	0x04, 0x17
        /*001e*/ 	.short	(.L_929 - .L_928)
.L_928:
        /*0020*/ 	.word	0x00000000
        /*0024*/ 	.short	0x0011
        /*0026*/ 	.short	0x0078
        /*0028*/ 	.byte	0x00, 0xf0, 0x21, 0x00


	//----- nvinfo : EIATTR_KPARAM_INFO
	.align		4
.L_929:
        /*002c*/ 	.byte	0x04, 0x17
        /*002e*/ 	.short	(.L_931 - .L_930)
.L_930:
        /*0030*/ 	.word	0x00000000
        /*0034*/ 	.short	0x0010
        /*0036*/ 	.short	0x0074
        /*0038*/ 	.byte	0x00, 0xf0, 0x11, 0x00


	//----- nvinfo : EIATTR_KPARAM_INFO
	.align		4
.L_931:
        /*003c*/ 	.byte	0x04, 0x17
        /*003e*/ 	.short	(.L_933 - .L_932)
.L_932:
        /*0040*/ 	.word	0x00000000
        /*0044*/ 	.short	0x000f
        /*0046*/ 	.short	0x0070
        /*0048*/ 	.byte	0x00, 0xf0, 0x11, 0x00


	//----- nvinfo : EIATTR_KPARAM_INFO
	.align		4
.L_933:
        /*004c*/ 	.byte	0x04, 0x17
        /*004e*/ 	.short	(.L_935 - .L_934)
.L_934:
        /*0050*/ 	.word	0x00000000
        /*0054*/ 	.short	0x000e
        /*0056*/ 	.short	0x006c
        /*0058*/ 	.byte	0x00, 0xf0, 0x11, 0x00


	//----- nvinfo : EIATTR_KPARAM_INFO
	.align		4
.L_935:
        /*005c*/ 	.byte	0x04, 0x17
        /*005e*/ 	.short	(.L_937 - .L_936)
.L_936:
        /*0060*/ 	.word	0x00000000
        /*0064*/ 	.short	0x000d
        /*0066*/ 	.short	0x0068
        /*0068*/ 	.byte	0x00, 0xf0, 0x11, 0x00


	//----- nvinfo : EIATTR_KPARAM_INFO
	.align		4
.L_937:
        /*006c*/ 	.byte	0x04, 0x17
        /*006e*/ 	.short	(.L_939 - .L_938)
.L_938:
        /*0070*/ 	.word	0x00000000
        /*0074*/ 	.short	0x000c
        /*0076*/ 	.short	0x0060
        /*0078*/ 	.byte	0x00, 0xf0, 0x21, 0x00


	//----- nvinfo : EIATTR_KPARAM_INFO
	.align		4
.L_939:
        /*007c*/ 	.byte	0x04, 0x17
        /*007e*/ 	.short	(.L_941 - .L_940)
.L_940:
        /*0080*/ 	.word	0x00000000
        /*0084*/ 	.short	0x000b
        /*0086*/ 	.short	0x0058
        /*0088*/ 	.byte	0x00, 0xf0, 0x21, 0x00


	//----- nvinfo : EIATTR_KPARAM_INFO
	.align		4
.L_941:
        /*008c*/ 	.byte	0x04, 0x17
        /*008e*/ 	.short	(.L_943 - .L_942)
.L_942:
        /*0090*/ 	.word	0x00000000
        /*0094*/ 	.short	0x000a
        /*0096*/ 	.short	0x0050
        /*0098*/ 	.byte	0x00, 0xf0, 0x11, 0x00


	//----- nvinfo : EIATTR_KPARAM_INFO
	.align		4
.L_943:
        /*009c*/ 	.byte	0x04, 0x17
        /*009e*/ 	.short	(.L_945 - .L_944)
.L_944:
        /*00a0*/ 	.word	0x00000000
        /*00a4*/ 	.short	0x0009
        /*00a6*/ 	.short	0x0048
        /*00a8*/ 	.byte	0x00, 0xf0, 0x21, 0x00


	//----- nvinfo : EIATTR_KPARAM_INFO
	.align		4
.L_945:
        /*00ac*/ 	.byte	0x04, 0x17
        /*00ae*/ 	.short	(.L_947 - .L_946)
.L_946:
        /*00b0*/ 	.word	0x00000000
        /*00b4*/ 	.short	0x0008
        /*00b6*/ 	.short	0x0040
        /*00b8*/ 	.byte	0x00, 0xf0, 0x21, 0x00


	//----- nvinfo : EIATTR_KPARAM_INFO
	.align		4
.L_947:
        /*00bc*/ 	.byte	0x04, 0x17
        /*00be*/ 	.short	(.L_949 - .L_948)
.L_948:
        /*00c0*/ 	.word	0x00000000
        /*00c4*/ 	.short	0x0007
        /*00c6*/ 	.short	0x0038
        /*00c8*/ 	.byte	0x00, 0xf0, 0x21, 0x00


	//----- nvinfo : EIATTR_KPARAM_INFO
	.align		4
.L_949:
        /*00cc*/ 	.byte	0x04, 0x17
        /*00ce*/ 	.short	(.L_951 - .L_950)
.L_950:
        /*00d0*/ 	.word	0x00000000
        /*00d4*/ 	.short	0x0006
        /*00d6*/ 	.short	0x0030
        /*00d8*/ 	.byte	0x00, 0xf0, 0x21, 0x00


	//----- nvinfo : EIATTR_KPARAM_INFO
	.align		4
.L_951:
        /*00dc*/ 	.byte	0x04, 0x17
        /*00de*/ 	.short	(.L_953 - .L_952)
.L_952:
        /*00e0*/ 	.word	0x00000000
        /*00e4*/ 	.short	0x0005
        /*00e6*/ 	.short	0x0028
        /*00e8*/ 	.byte	0x00, 0xf0, 0x11, 0x00


	//----- nvinfo : EIATTR_KPARAM_INFO
	.align		4
.L_953:
        /*00ec*/ 	.byte	0x04, 0x17
        /*00ee*/ 	.short	(.L_955 - .L_954)
.L_954:
        /*00f0*/ 	.word	0x00000000
        /*00f4*/ 	.short	0x0004
        /*00f6*/ 	.short	0x0020
        /*00f8*/ 	.byte	0x00, 0xf0, 0x21, 0x00


	//----- nvinfo : EIATTR_KPARAM_INFO
	.align		4
.L_955:
        /*00fc*/ 	.byte	0x04, 0x17
        /*00fe*/ 	.short	(.L_957 - .L_956)
.L_956:
        /*0100*/ 	.word	0x00000000
        /*0104*/ 	.short	0x0003
        /*0106*/ 	.short	0x0018
        /*0108*/ 	.byte	0x00, 0xf0, 0x21, 0x00


	//----- nvinfo : EIATTR_KPARAM_INFO
	.align		4
.L_957:
        /*010c*/ 	.byte	0x04, 0x17
        /*010e*/ 	.short	(.L_959 - .L_958)
.L_958:
        /*0110*/ 	.word	0x00000000
        /*0114*/ 	.short	0x0002
        /*0116*/ 	.short	0x0010
        /*0118*/ 	.byte	0x00, 0xf0, 0x21, 0x00


	//----- nvinfo : EIATTR_KPARAM_INFO
	.align		4
.L_959:
        /*011c*/ 	.byte	0x04, 0x17
        /*011e*/ 	.short	(.L_961 - .L_960)
.L_960:
        /*0120*/ 	.word	0x00000000
        /*0124*/ 	.short	0x0001
        /*0126*/ 	.short	0x0008
        /*0128*/ 	.byte	0x00, 0xf0, 0x21, 0x00


	//----- nvinfo : EIATTR_KPARAM_INFO
	.align		4
.L_961:
        /*012c*/ 	.byte	0x04, 0x17
        /*012e*/ 	.short	(.L_963 - .L_962)
.L_962:
        /*0130*/ 	.word	0x00000000
        /*0134*/ 	.short	0x0000
        /*0136*/ 	.short	0x0000
        /*0138*/ 	.byte	0x00, 0xf0, 0x21, 0x00


	//----- nvinfo : EIATTR_MAXREG_COUNT
	.align		4
.L_963:
        /*013c*/ 	.byte	0x03, 0x1b
        /*013e*/ 	.short	0x00ff


	//----- nvinfo : EIATTR_EXTERNS
	.align		4
        /*0140*/ 	.byte	0x04, 0x0f
        /*0142*/ 	.short	(.L_965 - .L_964)


	//   ....[0]....
	.align		4
.L_964:
        /*0144*/ 	.word	index@(__assertfail)


	//----- nvinfo : EIATTR_MERCURY_ISA_VERSION
	.align		4
.L_965:
        /*0148*/ 	.byte	0x03, 0x5f
        /*014a*/ 	.short	0x0000


	//----- nvinfo : EIATTR_SYSCALL_OFFSETS
	.align		4
        /*014c*/ 	.byte	0x04, 0x46
        /*014e*/ 	.short	(.L_967 - .L_966)


	//   ....[0]....
.L_966:
        /*0150*/ 	.word	0x00000900


	//   ....[1]....
        /*0154*/ 	.word	0x00000a40


	//----- nvinfo : EIATTR_EXIT_INSTR_OFFSETS
	.align		4
.L_967:
        /*0158*/ 	.byte	0x04, 0x1c
        /*015a*/ 	.short	(.L_969 - .L_968)


	//   ....[0]....
.L_968:
        /*015c*/ 	.word	0x000005c0


	//   ....[1]....
        /*0160*/ 	.word	0x00000610


	//   ....[2]....
        /*0164*/ 	.word	0x00000a50


	//----- nvinfo : EIATTR_CRS_STACK_SIZE
	.align		4
.L_969:
        /*0168*/ 	.byte	0x04, 0x1e
        /*016a*/ 	.short	(.L_971 - .L_970)
.L_970:
        /*016c*/ 	.word	0x00000000
.L_971:


//--------------------- .nv.info._ZN4vllm38concat_and_cache_mla_rope_fused_kernelIN3c108BFloat16ELb0EfhLNS_18Fp8KVCacheDataTypeE2EEEvPKlPT_S7_PKS6_S9_illlliPT2_S5_iiiiPKf --------------------------
	.section	.nv.info._ZN4vllm38concat_and_cache_mla_rope_fused_kernelIN3c108BFloat16ELb0EfhLNS_18Fp8KVCacheDataTypeE2EEEvPKlPT_S7_PKS6_S9_illlliPT2_S5_iiiiPKf,"",@"SHT_CUDA_INFO"
	.sectionflags	@""
	.align	4


	//----- nvinfo : EIATTR_CUDA_API_VERSION
	.align		4
        /*0000*/ 	.byte	0x04, 0x37
        /*0002*/ 	.short	(.L_973 - .L_972)
.L_972:
        /*0004*/ 	.word	0x00000082


	//----- nvinfo : EIATTR_SW2861232_WAR
	.align		4
.L_973:
        /*0008*/ 	.byte	0x01, 0x35
	.zero		2


	//----- nvinfo : EIATTR_PARAM_CBANK
	.align		4
        /*000c*/ 	.byte	0x04, 0x0a
        /*000e*/ 	.short	(.L_975 - .L_974)
	.align		4
.L_974:
        /*0010*/ 	.word	index@(.nv.constant0._ZN4vllm38concat_and_cache_mla_rope_fused_kernelIN3c108BFloat16ELb0EfhLNS_18Fp8KVCacheDataTypeE2EEEvPKlPT_S7_PKS6_S9_illlliPT2_S5_iiiiPKf)
        /*0014*/ 	.short	0x0160
        /*0016*/ 	.short	0x0080


	//----- nvinfo : EIATTR_CBANK_PARAM_SIZE
	.align		4
.L_975:
        /*0018*/ 	.byte	0x03, 0x19
        /*001a*/ 	.short	0x0080


	//----- nvinfo : EIATTR_KPARAM_INFO
	.align		4
        /*001c*/ 	.byte	0x04, 0x17
        /*001e*/ 	.short	(.L_977 - .L_976)
.L_976:
        /*0020*/ 	.word	0x00000000
        /*0024*/ 	.short	0x0011
        /*0026*/ 	.short	0x0078
        /*0028*/ 	.byte	0x00, 0xf0, 0x21, 0x00


	//----- nvinfo : EIATTR_KPARAM_INFO
	.align		4
.L_977:
        /*002c*/ 	.byte	0x04, 0x17
        /*002e*/ 	.short	(.L_979 - .L_978)
.L_978:
        /*0030*/ 	.word	0x00000000
        /*0034*/ 	.short	0x0010
        /*0036*/ 	.short	0x0074
        /*0038*/ 	.byte	0x00, 0xf0, 0x11, 0x00


	//----- nvinfo : EIATTR_KPARAM_INFO
	.align		4
.L_979:
        /*003c*/ 	.byte	0x04, 0x17
        /*003e*/ 	.short	(.L_981 - .L_980)
.L_980:
        /*0040*/ 	.word	0x00000000
        /*0044*/ 	.short	0x000f
        /*0046*/ 	.short	0x0070
        /*0048*/ 	.byte	0x00, 0xf0, 0x11, 0x00


	//----- nvinfo : EIATTR_KPARAM_INFO
	.align		4
.L_981:
        /*004c*/ 	.byte	0x04, 0x17
        /*004e*/ 	.short	(.L_983 - .L_982)
.L_982:
        /*0050*/ 	.word	0x00000000
        /*0054*/ 	.short	0x000e
        /*0056*/ 	.short	0x006c
        /*0058*/ 	.byte	0x00, 0xf0, 0x11, 0x00


	//----- nvinfo : EIATTR_KPARAM_INFO
	.align		4
.L_983:
        /*005c*/ 	.byte	0x04, 0x17
        /*005e*/ 	.short	(.L_985 - .L_984)
.L_984:
        /*0060*/ 	.word	0x00000000
        /*0064*/ 	.short	0x000d
        /*0066*/ 	.short	0x0068
        /*0068*/ 	.byte	0x00, 0xf0, 0x11, 0x00


	//----- nvinfo : EIATTR_KPARAM_INFO
	.align		4
.L_985:
        /*006c*/ 	.byte	0x04, 0x17
        /*006e*/ 	.short	(.L_987 - .L_986)
.L_986:
        /*0070*/ 	.word	0x00000000
        /*0074*/ 	.short	0x000c
        /*0076*/ 	.short	0x0060
        /*0078*/ 	.byte	0x00, 0xf0, 0x21, 0x00


	//----- nvinfo : EIATTR_KPARAM_INFO
	.align		4
.L_987:
        /*007c*/ 	.byte	0x04, 0x17
        /*007e*/ 	.short	(.L_989 - .L_988)
.L_988:
        /*0080*/ 	.word	0x00000000
        /*0084*/ 	.short	0x000b
        /*0086*/ 	.short	0x0058
        /*0088*/ 	.byte	0x00, 0xf0, 0x21, 0x00


	//----- nvinfo : EIATTR_KPARAM_INFO
	.align		4
.L_989:
        /*008c*/ 	.byte	0x04, 0x17
        /*008e*/ 	.short	(.L_991 - .L_990)
.L_990:
        /*0090*/ 	.word	0x00000000
        /*0094*/ 	.short	0x000a
        /*0096*/ 	.short	0x0050
        /*0098*/ 	.byte	0x00, 0xf0, 0x11, 0x00


	//----- nvinfo : EIATTR_KPARAM_INFO
	.align		4
.L_991:
        /*009c*/ 	.byte	0x04, 0x17
        /*009e*/ 	.short	(.L_993 - .L_992)
.L_992:
        /*00a0*/ 	.word	0x00000000
        /*00a4*/ 	.short	0x0009
        /*00a6*/ 	.short	0x0048
        /*00a8*/ 	.byte	0x00, 0xf0, 0x21, 0x00


	//----- nvinfo : EIATTR_KPARAM_INFO
	.align		4
.L_993:
        /*00ac*/ 	.byte	0x04, 0x17
        /*00ae*/ 	.short	(.L_995 - .L_994)
.L_994:
        /*00b0*/ 	.word	0x00000000
        /*00b4*/ 	.short	0x0008
        /*00b6*/ 	.short	0x0040
        /*00b8*/ 	.byte	0x00, 0xf0, 0x21, 0x00


	//----- nvinfo : EIATTR_KPARAM_INFO
	.align		4
.L_995:
        /*00bc*/ 	.byte	0x04, 0x17
        /*00be*/ 	.short	(.L_997 - .L_996)
.L_996:
        /*00c0*/ 	.word	0x00000000
        /*00c4*/ 	.short	0x0007
        /*00c6*/ 	.short	0x0038
        /*00c8*/ 	.byte	0x00, 0xf0, 0x21, 0x00


	//----- nvinfo : EIATTR_KPARAM_INFO
	.align		4
.L_997:
        /*00cc*/ 	.byte	0x04, 0x17
        /*00ce*/ 	.short	(.L_999 - .L_998)
.L_998:
        /*00d0*/ 	.word	0x00000000
        /*00d4*/ 	.short	0x0006
        /*00d6*/ 	.short	0x0030
        /*00d8*/ 	.byte	0x00, 0xf0, 0x21, 0x00


	//----- nvinfo : EIATTR_KPARAM_INFO
	.align		4
.L_999:
        /*00dc*/ 	.byte	0x04, 0x17
        /*00de*/ 	.short	(.L_1001 - .L_1000)
.L_1000:
        /*00e0*/ 	.word	0x00000000
        /*00e4*/ 	.short	0x0005
        /*00e6*/ 	.short	0x0028
        /*00e8*/ 	.byte	0x00, 0xf0, 0x11, 0x00


	//----- nvinfo : EIATTR_KPARAM_INFO
	.align		4
.L_1001:
        /*00ec*/ 	.byte	0x04, 0x17
        /*00ee*/ 	.short	(.L_1003 - .L_1002)
.L_1002:
        /*00f0*/ 	.word	0x00000000
        /*00f4*/ 	.short	0x0004
        /*00f6*/ 	.short	0x0020
        /*00f8*/ 	.byte	0x00, 0xf0, 0x21, 0x00


	//----- nvinfo : EIATTR_KPARAM_INFO
	.align		4
.L_1003:
        /*00fc*/ 	.byte	0x04, 0x17
        /*00fe*/ 	.short	(.L_1005 - .L_1004)
.L_1004:
        /*0100*/ 	.word	0x00000000
        /*0104*/ 	.short	0x0003
        /*0106*/ 	.short	0x0018
        /*0108*/ 	.byte	0x00, 0xf0, 0x21, 0x00


	//----- nvinfo : EIATTR_KPARAM_INFO
	.align		4
.L_1005:
        /*010c*/ 	.byte	0x04, 0x17
        /*010e*/ 	.short	(.L_1007 - .L_1006)
.L_1006:
        /*0110*/ 	.word	0x00000000
        /*0114*/ 	.short	0x0002
        /*0116*/ 	.short	0x0010
        /*0118*/ 	.byte	0x00, 0xf0, 0x21, 0x00


	//----- nvinfo : EIATTR_KPARAM_INFO
	.align		4
.L_1007:
        /*011c*/ 	.byte	0x04, 0x17
        /*011e*/ 	.short	(.L_1009 - .L_1008)
.L_1008:
        /*0120*/ 	.word	0x00000000
        /*0124*/ 	.short	0x0001
        /*0126*/ 	.short	0x0008
        /*0128*/ 	.byte	0x00, 0xf0, 0x21, 0x00


	//----- nvinfo : EIATTR_KPARAM_INFO
	.align		4
.L_1009:
        /*012c*/ 	.byte	0x04, 0x17
        /*012e*/ 	.short	(.L_1011 - .L_1010)
.L_1010:
        /*0130*/ 	.word	0x00000000
        /*0134*/ 	.short	0x0000
        /*0136*/ 	.short	0x0000
        /*0138*/ 	.byte	0x00, 0xf0, 0x21, 0x00


	//----- nvinfo : EIATTR_MAXREG_COUNT
	.align		4
.L_1011:
        /*013c*/ 	.byte	0x03, 0x1b
        /*013e*/ 	.short	0x00ff


	//----- nvinfo : EIATTR_EXTERNS
	.align		4
        /*0140*/ 	.byte	0x04, 0x0f
        /*0142*/ 	.short	(.L_1013 - .L_1012)


	//   ....[0]....
	.align		4
.L_1012:
        /*0144*/ 	.word	index@(__assertfail)


	//----- nvinfo : EIATTR_MERCURY_ISA_VERSION
	.align		4
.L_1013:
        /*0148*/ 	.byte	0x03, 0x5f
        /*014a*/ 	.short	0x0000


	//----- nvinfo : EIATTR_SYSCALL_OFFSETS
	.align		4
        /*014c*/ 	.byte	0x04, 0x46
        /*014e*/ 	.short	(.L_1015 - .L_1014)


	//   ....[0]....
.L_1014:
        /*0150*/ 	.word	0x00000a10


	//   ....[1]....
        /*0154*/ 	.word	0x00000b50


	//----- nvinfo : EIATTR_EXIT_INSTR_OFFSETS
	.align		4
.L_1015:
        /*0158*/ 	.byte	0x04, 0x1c
        /*015a*/ 	.short	(.L_1017 - .L_1016)


	//   ....[0]....
.L_1016:
        /*015c*/ 	.word	0x00000650


	//   ....[1]....
        /*0160*/ 	.word	0x000006a0


	//   ....[2]....
        /*0164*/ 	.word	0x00000b60


	//----- nvinfo : EIATTR_CRS_STACK_SIZE
	.align		4
.L_1017:
        /*0168*/ 	.byte	0x04, 0x1e
        /*016a*/ 	.short	(.L_1019 - .L_1018)
.L_1018:
        /*016c*/ 	.word	0x00000000
.L_1019:


//--------------------- .nv.info._ZN4vllm38concat_and_cache_mla_rope_fused_kernelIN3c108BFloat16ELb1EfhLNS_18Fp8KVCacheDataTypeE2EEEvPKlPT_S7_PKS6_S9_illlliPT2_S5_iiiiPKf --------------------------
	.section	.nv.info._ZN4vllm38concat_and_cache_mla_rope_fused_kernelIN3c108BFloat16ELb1EfhLNS_18Fp8KVCacheDataTypeE2EEEvPKlPT_S7_PKS6_S9_illlliPT2_S5_iiiiPKf,"",@"SHT_CUDA_INFO"
	.sectionflags	@""
	.align	4


	//----- nvinfo : EIATTR_CUDA_API_VERSION
	.align		4
        /*0000*/ 	.byte	0x04, 0x37
        /*0002*/ 	.short	(.L_1021 - .L_1020)
.L_1020:
        /*0004*/ 	.word	0x00000082


	//----- nvinfo : EIATTR_SW2861232_WAR
	.align		4
.L_1021:
        /*0008*/ 	.byte	0x01, 0x35
	.zero		2


	//----- nvinfo : EIATTR_PARAM_CBANK
	.align		4
        /*000c*/ 	.byte	0x04, 0x0a
        /*000e*/ 	.short	(.L_1023 - .L_1022)
	.align		4
.L_1022:
        /*0010*/ 	.word	index@(.nv.constant0._ZN4vllm38concat_and_cache_mla_rope_fused_kernelIN3c108BFloat16ELb1EfhLNS_18Fp8KVCacheDataTypeE2EEEvPKlPT_S7_PKS6_S9_illlliPT2_S5_iiiiPKf)
        /*0014*/ 	.short	0x0160
        /*0016*/ 	.short	0x0080


	//----- nvinfo : EIATTR_CBANK_PARAM_SIZE
	.align		4
.L_1023:
        /*0018*/ 	.byte	0x03, 0x19
        /*001a*/ 	.short	0x0080


	//----- nvinfo : EIATTR_KPARAM_INFO
	.align		4
        /*001c*/ 	.byte	0x04, 0x17
        /*001e*/ 	.short	(.L_1025 - .L_1024)
.L_1024:
        /*0020*/ 	.word	0x00000000
        /*0024*/ 	.short	0x0011
        /*0026*/ 	.short	0x0078
        /*0028*/ 	.byte	0x00, 0xf0, 0x21, 0x00


	//----- nvinfo : EIATTR_KPARAM_INFO
	.align		4
.L_1025:
        /*002c*/ 	.byte	0x04, 0x17
        /*002e*/ 	.short	(.L_1027 - .L_1026)
.L_1026:
        /*0030*/ 	.word	0x00000000
        /*0034*/ 	.short	0x0010
        /*0036*/ 	.short	0x0074
        /*0038*/ 	.byte	0x00, 0xf0, 0x11, 0x00


	//----- nvinfo : EIATTR_KPARAM_INFO
	.align		4
.L_1027:
        /*003c*/ 	.byte	0x04, 0x17
        /*003e*/ 	.short	(.L_1029 - .L_1028)
.L_1028:
        /*0040*/ 	.word	0x00000000
        /*0044*/ 	.short	0x000f
        /*0046*/ 	.short	0x0070
        /*0048*/ 	.byte	0x00, 0xf0, 0x11, 0x00


	//----- nvinfo : EIATTR_KPARAM_INFO
	.align		4
.L_1029:
        /*004c*/ 	.byte	0x04, 0x17
        /*004e*/ 	.short	(.L_1031 - .L_1030)
.L_1030:
        /*0050*/ 	.word	0x00000000
        /*0054*/ 	.short	0x000e
        /*0056*/ 	.short	0x006c
        /*0058*/ 	.byte	0x00, 0xf0, 0x11, 0x00


	//----- nvinfo : EIATTR_KPARAM_INFO
	.align		4
.L_1031:
        /*005c*/ 	.byte	0x04, 0x17
        /*005e*/ 	.short	(.L_1033 - .L_1032)
.L_1032:
        /*0060*/ 	.word	0x00000000
        /*0064*/ 	.short	0x000d
        /*0066*/ 	.short	0x0068
        /*0068*/ 	.byte	0x00, 0xf0, 0x11, 0x00


	//----- nvinfo : EIATTR_KPARAM_INFO
	.align		4
.L_1033:
        /*006c*/ 	.byte	0x04, 0x17
        /*006e*/ 	.short	(.L_1035 - .L_1034)
.L_1034:
        /*0070*/ 	.word	0x00000000
        /*0074*/ 	.short	0x000c
        /*0076*/ 	.short	0x0060
        /*0078*/ 	.byte	0x00, 0xf0, 0x21, 0x00


	//----- nvinfo : EIATTR_KPARAM_INFO
	.align		4
.L_1035:
        /*007c*/ 	.byte	0x04, 0x17
        /*007e*/ 	.short	(.L_1037 - .L_1036)
.L_1036:
        /*0080*/ 	.word	0x00000000
        /*0084*/ 	.short	0x000b
        /*0086*/ 	.short	0x0058
        /*0088*/ 	.byte	0x00, 0xf0, 0x21, 0x00


	//----- nvinfo : EIATTR_KPARAM_INFO
	.align		4
.L_1037:
        /*008c*/ 	.byte	0x04, 0x17
        /*008e*/ 	.short	(.L_1039 - .L_1038)
.L_1038:
        /*0090*/ 	.word	0x00000000
        /*0094*/ 	.short	0x000a
        /*0096*/ 	.short	0x0050
        /*0098*/ 	.byte	0x00, 0xf0, 0x11, 0x00


	//----- nvinfo : EIATTR_KPARAM_INFO
	.align		4
.L_1039:
        /*009c*/ 	.byte	0x04, 0x17
        /*009e*/ 	.short	(.L_1041 - .L_1040)
.L_1040:
        /*00a0*/ 	.word	0x00000000
        /*00a4*/ 	.short	0x0009
        /*00a6*/ 	.short	0x0048
        /*00a8*/ 	.byte	0x00, 0xf0, 0x21, 0x00


	//----- nvinfo : EIATTR_KPARAM_INFO
	.align		4
.L_1041:
        /*00ac*/ 	.byte	0x04, 0x17
        /*00ae*/ 	.short	(.L_1043 - .L_1042)
.L_1042:
        /*00b0*/ 	.word	0x00000000
        /*00b4*/ 	.short	0x0008
        /*00b6*/ 	.short	0x0040
        /*00b8*/ 	.byte	0x00, 0xf0, 0x21, 0x00


	//----- nvinfo : EIATTR_KPARAM_INFO
	.align		4
.L_1043:
        /*00bc*/ 	.byte	0x04, 0x17
        /*00be*/ 	.short	(.L_1045 - .L_1044)
.L_1044:
        /*00c0*/ 	.word	0x00000000
        /*00c4*/ 	.short	0x0007
        /*00c6*/ 	.short	0x0038
        /*00c8*/ 	.byte	0x00, 0xf0, 0x21, 0x00


	//----- nvinfo : EIATTR_KPARAM_INFO
	.align		4
.L_1045:
        /*00cc*/ 	.byte	0x04, 0x17
        /*00ce*/ 	.short	(.L_1047 - .L_1046)
.L_1046:
        /*00d0*/ 	.word	0x00000000
        /*00d4*/ 	.short	0x0006
        /*00d6*/ 	.short	0x0030
        /*00d8*/ 	.byte	0x00, 0xf0, 0x21, 0x00


	//----- nvinfo : EIATTR_KPARAM_INFO
	.align		4
.L_1047:
        /*00dc*/ 	.byte	0x04, 0x17
        /*00de*/ 	.short	(.L_1049 - .L_1048)
.L_1048:
        /*00e0*/ 	.word	0x00000000
        /*00e4*/ 	.short	0x0005
        /*00e6*/ 	.short	0x0028
        /*00e8*/ 	.byte	0x00, 0xf0, 0x11, 0x00


	//----- nvinfo : EIATTR_KPARAM_INFO
	.align		4
.L_1049:
        /*00ec*/ 	.byte	0x04, 0x17
        /*00ee*/ 	.short	(.L_1051 - .L_1050)
.L_1050:
        /*00f0*/ 	.word	0x00000000
        /*00f4*/ 	.short	0x0004
        /*00f6*/ 	.short	0x0020
        /*00f8*/ 	.byte	0x00, 0xf0, 0x21, 0x00


	//----- nvinfo : EIATTR_KPARAM_INFO
	.align		4
.L_1051:
        /*00fc*/ 	.byte	0x04, 0x17
        /*00fe*/ 	.short	(.L_1053 - .L_1052)
.L_1052:
        /*0100*/ 	.word	0x00000000
        /*0104*/ 	.short	0x0003
        /*0106*/ 	.short	0x0018
        /*0108*/ 	.byte	0x00, 0xf0, 0x21, 0x00


	//----- nvinfo : EIATTR_KPARAM_INFO
	.align		4
.L_1053:
        /*010c*/ 	.byte	0x04, 0x17
        /*010e*/ 	.short	(.L_1055 - .L_1054)
.L_1054:
        /*0110*/ 	.word	0x00000000
        /*0114*/ 	.short	0x0002
        /*0116*/ 	.short	0x0010
        /*0118*/ 	.byte	0x00, 0xf0, 0x21, 0x00


	//----- nvinfo : EIATTR_KPARAM_INFO
	.align		4
.L_1055:
        /*011c*/ 	.byte	0x04, 0x17
        /*011e*/ 	.short	(.L_1057 - .L_1056)
.L_1056:
        /*0120*/ 	.word	0x00000000
        /*0124*/ 	.short	0x0001
        /*0126*/ 	.short	0x0008
        /*0128*/ 	.byte	0x00, 0xf0, 0x21, 0x00


	//----- nvinfo : EIATTR_KPARAM_INFO
	.align		4
.L_1057:
        /*012c*/ 	.byte	0x04, 0x17
        /*012e*/ 	.short	(.L_1059 - .L_1058)
.L_1058:
        /*0130*/ 	.word	0x00000000
        /*0134*/ 	.short	0x0000
        /*0136*/ 	.short	0x0000
        /*0138*/ 	.byte	0x00, 0xf0, 0x21, 0x00


	//----- nvinfo : EIATTR_MAXREG_COUNT
	.align		4
.L_1059:
        /*013c*/ 	.byte	0x03, 0x1b
        /*013e*/ 	.short	0x00ff


	//----- nvinfo : EIATTR_EXTERNS
	.align		4
        /*0140*/ 	.byte	0x04, 0x0f
        /*0142*/ 	.short	(.L_1061 - .L_1060)


	//   ....[0]....
	.align		4
.L_1060:
        /*0144*/ 	.word	index@(__assertfail)


	//----- nvinfo : EIATTR_MERCURY_ISA_VERSION
	.align		4
.L_1061:
        /*0148*/ 	.byte	0x03, 0x5f
        /*014a*/ 	.short	0x0000


	//----- nvinfo : EIATTR_SYSCALL_OFFSETS
	.align		4
        /*014c*/ 	.byte	0x04, 0x46
        /*014e*/ 	.short	(.L_1063 - .L_1062)


	//   ....[0]....
.L_1062:
        /*0150*/ 	.word	0x00000ac0


	//   ....[1]....
        /*0154*/ 	.word	0x00000c00


	//----- nvinfo : EIATTR_EXIT_INSTR_OFFSETS
	.align		4
.L_1063:
        /*0158*/ 	.byte	0x04, 0x1c
        /*015a*/ 	.short	(.L_1065 - .L_1064)


	//   ....[0]....
.L_1064:
        /*015c*/ 	.word	0x000006a0


	//   ....[1]....
        /*0160*/ 	.word	0x000006f0


	//   ....[2]....
        /*0164*/ 	.word	0x00000c10


	//----- nvinfo : EIATTR_CRS_STACK_SIZE
	.align		4
.L_1065:
        /*0168*/ 	.byte	0x04, 0x1e
        /*016a*/ 	.short	(.L_1067 - .L_1066)
.L_1066:
        /*016c*/ 	.word	0x00000000
.L_1067:


//--------------------- .nv.info._ZN4vllm38concat_and_cache_mla_rope_fused_kernelIN3c104HalfELb0EfhLNS_18Fp8KVCacheDataTypeE2EEEvPKlPT_S7_PKS6_S9_illlliPT2_S5_iiiiPKf --------------------------
	.section	.nv.info._ZN4vllm38concat_and_cache_mla_rope_fused_kernelIN3c104HalfELb0EfhLNS_18Fp8KVCacheDataTypeE2EEEvPKlPT_S7_PKS6_S9_illlliPT2_S5_iiiiPKf,"",@"SHT_CUDA_INFO"
	.sectionflags	@""
	.align	4


	//----- nvinfo : EIATTR_CUDA_API_VERSION
	.align		4
        /*0000*/ 	.byte	0x04, 0x37
        /*0002*/ 	.short	(.L_1069 - .L_1068)
.L_1068:
        /*0004*/ 	.word	0x00000082


	//----- nvinfo : EIATTR_SW2861232_WAR
	.align		4
.L_1069:
        /*0008*/ 	.byte	0x01, 0x35
	.zero		2


	//----- nvinfo : EIATTR_PARAM_CBANK
	.align		4
        /*000c*/ 	.byte	0x04, 0x0a
        /*000e*/ 	.short	(.L_1071 - .L_1070)
	.align		4
.L_1070:
        /*0010*/ 	.word	index@(.nv.constant0._ZN4vllm38concat_and_cache_mla_rope_fused_kernelIN3c104HalfELb0EfhLNS_18Fp8KVCacheDataTypeE2EEEvPKlPT_S7_PKS6_S9_illlliPT2_S5_iiiiPKf)
        /*0014*/ 	.short	0x0160
        /*0016*/ 	.short	0x0080


	//----- nvinfo : EIATTR_CBANK_PARAM_SIZE
	.align		4
.L_1071:
        /*0018*/ 	.byte	0x03, 0x19
        /*001a*/ 	.short	0x0080


	//----- nvinfo : EIATTR_KPARAM_INFO
	.align		4
        /*001c*/ 	.byte	0x04, 0x17
        /*001e*/ 	.short	(.L_1073 - .L_1072)
.L_1072:
        /*0020*/ 	.word	0x00000000
        /*0024*/ 	.short	0x0011
        /*0026*/ 	.short	0x0078
        /*0028*/ 	.byte	0x00, 0xf0, 0x21, 0x00


	//----- nvinfo : EIATTR_KPARAM_INFO
	.align		4
.L_1073:
        /*002c*/ 	.byte	0x04, 0x17
        /*002e*/ 	.short	(.L_1075 - .L_1074)
.L_1074:
        /*0030*/ 	.word	0x00000000
        /*0034*/ 	.short	0x0010
        /*0036*/ 	.short	0x0074
        /*0038*/ 	.byte	0x00, 0xf0, 0x11, 0x00


	//----- nvinfo : EIATTR_KPARAM_INFO
	.align		4
.L_1075:
        /*003c*/ 	.byte	0x04, 0x17
        /*003e*/ 	.short	(.L_1077 - .L_1076)
.L_1076:
        /*0040*/ 	.word	0x00000000
        /*0044*/ 	.short	0x000f
        /*0046*/ 	.short	0x0070
        /*0048*/ 	.byte	0x00, 0xf0, 0x11, 0x00


	//----- nvinfo : EIATTR_KPARAM_INFO
	.align		4
.L_1077:
        /*004c*/ 	.byte	0x04, 0x17
        /*004e*/ 	.short	(.L_1079 - .L_1078)
.L_1078:
        /*0050*/ 	.word	0x00000000
        /*0054*/ 	.short	0x000e
        /*0056*/ 	.short	0x006c
        /*0058*/ 	.byte	0x00, 0xf0, 0x11, 0x00


	//----- nvinfo : EIATTR_KPARAM_INFO
	.align		4
.L_1079:
        /*005c*/ 	.byte	0x04, 0x17
        /*005e*/ 	.short	(.L_1081 - .L_1080)
.L_1080:
        /*0060*/ 	.word	0x00000000
        /*0064*/ 	.short	0x000d
        /*0066*/ 	.short	0x0068
        /*0068*/ 	.byte	0x00, 0xf0, 0x11, 0x00


	//----- nvinfo : EIATTR_KPARAM_INFO
	.align		4
.L_1081:
        /*006c*/ 	.byte	0x04, 0x17
        /*006e*/ 	.short	(.L_1083 - .L_1082)
.L_1082:
        /*0070*/ 	.word	0x00000000
        /*0074*/ 	.short	0x000c
        /*0076*/ 	.short	0x0060
        /*0078*/ 	.byte	0x00, 0xf0, 0x21, 0x00


	//----- nvinfo : EIATTR_KPARAM_INFO
	.align		4
.L_1083:
        /*007c*/ 	.byte	0x04, 0x17
        /*007e*/ 	.short	(.L_1085 - .L_1084)
.L_1084:
        /*0080*/ 	.word	0x00000000
        /*0084*/ 	.short	0x000b
        /*0086*/ 	.short	0x0058
        /*0088*/ 	.byte	0x00, 0xf0, 0x21, 0x00


	//----- nvinfo : EIATTR_KPARAM_INFO
	.align		4
.L_1085:
        /*008c*/ 	.byte	0x04, 0x17
        /*008e*/ 	.short	(.L_1087 - .L_1086)
.L_1086:
        /*0090*/ 	.word	0x00000000
        /*0094*/ 	.short	0x000a
        /*0096*/ 	.short	0x0050
        /*0098*/ 	.byte	0x00, 0xf0, 0x11, 0x00


	//----- nvinfo : EIATTR_KPARAM_INFO
	.align		4
.L_1087:
        /*009c*/ 	.byte	0x04, 0x17
        /*009e*/ 	.short	(.L_1089 - .L_1088)
.L_1088:
        /*00a0*/ 	.word	0x00000000
        /*00a4*/ 	.short	0x0009
        /*00a6*/ 	.short	0x0048
        /*00a8*/ 	.byte	0x00, 0xf0, 0x21, 0x00


	//----- nvinfo : EIATTR_KPARAM_INFO
	.align		4
.L_1089:
        /*00ac*/ 	.byte	0x04, 0x17
        /*00ae*/ 	.short	(.L_1091 - .L_1090)
.L_1090:
        /*00b0*/ 	.word	0x00000000
        /*00b4*/ 	.short	0x0008
        /*00b6*/ 	.short	0x0040
        /*00b8*/ 	.byte	0x00, 0xf0, 0x21, 0x00


	//----- nvinfo : EIATTR_KPARAM_INFO
	.align		4
.L_1091:
        /*00bc*/ 	.byte	0x04, 0x17
        /*00be*/ 	.short	(.L_1093 - .L_1092)
.L_1092:
        /*00c0*/ 	.word	0x00000000
        /*00c4*/ 	.short	0x0007
        /*00c6*/ 	.short	0x0038
        /*00c8*/ 	.byte	0x00, 0xf0, 0x21, 0x00


	//----- nvinfo : EIATTR_KPARAM_INFO
	.align		4
.L_1093:
        /*00cc*/ 	.byte	0x04, 0x17
        /*00ce*/ 	.short	(.L_1095 - .L_1094)
.L_1094:
        /*00d0*/ 	.word	0x00000000
        /*00d4*/ 	.short	0x0006
        /*00d6*/ 	.short	0x0030
        /*00d8*/ 	.byte	0x00, 0xf0, 0x21, 0x00


	//----- nvinfo : EIATTR_KPARAM_INFO
	.align		4
.L_1095:
        /*00dc*/ 	.byte	0x04, 0x17
        /*00de*/ 	.short	(.L_1097 - .L_1096)
.L_1096:
        /*00e0*/ 	.word	0x00000000
        /*00e4*/ 	.short	0x0005
        /*00e6*/ 	.short	0x0028
        /*00e8*/ 	.byte	0x00, 0xf0, 0x11, 0x00


	//----- nvinfo : EIATTR_KPARAM_INFO
	.align		4
.L_1097:
        /*00ec*/ 	.byte	0x04, 0x17
        /*00ee*/ 	.short	(.L_1099 - .L_1098)
.L_1098:
        /*00f0*/ 	.word	0x00000000
        /*00f4*/ 	.short	0x0004
        /*00f6*/ 	.short	0x0020
        /*00f8*/ 	.byte	0x00, 0xf0, 0x21, 0x00


	//----- nvinfo : EIATTR_KPARAM_INFO
	.align		4
.L_1099:
        /*00fc*/ 	.byte	0x04, 0x17
        /*00fe*/ 	.short	(.L_1101 - .L_1100)
.L_1100:
        /*0100*/ 	.word	0x00000000
        /*0104*/ 	.short	0x0003
        /*0106*/ 	.short	0x0018
        /*0108*/ 	.byte	0x00, 0xf0, 0x21, 0x00


	//----- nvinfo : EIATTR_KPARAM_INFO
	.align		4
.L_1101:
        /*010c*/ 	.byte	0x04, 0x17
        /*010e*/ 	.short	(.L_1103 - .L_1102)
.L_1102:
        /*0110*/ 	.word	0x00000000
        /*0114*/ 	.short	0x0002
        /*0116*/ 	.short	0x0010
        /*0118*/ 	.byte	0x00, 0xf0, 0x21, 0x00


	//----- nvinfo : EIATTR_KPARAM_INFO
	.align		4
.L_1103:
        /*011c*/ 	.byte	0x04, 0x17
        /*011e*/ 	.short	(.L_1105 - .L_1104)
.L_1104:
        /*0120*/ 	.word	0x00000000
        /*0124*/ 	.short	0x0001
        /*0126*/ 	.short	0x0008
        /*0128*/ 	.byte	0x00, 0xf0, 0x21, 0x00


	//----- nvinfo : EIATTR_KPARAM_INFO
	.align		4
.L_1105:
        /*012c*/ 	.byte	0x04, 0x17
        /*012e*/ 	.short	(.L_1107 - .L_1106)
.L_1106:
        /*0130*/ 	.word	0x00000000
        /*0134*/ 	.short	0x0000
        /*0136*/ 	.short	0x0000
        /*0138*/ 	.byte	0x00, 0xf0, 0x21, 0x00


	//----- nvinfo : EIATTR_MAXREG_COUNT
	.align		4
.L_1107:
        /*013c*/ 	.byte	0x03, 0x1b
        /*013e*/ 	.short	0x00ff


	//----- nvinfo : EIATTR_EXTERNS
	.align		4
        /*0140*/ 	.byte	0x04, 0x0f
        /*0142*/ 	.short	(.L_1109 - .L_1108)


	//   ....[0]....
	.align		4
.L_1108:
        /*0144*/ 	.word	index@(__assertfail)


	//----- nvinfo : EIATTR_MERCURY_ISA_VERSION
	.align		4
.L_1109:
        /*0148*/ 	.byte	0x03, 0x5f
        /*014a*/ 	.short	0x0000


	//----- nvinfo : EIATTR_SYSCALL_OFFSETS
	.align		4
        /*014c*/ 	.byte	0x04, 0x46
        /*014e*/ 	.short	(.L_1111 - .L_1110)


	//   ....[0]....
.L_1110:
        /*0150*/ 	.word	0x00000a10


	//   ....[1]....
        /*0154*/ 	.word	0x00000b50


	//----- nvinfo : EIATTR_EXIT_INSTR_OFFSETS
	.align		4
.L_1111:
        /*0158*/ 	.byte	0x04, 0x1c
        /*015a*/ 	.short	(.L_1113 - .L_1112)


	//   ....[0]....
.L_1112:
        /*015c*/ 	.word	0x00000650


	//   ....[1]....
        /*0160*/ 	.word	0x000006a0


	//   ....[2]....
        /*0164*/ 	.word	0x00000b60


	//----- nvinfo : EIATTR_CRS_STACK_SIZE
	.align		4
.L_1113:
        /*0168*/ 	.byte	0x04, 0x1e
        /*016a*/ 	.short	(.L_1115 - .L_1114)
.L_1114:
        /*016c*/ 	.word	0x00000000
.L_1115:


//--------------------- .nv.info._ZN4vllm38concat_and_cache_mla_rope_fused_kernelIN3c104HalfELb1EfhLNS_18Fp8KVCacheDataTypeE2EEEvPKlPT_S7_PKS6_S9_illlliPT2_S5_iiiiPKf --------------------------
	.section	.nv.info._ZN4vllm38concat_and_cache_mla_rope_fused_kernelIN3c104HalfELb1EfhLNS_18Fp8KVCacheDataTypeE2EEEvPKlPT_S7_PKS6_S9_illlliPT2_S5_iiiiPKf,"",@"SHT_CUDA_INFO"
	.sectionflags	@""
	.align	4


	//----- nvinfo : EIATTR_CUDA_API_VERSION
	.align		4
        /*0000*/ 	.byte	0x04, 0x37
        /*0002*/ 	.short	(.L_1117 - .L_1116)
.L_1116:
        /*0004*/ 	.word	0x00000082


	//----- nvinfo : EIATTR_SW2861232_WAR
	.align		4
.L_1117:
        /*0008*/ 	.byte	0x01, 0x35
	.zero		2


	//----- nvinfo : EIATTR_PARAM_CBANK
	.align		4
        /*000c*/ 	.byte	0x04, 0x0a
        /*000e*/ 	.short	(.L_1119 - .L_1118)
	.align		4
.L_1118:
        /*0010*/ 	.word	index@(.nv.constant0._ZN4vllm38concat_and_cache_mla_rope_fused_kernelIN3c104HalfELb1EfhLNS_18Fp8KVCacheDataTypeE2EEEvPKlPT_S7_PKS6_S9_illlliPT2_S5_iiiiPKf)
        /*0014*/ 	.short	0x0160
        /*0016*/ 	.short	0x0080


	//----- nvinfo : EIATTR_CBANK_PARAM_SIZE
	.align		4
.L_1119:
        /*0018*/ 	.byte	0x03, 0x19
        /*001a*/ 	.short	0x0080


	//----- nvinfo : EIATTR_KPARAM_INFO
	.align		4
        /*001c*/ 	.byte	0x04, 0x17
        /*001e*/ 	.short	(.L_1121 - .L_1120)
.L_1120:
        /*0020*/ 	.word	0x00000000
        /*0024*/ 	.short	0x0011
        /*0026*/ 	.short	0x0078
        /*0028*/ 	.byte	0x00, 0xf0, 0x21, 0x00


	//----- nvinfo : EIATTR_KPARAM_INFO
	.align		4
.L_1121:
        /*002c*/ 	.byte	0x04, 0x17
        /*002e*/ 	.short	(.L_1123 - .L_1122)
.L_1122:
        /*0030*/ 	.word	0x00000000
        /*0034*/ 	.short	0x0010
        /*0036*/ 	.short	0x0074
        /*0038*/ 	.byte	0x00, 0xf0, 0x11, 0x00


	//----- nvinfo : EIATTR_KPARAM_INFO
	.align		4
.L_1123:
        /*003c*/ 	.byte	0x04, 0x17
        /*003e*/ 	.short	(.L_1125 - .L_1124)
.L_1124:
        /*0040*/ 	.word	0x00000000
        /*0044*/ 	.short	0x000f
        /*0046*/ 	.short	0x0070
        /*0048*/ 	.byte	0x00, 0xf0, 0x11, 0x00


	//----- nvinfo : EIATTR_KPARAM_INFO
	.align		4
.L_1125:
        /*004c*/ 	.byte	0x04, 0x17
        /*004e*/ 	.short	(.L_1127 - .L_1126)
.L_1126:
        /*0050*/ 	.word	0x00000000
        /*0054*/ 	.short	0x000e
        /*0056*/ 	.short	0x006c
        /*0058*/ 	.byte	0x00, 0xf0, 0x11, 0x00


	//----- nvinfo : EIATTR_KPARAM_INFO
	.align		4
.L_1127:
        /*005c*/ 	.byte	0x04, 0x17
        /*005e*/ 	.short	(.L_1129 - .L_1128)
.L_1128:
        /*0060*/ 	.word	0x00000000
        /*0064*/ 	.short	0x000d
        /*0066*/ 	.short	0x0068
        /*0068*/ 	.byte	0x00, 0xf0, 0x11, 0x00


	//----- nvinfo : EIATTR_KPARAM_INFO
	.align		4
.L_1129:
        /*006c*/ 	.byte	0x04, 0x17
        /*006e*/ 	.short	(.L_1131 - .L_1130)
.L_1130:
        /*0070*/ 	.word	0x00000000
        /*0074*/ 	.short	0x000c
        /*0076*/ 	.short	0x0060
        /*0078*/ 	.byte	0x00, 0xf0, 0x21, 0x00


	//----- nvinfo : EIATTR_KPARAM_INFO
	.align		4
.L_1131:
        /*007c*/ 	.byte	0x04, 0x17
        /*007e*/ 	.short	(.L_1133 - .L_1132)
.L_1132:
        /*0080*/ 	.word	0x00000000
        /*0084*/ 	.short	0x000b
        /*0086*/ 	.short	0x0058
        /*0088*/ 	.byte	0x00, 0xf0, 0x21, 0x00


	//----- nvinfo : EIATTR_KPARAM_INFO
	.align		4
.L_1133:
        /*008c*/ 	.byte	0x04, 0x17
        /*008e*/ 	.short	(.L_1135 - .L_1134)
.L_1134:
        /*0090*/ 	.word	0x00000000
        /*0094*/ 	.short	0x000a
        /*0096*/ 	.short	0x0050
        /*0098*/ 	.byte	0x00, 0xf0, 0x11, 0x00


	//----- nvinfo : EIATTR_KPARAM_INFO
	.align		4
.L_1135:
        /*009c*/ 	.byte	0x04, 0x17
        /*009e*/ 	.short	(.L_1137 - .L_1136)
.L_1136:
        /*00a0*/ 	.word	0x00000000
        /*00a4*/ 	.short	0x0009
        /*00a6*/ 	.short	0x0048
        /*00a8*/ 	.byte	0x00, 0xf0, 0x21, 0x00


	//----- nvinfo : EIATTR_KPARAM_INFO
	.align		4
.L_1137:
        /*00ac*/ 	.byte	0x04, 0x17
        /*00ae*/ 	.short	(.L_1139 - .L_1138)
.L_1138:
        /*00b0*/ 	.word	0x00000000
        /*00b4*/ 	.short	0x0008
        /*00b6*/ 	.short	0x0040
        /*00b8*/ 	.byte	0x00, 0xf0, 0x21, 0x00


	//----- nvinfo : EIATTR_KPARAM_INFO
	.align		4
.L_1139:
        /*00bc*/ 	.byte	0x04, 0x17
        /*00be*/ 	.short	(.L_1141 - .L_1140)
.L_1140:
        /*00c0*/ 	.word	0x00000000
        /*00c4*/ 	.short	0x0007
        /*00c6*/ 	.short	0x0038
        /*00c8*/ 	.byte	0x00, 0xf0, 0x21, 0x00


	//----- nvinfo : EIATTR_KPARAM_INFO
	.align		4
.L_1141:
        /*00cc*/ 	.byte	0x04, 0x17
        /*00ce*/ 	.short	(.L_1143 - .L_1142)
.L_1142:
        /*00d0*/ 	.word	0x00000000
        /*00d4*/ 	.short	0x0006
        /*00d6*/ 	.short	0x0030
        /*00d8*/ 	.byte	0x00, 0xf0, 0x21, 0x00


	//----- nvinfo : EIATTR_KPARAM_INFO
	.align		4
.L_1143:
        /*00dc*/ 	.byte	0x04, 0x17
        /*00de*/ 	.short	(.L_1145 - .L_1144)
.L_1144:
        /*00e0*/ 	.word	0x00000000
        /*00e4*/ 	.short	0x0005
        /*00e6*/ 	.short	0x0028
        /*00e8*/ 	.byte	0x00, 0xf0, 0x11, 0x00


	//----- nvinfo : EIATTR_KPARAM_INFO
	.align		4
.L_1145:
        /*00ec*/ 	.byte	0x04, 0x17
        /*00ee*/ 	.short	(.L_1147 - .L_1146)
.L_1146:
        /*00f0*/ 	.word	0x00000000
        /*00f4*/ 	.short	0x0004
        /*00f6*/ 	.short	0x0020
        /*00f8*/ 	.byte	0x00, 0xf0, 0x21, 0x00


	//----- nvinfo : EIATTR_KPARAM_INFO
	.align		4
.L_1147:
        /*00fc*/ 	.byte	0x04, 0x17
        /*00fe*/ 	.short	(.L_1149 - .L_1148)
.L_1148:
        /*0100*/ 	.word	0x00000000
        /*0104*/ 	.short	0x0003
        /*0106*/ 	.short	0x0018
        /*0108*/ 	.byte	0x00, 0xf0, 0x21, 0x00


	//----- nvinfo : EIATTR_KPARAM_INFO
	.align		4
.L_1149:
        /*010c*/ 	.byte	0x04, 0x17
        /*010e*/ 	.short	(.L_1151 - .L_1150)
.L_1150:
        /*0110*/ 	.word	0x00000000
        /*0114*/ 	.short	0x0002
        /*0116*/ 	.short	0x0010
        /*0118*/ 	.byte	0x00, 0xf0, 0x21, 0x00


	//----- nvinfo : EIATTR_KPARAM_INFO
	.align		4
.L_1151:
        /*011c*/ 	.byte	0x04, 0x17
        /*011e*/ 	.short	(.L_1153 - .L_1152)
.L_1152:
        /*0120*/ 	.word	0x00000000
        /*0124*/ 	.short	0x0001
        /*0126*/ 	.short	0x0008
        /*0128*/ 	.byte	0x00, 0xf0, 0x21, 0x00


	//----- nvinfo : EIATTR_KPARAM_INFO
	.align		4
.L_1153:
        /*012c*/ 	.byte	0x04, 0x17
        /*012e*/ 	.short	(.L_1155 - .L_1154)
.L_1154:
        /*0130*/ 	.word	0x00000000
        /*0134*/ 	.short	0x0000
        /*0136*/ 	.short	0x0000
        /*0138*/ 	.byte	0x00, 0xf0, 0x21, 0x00


	//----- nvinfo : EIATTR_MAXREG_COUNT
	.align		4
.L_1155:
        /*013c*/ 	.byte	0x03, 0x1b
        /*013e*/ 	.short	0x00ff


	//----- nvinfo : EIATTR_EXTERNS
	.align		4
        /*0140*/ 	.byte	0x04, 0x0f
        /*0142*/ 	.short	(.L_1157 - .L_1156)


	//   ....[0]....
	.align		4
.L_1156:
        /*0144*/ 	.word	index@(__assertfail)


	//----- nvinfo : EIATTR_MERCURY_ISA_VERSION
	.align		4
.L_1157:
        /*0148*/ 	.byte	0x03, 0x5f
        /*014a*/ 	.short	0x0000


	//----- nvinfo : EIATTR_SYSCALL_OFFSETS
	.align		4
        /*014c*/ 	.byte	0x04, 0x46
        /*014e*/ 	.short	(.L_1159 - .L_1158)


	//   ....[0]....
.L_1158:
        /*0150*/ 	.word	0x00000ac0


	//   ....[1]....
        /*0154*/ 	.word	0x00000c00


	//----- nvinfo : EIATTR_EXIT_INSTR_OFFSETS
	.align		4
.L_1159:
        /*0158*/ 	.byte	0x04, 0x1c
        /*015a*/ 	.short	(.L_1161 - .L_1160)


	//   ....[0]....
.L_1160:
        /*015c*/ 	.word	0x000006a0


	//   ....[1]....
        /*0160*/ 	.word	0x000006f0


	//   ....[2]....
        /*0164*/ 	.word	0x00000c10


	//----- nvinfo : EIATTR_CRS_STACK_SIZE
	.align		4
.L_1161:
        /*0168*/ 	.byte	0x04, 0x1e
        /*016a*/ 	.short	(.L_1163 - .L_1162)
.L_1162:
        /*016c*/ 	.word	0x00000000
.L_1163:


//--------------------- .nv.info._ZN4vllm38concat_and_cache_mla_rope_fused_kernelIfLb0EfhLNS_18Fp8KVCacheDataTypeE2EEEvPKlPT_S5_PKS4_S7_illlliPT2_S3_iiiiPKf --------------------------
	.section	.nv.info._ZN4vllm38concat_and_cache_mla_rope_fused_kernelIfLb0EfhLNS_18Fp8KVCacheDataTypeE2EEEvPKlPT_S5_PKS4_S7_illlliPT2_S3_iiiiPKf,"",@"SHT_CUDA_INFO"
	.sectionflags	@""
	.align	4


	//----- nvinfo : EIATTR_CUDA_API_VERSION
	.align		4
        /*0000*/ 	.byte	0x04, 0x37
        /*0002*/ 	.short	(.L_1165 - .L_1164)
.L_1164:
        /*0004*/ 	.word	0x00000082


	//----- nvinfo : EIATTR_SW2861232_WAR
	.align		4
.L_1165:
        /*0008*/ 	.byte	0x01, 0x35
	.zero		2


	//----- nvinfo : EIATTR_PARAM_CBANK
	.align		4
        /*000c*/ 	.byte	0x04, 0x0a
        /*000e*/ 	.short	(.L_1167 - .L_1166)
	.align		4
.L_1166:
        /*0010*/ 	.word	index@(.nv.constant0._ZN4vllm38concat_and_cache_mla_rope_fused_kernelIfLb0EfhLNS_18Fp8KVCacheDataTypeE2EEEvPKlPT_S5_PKS4_S7_illlliPT2_S3_iiiiPKf)
        /*0014*/ 	.short	0x0160
        /*0016*/ 	.short	0x0080


	//----- nvinfo : EIATTR_CBANK_PARAM_SIZE
	.align		4
.L_1167:
        /*0018*/ 	.byte	0x03, 0x19
        /*001a*/ 	.short	0x0080


	//----- nvinfo : EIATTR_KPARAM_INFO
	.align		4
        /*001c*/ 	.byte	0x04, 0x17
        /*001e*/ 	.short	(.L_1169 - .L_1168)
.L_1168:
        /*0020*/ 	.word	0x00000000
        /*0024*/ 	.short	0x0011
        /*0026*/ 	.short	0x0078
        /*0028*/ 	.byte	0x00, 0xf0, 0x21, 0x00


	//----- nvinfo : EIATTR_KPARAM_INFO
	.align		4
.L_1169:
        /*002c*/ 	.byte	0x04, 0x17
        /*002e*/ 	.short	(.L_1171 - .L_1170)
.L_1170:
        /*0030*/ 	.word	0x00000000
        /*0034*/ 	.short	0x0010
        /*0036*/ 	.short	0x0074
        /*0038*/ 	.byte	0x00, 0xf0, 0x11, 0x00


	//----- nvinfo : EIATTR_KPARAM_INFO
	.align		4
.L_1171:
        /*003c*/ 	.byte	0x04, 0x17
        /*003e*/ 	.short	(.L_1173 - .L_1172)
.L_1172:
        /*0040*/ 	.word	0x00000000
        /*0044*/ 	.short	0x000f
        /*0046*/ 	.short	0x0070
        /*0048*/ 	.byte	0x00, 0xf0, 0x11, 0x00


	//----- nvinfo : EIATTR_KPARAM_INFO
	.align		4
.L_1173:
        /*004c*/ 	.byte	0x04, 0x17
        /*004e*/ 	.short	(.L_1175 - .L_1174)
.L_1174:
        /*0050*/ 	.word	0x00000000
        /*0054*/ 	.short	0x000e
        /*0056*/ 	.short	0x006c
        /*0058*/ 	.byte	0x00, 0xf0, 0x11, 0x00


	//----- nvinfo : EIATTR_KPARAM_INFO
	.align		4
.L_1175:
        /*005c*/ 	.byte	0x04, 0x17
        /*005e*/ 	.short	(.L_1177 - .L_1176)
.L_1176:
        /*0060*/ 	.word	0x00000000
        /*0064*/ 	.short	0x000d
        /*0066*/ 	.short	0x0068
        /*0068*/ 	.byte	0x00, 0xf0, 0x11, 0x00


	//----- nvinfo : EIATTR_KPARAM_INFO
	.align		4
.L_1177:
        /*006c*/ 	.byte	0x04, 0x17
        /*006e*/ 	.short	(.L_1179 - .L_1178)
.L_1178:
        /*0070*/ 	.word	0x00000000
        /*0074*/ 	.short	0x000c
        /*0076*/ 	.short	0x0060
        /*0078*/ 	.byte	0x00, 0xf0, 0x21, 0x00


	//----- nvinfo : EIATTR_KPARAM_INFO
	.align		4
.L_1179:
        /*007c*/ 	.byte	0x04, 0x17
        /*007e*/ 	.short	(.L_1181 - .L_1180)
.L_1180:
        /*0080*/ 	.word	0x00000000
        /*0084*/ 	.short	0x000b
        /*0086*/ 	.short	0x0058
        /*0088*/ 	.byte	0x00, 0xf0, 0x21, 0x00


	//----- nvinfo : EIATTR_KPARAM_INFO
	.align		4
.L_1181:
        /*008c*/ 	.byte	0x04, 0x17
        /*008e*/ 	.short	(.L_1183 - .L_1182)
.L_1182:
        /*0090*/ 	.word	0x00000000
        /*0094*/ 	.short	0x000a
        /*0096*/ 	.short	0x0050
        /*0098*/ 	.byte	0x00, 0xf0, 0x11, 0x00


	//----- nvinfo : EIATTR_KPARAM_INFO
	.align		4
.L_1183:
        /*009c*/ 	.byte	0x04, 0x17
        /*009e*/ 	.short	(.L_1185 - .L_1184)
.L_1184:
        /*00a0*/ 	.word	0x00000000
        /*00a4*/ 	.short	0x0009
        /*00a6*/ 	.short	0x0048
        /*00a8*/ 	.byte	0x00, 0xf0, 0x21, 0x00


	//----- nvinfo : EIATTR_KPARAM_INFO
	.align		4
.L_1185:
        /*00ac*/ 	.byte	0x04, 0x17
        /*00ae*/ 	.short	(.L_1187 - .L_1186)
.L_1186:
        /*00b0*/ 	.word	0x00000000
        /*00b4*/ 	.short	0x0008
        /*00b6*/ 	.short	0x0040
        /*00b8*/ 	.byte	0x00, 0xf0, 0x21, 0x00


	//----- nvinfo : EIATTR_KPARAM_INFO
	.align		4
.L_1187:
        /*00bc*/ 	.byte	0x04, 0x17
        /*00be*/ 	.short	(.L_1189 - .L_1188)
.L_1188:
        /*00c0*/ 	.word	0x00000000
        /*00c4*/ 	.short	0x0007
        /*00c6*/ 	.short	0x0038
        /*00c8*/ 	.byte	0x00, 0xf0, 0x21, 0x00


	//----- nvinfo : EIATTR_KPARAM_INFO
	.align		4
.L_1189:
        /*00cc*/ 	.byte	0x04, 0x17
        /*00ce*/ 	.short	(.L_1191 - .L_1190)
.L_1190:
        /*00d0*/ 	.word	0x00000000
        /*00d4*/ 	.short	0x0006
        /*00d6*/ 	.short	0x0030
        /*00d8*/ 	.byte	0x00, 0xf0, 0x21, 0x00


	//----- nvinfo : EIATTR_KPARAM_INFO
	.align		4
.L_1191:
        /*00dc*/ 	.byte	0x04, 0x17
        /*00de*/ 	.short	(.L_1193 - .L_1192)
.L_1192:
        /*00e0*/ 	.word	0x00000000
        /*00e4*/ 	.short	0x0005
        /*00e6*/ 	.short	0x0028
        /*00e8*/ 	.byte	0x00, 0xf0, 0x11, 0x00


	//----- nvinfo : EIATTR_KPARAM_INFO
	.align		4
.L_1193:
        /*00ec*/ 	.byte	0x04, 0x17
        /*00ee*/ 	.short	(.L_1195 - .L_1194)
.L_1194:
        /*00f0*/ 	.word	0x00000000
        /*00f4*/ 	.short	0x0004
        /*00f6*/ 	.short	0x0020
        /*00f8*/ 	.byte	0x00, 0xf0, 0x21, 0x00


	//----- nvinfo : EIATTR_KPARAM_INFO
	.align		4
.L_1195:
        /*00fc*/ 	.byte	0x04, 0x17
        /*00fe*/ 	.short	(.L_1197 - .L_1196)
.L_1196:
        /*0100*/ 	.word	0x00000000
        /*0104*/ 	.short	0x0003
        /*0106*/ 	.short	0x0018
        /*0108*/ 	.byte	0x00, 0xf0, 0x21, 0x00


	//----- nvinfo : EIATTR_KPARAM_INFO
	.align		4
.L_1197:
        /*010c*/ 	.byte	0x04, 0x17
        /*010e*/ 	.short	(.L_1199 - .L_1198)
.L_1198:
        /*0110*/ 	.word	0x00000000
        /*0114*/ 	.short	0x0002
        /*0116*/ 	.short	0x0010
        /*0118*/ 	.byte	0x00, 0xf0, 0x21, 0x00


	//----- nvinfo : EIATTR_KPARAM_INFO
	.align		4
.L_1199:
        /*011c*/ 	.byte	0x04, 0x17
        /*011e*/ 	.short	(.L_1201 - .L_1200)
.L_1200:
        /*0120*/ 	.word	0x00000000
        /*0124*/ 	.short	0x0001
        /*0126*/ 	.short	0x0008
        /*0128*/ 	.byte	0x00, 0xf0, 0x21, 0x00


	//----- nvinfo : EIATTR_KPARAM_INFO
	.align		4
.L_1201:
        /*012c*/ 	.byte	0x04, 0x17
        /*012e*/ 	.short	(.L_1203 - .L_1202)
.L_1202:
        /*0130*/ 	.word	0x00000000
        /*0134*/ 	.short	0x0000
        /*0136*/ 	.short	0x0000
        /*0138*/ 	.byte	0x00, 0xf0, 0x21, 0x00


	//----- nvinfo : EIATTR_MAXREG_COUNT
	.align		4
.L_1203:
        /*013c*/ 	.byte	0x03, 0x1b
        /*013e*/ 	.short	0x00ff


	//----- nvinfo : EIATTR_EXTERNS
	.align		4
        /*0140*/ 	.byte	0x04, 0x0f
        /*0142*/ 	.short	(.L_1205 - .L_1204)


	//   ....[0]....
	.align		4
.L_1204:
        /*0144*/ 	.word	index@(__assertfail)


	//----- nvinfo : EIATTR_MERCURY_ISA_VERSION
	.align		4
.L_1205:
        /*0148*/ 	.byte	0x03, 0x5f
        /*014a*/ 	.short	0x0000


	//----- nvinfo : EIATTR_SYSCALL_OFFSETS
	.align		4
        /*014c*/ 	.byte	0x04, 0x46
        /*014e*/ 	.short	(.L_1207 - .L_1206)


	//   ....[0]....
.L_1206:
        /*0150*/ 	.word	0x00000850


	//   ....[1]....
        /*0154*/ 	.word	0x00000990


	//----- nvinfo : EIATTR_EXIT_INSTR_OFFSETS
	.align		4
.L_1207:
        /*0158*/ 	.byte	0x04, 0x1c
        /*015a*/ 	.short	(.L_1209 - .L_1208)


	//   ....[0]....
.L_1208:
        /*015c*/ 	.word	0x00000570


	//   ....[1]....
        /*0160*/ 	.word	0x000005c0


	//   ....[2]....
        /*0164*/ 	.word	0x000009a0


	//----- nvinfo : EIATTR_CRS_STACK_SIZE
	.align		4
.L_1209:
        /*0168*/ 	.byte	0x04, 0x1e
        /*016a*/ 	.short	(.L_1211 - .L_1210)
.L_1210:
        /*016c*/ 	.word	0x00000000
.L_1211:


//--------------------- .nv.info._ZN4vllm38concat_and_cache_mla_rope_fused_kernelIfLb1EfhLNS_18Fp8KVCacheDataTypeE2EEEvPKlPT_S5_PKS4_S7_illlliPT2_S3_iiiiPKf --------------------------
	.section	.nv.info._ZN4vllm38concat_and_cache_mla_rope_fused_kernelIfLb1EfhLNS_18Fp8KVCacheDataTypeE2EEEvPKlPT_S5_PKS4_S7_illlliPT2_S3_iiiiPKf,"",@"SHT_CUDA_INFO"
	.sectionflags	@""
	.align	4


	//----- nvinfo : EIATTR_CUDA_API_VERSION
	.align		4
        /*0000*/ 	.byte	0x04, 0x37
        /*0002*/ 	.short	(.L_1213 - .L_1212)
.L_1212:
        /*0004*/ 	.word	0x00000082


	//----- nvinfo : EIATTR_SW2861232_WAR
	.align		4
.L_1213:
        /*0008*/ 	.byte	0x01, 0x35
	.zero		2


	//----- nvinfo : EIATTR_PARAM_CBANK
	.align		4
        /*000c*/ 	.byte	0x04, 0x0a
        /*000e*/ 	.short	(.L_1215 - .L_1214)
	.align		4
.L_1214:
        /*0010*/ 	.word	index@(.nv.constant0._ZN4vllm38concat_and_cache_mla_rope_fused_kernelIfLb1EfhLNS_18Fp8KVCacheDataTypeE2EEEvPKlPT_S5_PKS4_S7_illlliPT2_S3_iiiiPKf)
        /*0014*/ 	.short	0x0160
        /*0016*/ 	.short	0x0080


	//----- nvinfo : EIATTR_CBANK_PARAM_SIZE
	.align		4
.L_1215:
        /*0018*/ 	.byte	0x03, 0x19
        /*001a*/ 	.short	0x0080


	//----- nvinfo : EIATTR_KPARAM_INFO
	.align		4
        /*001c*/ 	.byte	0x04, 0x17
        /*001e*/ 	.short	(.L_1217 - .L_1216)
.L_1216:
        /*0020*/ 	.word	0x00000000
        /*0024*/ 	.short	0x0011
        /*0026*/ 	.short	0x0078
        /*0028*/ 	.byte	0x00, 0xf0, 0x21, 0x00


	//----- nvinfo : EIATTR_KPARAM_INFO
	.align		4
.L_1217:
        /*002c*/ 	.byte	0x04, 0x17
        /*002e*/ 	.short	(.L_1219 - .L_1218)
.L_1218:
        /*0030*/ 	.word	0x00000000
        /*0034*/ 	.short	0x0010
        /*0036*/ 	.short	0x0074
        /*0038*/ 	.byte	0x00, 0xf0, 0x11, 0x00


	//----- nvinfo : EIATTR_KPARAM_INFO
	.align		4
.L_1219:
        /*003c*/ 	.byte	0x04, 0x17
        /*003e*/ 	.short	(.L_1221 - .L_1220)
.L_1220:
        /*0040*/ 	.word	0x00000000
        /*0044*/ 	.short	0x000f
        /*0046*/ 	.short	0x0070
        /*0048*/ 	.byte	0x00, 0xf0, 0x11, 0x00


	//----- nvinfo : EIATTR_KPARAM_INFO
	.align		4
.L_1221:
        /*004c*/ 	.byte	0x04, 0x17
        /*004e*/ 	.short	(.L_1223 - .L_1222)
.L_1222:
        /*0050*/ 	.word	0x00000000
        /*0054*/ 	.short	0x000e
        /*0056*/ 	.short	0x006c
        /*0058*/ 	.byte	0x00, 0xf0, 0x11, 0x00


	//----- nvinfo : EIATTR_KPARAM_INFO
	.align		4
.L_1223:
        /*005c*/ 	.byte	0x04, 0x17
        /*005e*/ 	.short	(.L_1225 - .L_1224)
.L_1224:
        /*0060*/ 	.word	0x00000000
        /*0064*/ 	.short	0x000d
        /*0066*/ 	.short	0x0068
        /*0068*/ 	.byte	0x00, 0xf0, 0x11, 0x00


	//----- nvinfo : EIATTR_KPARAM_INFO
	.align		4
.L_1225:
        /*006c*/ 	.byte	0x04, 0x17
        /*006e*/ 	.short	(.L_1227 - .L_1226)
.L_1226:
        /*0070*/ 	.word	0x00000000
        /*0074*/ 	.short	0x000c
        /*0076*/ 	.short	0x0060
        /*0078*/ 	.byte	0x00, 0xf0, 0x21, 0x00


	//----- nvinfo : EIATTR_KPARAM_INFO
	.align		4
.L_1227:
        /*007c*/ 	.byte	0x04, 0x17
        /*007e*/ 	.short	(.L_1229 - .L_1228)
.L_1228:
        /*0080*/ 	.word	0x00000000
        /*0084*/ 	.short	0x000b
        /*0086*/ 	.short	0x0058
        /*0088*/ 	.byte	0x00, 0xf0, 0x21, 0x00


	//----- nvinfo : EIATTR_KPARAM_INFO
	.align		4
.L_1229:
        /*008c*/ 	.byte	0x04, 0x17
        /*008e*/ 	.short	(.L_1231 - .L_1230)
.L_1230:
        /*0090*/ 	.word	0x00000000
        /*0094*/ 	.short	0x000a
        /*0096*/ 	.short	0x0050
        /*0098*/ 	.byte	0x00, 0xf0, 0x11, 0x00


	//----- nvinfo : EIATTR_KPARAM_INFO
	.align		4
.L_1231:
        /*009c*/ 	.byte	0x04, 0x17
        /*009e*/ 	.short	(.L_1233 - .L_1232)
.L_1232:
        /*00a0*/ 	.word	0x00000000
        /*00a4*/ 	.short	0x0009
        /*00a6*/ 	.short	0x0048
        /*00a8*/ 	.byte	0x00, 0xf0, 0x21, 0x00


	//----- nvinfo : EIATTR_KPARAM_INFO
	.align		4
.L_1233:
        /*00ac*/ 	.byte	0x04, 0x17
        /*00ae*/ 	.short	(.L_1235 - .L_1234)
.L_1234:
        /*00b0*/ 	.word	0x00000000
        /*00b4*/ 	.short	0x0008
        /*00b6*/ 	.short	0x0040
        /*00b8*/ 	.byte	0x00, 0xf0, 0x21, 0x00


	//----- nvinfo : EIATTR_KPARAM_INFO
	.align		4
.L_1235:
        /*00bc*/ 	.byte	0x04, 0x17
        /*00be*/ 	.short	(.L_1237 - .L_1236)
.L_1236:
        /*00c0*/ 	.word	0x00000000
        /*00c4*/ 	.short	0x0007
        /*00c6*/ 	.short	0x0038
        /*00c8*/ 	.byte	0x00, 0xf0, 0x21, 0x00


	//----- nvinfo : EIATTR_KPARAM_INFO
	.align		4
.L_1237:
        /*00cc*/ 	.byte	0x04, 0x17
        /*00ce*/ 	.short	(.L_1239 - .L_1238)
.L_1238:
        /*00d0*/ 	.word	0x00000000
        /*00d4*/ 	.short	0x0006
        /*00d6*/ 	.short	0x0030
        /*00d8*/ 	.byte	0x00, 0xf0, 0x21, 0x00


	//----- nvinfo : EIATTR_KPARAM_INFO
	.align		4
.L_1239:
        /*00dc*/ 	.byte	0x04, 0x17
        /*00de*/ 	.short	(.L_1241 - .L_1240)
.L_1240:
        /*00e0*/ 	.word	0x00000000
        /*00e4*/ 	.short	0x0005
        /*00e6*/ 	.short	0x0028
        /*00e8*/ 	.byte	0x00, 0xf0, 0x11, 0x00


	//----- nvinfo : EIATTR_KPARAM_INFO
	.align		4
.L_1241:
        /*00ec*/ 	.byte	0x04, 0x17
        /*00ee*/ 	.short	(.L_1243 - .L_1242)
.L_1242:
        /*00f0*/ 	.word	0x00000000
        /*00f4*/ 	.short	0x0004
        /*00f6*/ 	.short	0x0020
        /*00f8*/ 	.byte	0x00, 0xf0, 0x21, 0x00


	//----- nvinfo : EIATTR_KPARAM_INFO
	.align		4
.L_1243:
        /*00fc*/ 	.byte	0x04, 0x17
        /*00fe*/ 	.short	(.L_1245 - .L_1244)
.L_1244:
        /*0100*/ 	.word	0x00000000
        /*0104*/ 	.short	0x0003
        /*0106*/ 	.short	0x0018
        /*0108*/ 	.byte	0x00, 0xf0, 0x21, 0x00


	//----- nvinfo : EIATTR_KPARAM_INFO
	.align		4
.L_1245:
        /*010c*/ 	.byte	0x04, 0x17
        /*010e*/ 	.short	(.L_1247 - .L_1246)
.L_1246:
        /*0110*/ 	.word	0x00000000
        /*0114*/ 	.short	0x0002
        /*0116*/ 	.short	0x0010
        /*0118*/ 	.byte	0x00, 0xf0, 0x21, 0x00


	//----- nvinfo : EIATTR_KPARAM_INFO
	.align		4
.L_1247:
        /*011c*/ 	.byte	0x04, 0x17
        /*011e*/ 	.short	(.L_1249 - .L_1248)
.L_1248:
        /*0120*/ 	.word	0x00000000
        /*0124*/ 	.short	0x0001
        /*0126*/ 	.short	0x0008
        /*0128*/ 	.byte	0x00, 0xf0, 0x21, 0x00


	//----- nvinfo : EIATTR_KPARAM_INFO
	.align		4
.L_1249:
        /*012c*/ 	.byte	0x04, 0x17
        /*012e*/ 	.short	(.L_1251 - .L_1250)
.L_1250:
        /*0130*/ 	.word	0x00000000
        /*0134*/ 	.short	0x0000
        /*0136*/ 	.short	0x0000
        /*0138*/ 	.byte	0x00, 0xf0, 0x21, 0x00


	//----- nvinfo : EIATTR_MAXREG_COUNT
	.align		4
.L_1251:
        /*013c*/ 	.byte	0x03, 0x1b
        /*013e*/ 	.short	0x00ff


	//----- nvinfo : EIATTR_EXTERNS
	.align		4
        /*0140*/ 	.byte	0x04, 0x0f
        /*0142*/ 	.short	(.L_1253 - .L_1252)


	//   ....[0]....
	.align		4
.L_1252:
        /*0144*/ 	.word	index@(__assertfail)


	//----- nvinfo : EIATTR_MERCURY_ISA_VERSION
	.align		4
.L_1253:
        /*0148*/ 	.byte	0x03, 0x5f
        /*014a*/ 	.short	0x0000


	//----- nvinfo : EIATTR_SYSCALL_OFFSETS
	.align		4
        /*014c*/ 	.byte	0x04, 0x46
        /*014e*/ 	.short	(.L_1255 - .L_1254)


	//   ....[0]....
.L_1254:
        /*0150*/ 	.word	0x00000900


	//   ....[1]....
        /*0154*/ 	.word	0x00000a40


	//----- nvinfo : EIATTR_EXIT_INSTR_OFFSETS
	.align		4
.L_1255:
        /*0158*/ 	.byte	0x04, 0x1c
        /*015a*/ 	.short	(.L_1257 - .L_1256)


	//   ....[0]....
.L_1256:
        /*015c*/ 	.word	0x000005c0


	//   ....[1]....
        /*0160*/ 	.word	0x00000610


	//   ....[2]....
        /*0164*/ 	.word	0x00000a50


	//----- nvinfo : EIATTR_CRS_STACK_SIZE
	.align		4
.L_1257:
        /*0168*/ 	.byte	0x04, 0x1e
        /*016a*/ 	.short	(.L_1259 - .L_1258)
.L_1258:
        /*016c*/ 	.word	0x00000000
.L_1259:


//--------------------- .nv.info._ZN4vllm38concat_and_cache_mla_rope_fused_kernelIN3c108BFloat16ELb0E13__nv_bfloat16hLNS_18Fp8KVCacheDataTypeE1EEEvPKlPT_S8_PKS7_SA_illlliPT2_S6_iiiiPKf --------------------------
	.section	.nv.info._ZN4vllm38concat_and_cache_mla_rope_fused_kernelIN3c108BFloat16ELb0E13__nv_bfloat16hLNS_18Fp8KVCacheDataTypeE1EEEvPKlPT_S8_PKS7_SA_illlliPT2_S6_iiiiPKf,"",@"SHT_CUDA_INFO"
	.sectionflags	@""
	.align	4


	//----- nvinfo : EIATTR_CUDA_API_VERSION
	.align		4
        /*0000*/ 	.byte	0x04, 0x37
        /*0002*/ 	.short	(.L_1261 - .L_1260)
.L_1260:
        /*0004*/ 	.word	0x00000082


	//----- nvinfo : EIATTR_SW2861232_WAR
	.align		4
.L_1261:
        /*0008*/ 	.byte	0x01, 0x35
	.zero		2


	//----- nvinfo : EIATTR_PARAM_CBANK
	.align		4
        /*000c*/ 	.byte	0x04, 0x0a
        /*000e*/ 	.short	(.L_1263 - .L_1262)
	.align		4
.L_1262:
        /*0010*/ 	.word	index@(.nv.constant0._ZN4vllm38concat_and_cache_mla_rope_fused_kernelIN3c108BFloat16ELb0E13__nv_bfloat16hLNS_18Fp8KVCacheDataTypeE1EEEvPKlPT_S8_PKS7_SA_illlliPT2_S6_iiiiPKf)
        /*0014*/ 	.short	0x0160
        /*0016*/ 	.short	0x0080


	//----- nvinfo : EIATTR_CBANK_PARAM_SIZE
	.align		4
.L_1263:
        /*0018*/ 	.byte	0x03, 0x19
        /*001a*/ 	.short	0x0080


	//----- nvinfo : EIATTR_KPARAM_INFO
	.align		4
        /*001c*/ 	.byte	0x04, 0x17
        /*001e*/ 	.short	(.L_1265 - .L_1264)
.L_1264:
        /*0020*/ 	.word	0x00000000
        /*0024*/ 	.short	0x0011
        /*0026*/ 	.short	0x0078
        /*0028*/ 	.byte	0x00, 0xf0, 0x21, 0x00


	//----- nvinfo : EIATTR_KPARAM_INFO
	.align		4
.L_1265:
        /*002c*/ 	.byte	0x04, 0x17
        /*002e*/ 	.short	(.L_1267 - .L_1266)
.L_1266:
        /*0030*/ 	.word	0x00000000
        /*0034*/ 	.short	0x0010
        /*0036*/ 	.short	0x0074
        /*0038*/ 	.byte	0x00, 0xf0, 0x11, 0x00


	//----- nvinfo : EIATTR_KPARAM_INFO
	.align		4
.L_1267:
        /*003c*/ 	.byte	0x04, 0x17
        /*003e*/ 	.short	(.L_1269 - .L_1268)
.L_1268:
        /*0040*/ 	.word	0x00000000
        /*0044*/ 	.short	0x000f
        /*0046*/ 	.short	0x0070
        /*0048*/ 	.byte	0x00, 0xf0, 0x11, 0x00


	//----- nvinfo : EIATTR_KPARAM_INFO
	.align		4
.L_1269:
        /*004c*/ 	.byte	0x04, 0x17
        /*004e*/ 	.short	(.L_1271 - .L_1270)
.L_1270:
        /*0050*/ 	.word	0x00000000
        /*0054*/ 	.short	0x000e
        /*0056*/ 	.short	0x006c
        /*0058*/ 	.byte	0x00, 0xf0, 0x11, 0x00


	//----- nvinfo : EIATTR_KPARAM_INFO
	.align		4
.L_1271:
        /*005c*/ 	.byte	0x04, 0x17
        /*005e*/ 	.short	(.L_1273 - .L_1272)
.L_1272:
        /*0060*/ 	.word	0x00000000
        /*0064*/ 	.short	0x000d
        /*0066*/ 	.short	0x0068
        /*0068*/ 	.byte	0x00, 0xf0, 0x11, 0x00


	//----- nvinfo : EIATTR_KPARAM_INFO
	.align		4
.L_1273:
        /*006c*/ 	.byte	0x04, 0x17
        /*006e*/ 	.short	(.L_1275 - .L_1274)
.L_1274:
        /*0070*/ 	.word	0x00000000
        /*0074*/ 	.short	0x000c
        /*0076*/ 	.short	0x0060
        /*0078*/ 	.byte	0x00, 0xf0, 0x21, 0x00


	//----- nvinfo : EIATTR_KPARAM_INFO
	.align		4
.L_1275:
        /*007c*/ 	.byte	0x04, 0x17
        /*007e*/ 	.short	(.L_1277 - .L_1276)
.L_1276:
        /*0080*/ 	.word	0x00000000
        /*0084*/ 	.short	0x000b
        /*0086*/ 	.short	0x0058
        /*0088*/ 	.byte	0x00, 0xf0, 0x21, 0x00


	//----- nvinfo : EIATTR_KPARAM_INFO
	.align		4
.L_1277:
        /*008c*/ 	.byte	0x04, 0x17
        /*008e*/ 	.short	(.L_1279 - .L_1278)
.L_1278:
        /*0090*/ 	.word	0x00000000
        /*0094*/ 	.short	0x000a
        /*0096*/ 	.short	0x0050
        /*0098*/ 	.byte	0x00, 0xf0, 0x11, 0x00


	//----- nvinfo : EIATTR_KPARAM_INFO
	.align		4
.L_1279:
        /*009c*/ 	.byte	0x04, 0x17
        /*009e*/ 	.short	(.L_1281 - .L_1280)
.L_1280:
        /*00a0*/ 	.word	0x00000000
        /*00a4*/ 	.short	0x0009
        /*00a6*/ 	.short	0x0048
        /*00a8*/ 	.byte	0x00, 0xf0, 0x21, 0x00


	//----- nvinfo : EIATTR_KPARAM_INFO
	.align		4
.L_1281:
        /*00ac*/ 	.byte	0x04, 0x17
        /*00ae*/ 	.short	(.L_1283 - .L_1282)
.L_1282:
        /*00b0*/ 	.word	0x00000000
        /*00b4*/ 	.short	0x0008
        /*00b6*/ 	.short	0x0040
        /*00b8*/ 	.byte	0x00, 0xf0, 0x21, 0x00


	//----- nvinfo : EIATTR_KPARAM_INFO
	.align		4
.L_1283:
        /*00bc*/ 	.byte	0x04, 0x17
        /*00be*/ 	.short	(.L_1285 - .L_1284)
.L_1284:
        /*00c0*/ 	.word	0x00000000
        /*00c4*/ 	.short	0x0007
        /*00c6*/ 	.short	0x0038
        /*00c8*/ 	.byte	0x00, 0xf0, 0x21, 0x00


	//----- nvinfo : EIATTR_KPARAM_INFO
	.align		4
.L_1285:
        /*00cc*/ 	.byte	0x04, 0x17
        /*00ce*/ 	.short	(.L_1287 - .L_1286)
.L_1286:
        /*00d0*/ 	.word	0x00000000
        /*00d4*/ 	.short	0x0006
        /*00d6*/ 	.short	0x0030
        /*00d8*/ 	.byte	0x00, 0xf0, 0x21, 0x00


	//----- nvinfo : EIATTR_KPARAM_INFO
	.align		4
.L_1287:
        /*00dc*/ 	.byte	0x04, 0x17
        /*00de*/ 	.short	(.L_1289 - .L_1288)
.L_1288:
        /*00e0*/ 	.word	0x00000000
        /*00e4*/ 	.short	0x0005
        /*00e6*/ 	.short	0x0028
        /*00e8*/ 	.byte	0x00, 0xf0, 0x11, 0x00


	//----- nvinfo : EIATTR_KPARAM_INFO
	.align		4
.L_1289:
        /*00ec*/ 	.byte	0x04, 0x17
        /*00ee*/ 	.short	(.L_1291 - .L_1290)
.L_1290:
        /*00f0*/ 	.word	0x00000000
        /*00f4*/ 	.short	0x0004
        /*00f6*/ 	.short	0x0020
        /*00f8*/ 	.byte	0x00, 0xf0, 0x21, 0x00


	//----- nvinfo : EIATTR_KPARAM_INFO
	.align		4
.L_1291:
        /*00fc*/ 	.byte	0x04, 0x17
        /*00fe*/ 	.short	(.L_1293 - .L_1292)
.L_1292:
        /*0100*/ 	.word	0x00000000
        /*0104*/ 	.short	0x0003
        /*0106*/ 	.short	0x0018
        /*0108*/ 	.byte	0x00, 0xf0, 0x21, 0x00


	//----- nvinfo : EIATTR_KPARAM_INFO
	.align		4
.L_1293:
        /*010c*/ 	.byte	0x04, 0x17
        /*010e*/ 	.short	(.L_1295 - .L_1294)
.L_1294:
        /*0110*/ 	.word	0x00000000
        /*0114*/ 	.short	0x0002
        /*0116*/ 	.short	0x0010
        /*0118*/ 	.byte	0x00, 0xf0, 0x21, 0x00


	//----- nvinfo : EIATTR_KPARAM_INFO
	.align		4
.L_1295:
        /*011c*/ 	.byte	0x04, 0x17
        /*011e*/ 	.short	(.L_1297 - .L_1296)
.L_1296:
        /*0120*/ 	.word	0x00000000
        /*0124*/ 	.short	0x0001
        /*0126*/ 	.short	0x0008
        /*0128*/ 	.byte	0x00, 0xf0, 0x21, 0x00


	//----- nvinfo : EIATTR_KPARAM_INFO
	.align		4
.L_1297:
        /*012c*/ 	.byte	0x04, 0x17
        /*012e*/ 	.short	(.L_1299 - .L_1298)
.L_1298:
        /*0130*/ 	.word	0x00000000
        /*0134*/ 	.short	0x0000
        /*0136*/ 	.short	0x0000
        /*0138*/ 	.byte	0x00, 0xf0, 0x21, 0x00


	//----- nvinfo : EIATTR_MAXREG_COUNT
	.align		4
.L_1299:
        /*013c*/ 	.byte	0x03, 0x1b
        /*013e*/ 	.short	0x00ff


	//----- nvinfo : EIATTR_EXTERNS
	.align		4
        /*0140*/ 	.byte	0x04, 0x0f
        /*0142*/ 	.short	(.L_1301 - .L_1300)


	//   ....[0]....
	.align		4
.L_1300:
        /*0144*/ 	.word	index@(__assertfail)


	//----- nvinfo : EIATTR_MERCURY_ISA_VERSION
	.align		4
.L_1301:
        /*0148*/ 	.byte	0x03, 0x5f
        /*014a*/ 	.short	0x0000


	//----- nvinfo : EIATTR_SYSCALL_OFFSETS
	.align		4
        /*014c*/ 	.byte	0x04, 0x46
        /*014e*/ 	.short	(.L_1303 - .L_1302)


	//   ....[0]....
.L_1302:
        /*0150*/ 	.word	0x00000a10


	//   ....[1]....
        /*0154*/ 	.word	0x00000b50


	//----- nvinfo : EIATTR_EXIT_INSTR_OFFSETS
	.align		4
.L_1303:
        /*0158*/ 	.byte	0x04, 0x1c
        /*015a*/ 	.short	(.L_1305 - .L_1304)


	//   ....[0]....
.L_1304:
        /*015c*/ 	.word	0x00000650


	//   ....[1]....
        /*0160*/ 	.word	0x000006a0


	//   ....[2]....
        /*0164*/ 	.word	0x00000b60


	//----- nvinfo : EIATTR_CRS_STACK_SIZE
	.align		4
.L_1305:
        /*0168*/ 	.byte	0x04, 0x1e
        /*016a*/ 	.short	(.L_1307 - .L_1306)
.L_1306:
        /*016c*/ 	.word	0x00000000
.L_1307:


//--------------------- .nv.info._ZN4vllm38concat_and_cache_mla_rope_fused_kernelIN3c108BFloat16ELb1E13__nv_bfloat16hLNS_18Fp8KVCacheDataTypeE1EEEvPKlPT_S8_PKS7_SA_illlliPT2_S6_iiiiPKf --------------------------
	.section	.nv.info._ZN4vllm38concat_and_cache_mla_rope_fused_kernelIN3c108BFloat16ELb1E13__nv_bfloat16hLNS_18Fp8KVCacheDataTypeE1EEEvPKlPT_S8_PKS7_SA_illlliPT2_S6_iiiiPKf,"",@"SHT_CUDA_INFO"
	.sectionflags	@""
	.align	4


	//----- nvinfo : EIATTR_CUDA_API_VERSION
	.align		4
        /*0000*/ 	.byte	0x04, 0x37
        /*0002*/ 	.short	(.L_1309 - .L_1308)
.L_1308:
        /*0004*/ 	.word	0x00000082


	//----- nvinfo : EIATTR_SW2861232_WAR
	.align		4
.L_1309:
        /*0008*/ 	.byte	0x01, 0x35
	.zero		2


	//----- nvinfo : EIATTR_PARAM_CBANK
	.align		4
        /*000c*/ 	.byte	0x04, 0x0a
        /*000e*/ 	.short	(.L_1311 - .L_1310)
	.align		4
.L_1310:
        /*0010*/ 	.word	index@(.nv.constant0._ZN4vllm38concat_and_cache_mla_rope_fused_kernelIN3c108BFloat16ELb1E13__nv_bfloat16hLNS_18Fp8KVCacheDataTypeE1EEEvPKlPT_S8_PKS7_SA_illlliPT2_S6_iiiiPKf)
        /*0014*/ 	.short	0x0160
        /*0016*/ 	.short	0x0080


	//----- nvinfo : EIATTR_CBANK_PARAM_SIZE
	.align		4
.L_1311:
        /*0018*/ 	.byte	0x03, 0x19
        /*001a*/ 	.short	0x0080


	//----- nvinfo : EIATTR_KPARAM_INFO
	.align		4
        /*001c*/ 	.byte	0x04, 0x17
        /*001e*/ 	.short	(.L_1313 - .L_1312)
.L_1312:
        /*0020*/ 	.word	0x00000000
        /*0024*/ 	.short	0x0011
        /*0026*/ 	.short	0x0078
        /*0028*/ 	.byte	0x00, 0xf0, 0x21, 0x00


	//----- nvinfo : EIATTR_KPARAM_INFO
	.align		4
.L_1313:
        /*002c*/ 	.byte	0x04, 0x17
        /*002e*/ 	.short	(.L_1315 - .L_1314)
.L_1314:
        /*0030*/ 	.word	0x00000000
        /*0034*/ 	.short	0x0010
        /*0036*/ 	.short	0x0074
        /*0038*/ 	.byte	0x00, 0xf0, 0x11, 0x00


	//----- nvinfo : EIATTR_KPARAM_INFO
	.align		4
.L_1315:
        /*003c*/ 	.byte	0x04, 0x17
        /*003e*/ 	.short	(.L_1317 - .L_1316)
.L_1316:
        /*0040*/ 	.word	0x00000000
        /*0044*/ 	.short	0x000f
        /*0046*/ 	.short	0x0070
        /*0048*/ 	.byte	0x00, 0xf0, 0x11, 0x00


	//----- nvinfo : EIATTR_KPARAM_INFO
	.align		4
.L_1317:
        /*004c*/ 	.byte	0x04, 0x17
        /*004e*/ 	.short	(.L_1319 - .L_1318)
.L_1318:
        /*0050*/ 	.word	0x00000000
        /*0054*/ 	.short	0x000e
        /*0056*/ 	.short	0x006c
        /*0058*/ 	.byte	0x00, 0xf0, 0x11, 0x00


	//----- nvinfo : EIATTR_KPARAM_INFO
	.align		4
.L_1319:
        /*005c*/ 	.byte	0x04, 0x17
        /*005e*/ 	.short	(.L_1321 - .L_1320)
.L_1320:
        /*0060*/ 	.word	0x00000000
        /*0064*/ 	.short	0x000d
        /*0066*/ 	.short	0x0068
        /*0068*/ 	.byte	0x00, 0xf0, 0x11, 0x00


	//----- nvinfo : EIATTR_KPARAM_INFO
	.align		4
.L_1321:
        /*006c*/ 	.byte	0x04, 0x17
        /*006e*/ 	.short	(.L_1323 - .L_1322)
.L_1322:
        /*0070*/ 	.word	0x00000000
        /*0074*/ 	.short	0x000c
        /*0076*/ 	.short	0x0060
        /*0078*/ 	.byte	0x00, 0xf0, 0x21, 0x00


	//----- nvinfo : EIATTR_KPARAM_INFO
	.align		4
.L_1323:
        /*007c*/ 	.byte	0x04, 0x17
        /*007e*/ 	.short	(.L_1325 - .L_1324)
.L_1324:
        /*0080*/ 	.word	0x00000000
        /*0084*/ 	.short	0x000b
        /*0086*/ 	.short	0x0058
        /*0088*/ 	.byte	0x00, 0xf0, 0x21, 0x00


	//----- nvinfo : EIATTR_KPARAM_INFO
	.align		4
.L_1325:
        /*008c*/ 	.byte	0x04, 0x17
        /*008e*/ 	.short	(.L_1327 - .L_1326)
.L_1326:
        /*0090*/ 	.word	0x00000000
        /*0094*/ 	.short	0x000a
        /*0096*/ 	.short	0x0050
        /*0098*/ 	.byte	0x00, 0xf0, 0x11, 0x00


	//----- nvinfo : EIATTR_KPARAM_INFO
	.align		4
.L_1327:
        /*009c*/ 	.byte	0x04, 0x17
        /*009e*/ 	.short	(.L_1329 - .L_1328)
.L_1328:
        /*00a0*/ 	.word	0x00000000
        /*00a4*/ 	.short	0x0009
        /*00a6*/ 	.short	0x0048
        /*00a8*/ 	.byte	0x00, 0xf0, 0x21, 0x00


	//----- nvinfo : EIATTR_KPARAM_INFO
	.align		4
.L_1329:
        /*00ac*/ 	.byte	0x04, 0x17
        /*00ae*/ 	.short	(.L_1331 - .L_1330)
.L_1330:
        /*00b0*/ 	.word	0x00000000
        /*00b4*/ 	.short	0x0008
        /*00b6*/ 	.short	0x0040
        /*00b8*/ 	.byte	0x00, 0xf0, 0x21, 0x00


	//----- nvinfo : EIATTR_KPARAM_INFO
	.align		4
.L_1331:
        /*00bc*/ 	.byte	0x04, 0x17
        /*00be*/ 	.short	(.L_1333 - .L_1332)
.L_1332:
        /*00c0*/ 	.word	0x00000000
        /*00c4*/ 	.short	0x0007
        /*00c6*/ 	.short	0x0038
        /*00c8*/ 	.byte	0x00, 0xf0, 0x21, 0x00


	//----- nvinfo : EIATTR_KPARAM_INFO
	.align		4
.L_1333:
        /*00cc*/ 	.byte	0x04, 0x17
        /*00ce*/ 	.short	(.L_1335 - .L_1334)
.L_1334:
        /*00d0*/ 	.word	0x00000000
        /*00d4*/ 	.short	0x0006
        /*00d6*/ 	.short	0x0030
        /*00d8*/ 	.byte	0x00, 0xf0, 0x21, 0x00


	//----- nvinfo : EIATTR_KPARAM_INFO
	.align		4
.L_1335:
        /*00dc*/ 	.byte	0x04, 0x17
        /*00de*/ 	.short	(.L_1337 - .L_1336)
.L_1336:
        /*00e0*/ 	.word	0x00000000
        /*00e4*/ 	.short	0x0005
        /*00e6*/ 	.short	0x0028
        /*00e8*/ 	.byte	0x00, 0xf0, 0x11, 0x00


	//----- nvinfo : EIATTR_KPARAM_INFO
	.align		4
.L_1337:
        /*00ec*/ 	.byte	0x04, 0x17
        /*00ee*/ 	.short	(.L_1339 - .L_1338)
.L_1338:
        /*00f0*/ 	.word	0x00000000
        /*00f4*/ 	.short	0x0004
        /*00f6*/ 	.short	0x0020
        /*00f8*/ 	.byte	0x00, 0xf0, 0x21, 0x00


	//----- nvinfo : EIATTR_KPARAM_INFO
	.align		4
.L_1339:
        /*00fc*/ 	.byte	0x04, 0x17
        /*00fe*/ 	.short	(.L_1341 - .L_1340)
.L_1340:
        /*0100*/ 	.word	0x00000000
        /*0104*/ 	.short	0x0003
        /*0106*/ 	.short	0x0018
        /*0108*/ 	.byte	0x00, 0xf0, 0x21, 0x00


	//----- nvinfo : EIATTR_KPARAM_INFO
	.align		4
.L_1341:
        /*010c*/ 	.byte	0x04, 0x17
        /*010e*/ 	.short	(.L_1343 - .L_1342)
.L_1342:
        /*0110*/ 	.word	0x00000000
        /*0114*/ 	.short	0x0002
        /*0116*/ 	.short	0x0010
        /*0118*/ 	.byte	0x00, 0xf0, 0x21, 0x00


	//----- nvinfo : EIATTR_KPARAM_INFO
	.align		4
.L_1343:
        /*011c*/ 	.byte	0x04, 0x17
        /*011e*/ 	.short	(.L_1345 - .L_1344)
.L_1344:
        /*0120*/ 	.word	0x00000000
        /*0124*/ 	.short	0x0001
        /*0126*/ 	.short	0x0008
        /*0128*/ 	.byte	0x00, 0xf0, 0x21, 0x00


	//----- nvinfo : EIATTR_KPARAM_INFO
	.align		4
.L_1345:
        /*012c*/ 	.byte	0x04, 0x17
        /*012e*/ 	.short	(.L_1347 - .L_1346)
.L_1346:
        /*0130*/ 	.word	0x00000000
        /*0134*/ 	.short	0x0000
        /*0136*/ 	.short	0x0000
        /*0138*/ 	.byte	0x00, 0xf0, 0x21, 0x00


	//----- nvinfo : EIATTR_MAXREG_COUNT
	.align		4
.L_1347:
        /*013c*/ 	.byte	0x03, 0x1b
        /*013e*/ 	.short	0x00ff


	//----- nvinfo : EIATTR_EXTERNS
	.align		4
        /*0140*/ 	.byte	0x04, 0x0f
        /*0142*/ 	.short	(.L_1349 - .L_1348)


	//   ....[0]....
	.align		4
.L_1348:
        /*0144*/ 	.word	index@(__assertfail)


	//----- nvinfo : EIATTR_MERCURY_ISA_VERSION
	.align		4
.L_1349:
        /*0148*/ 	.byte	0x03, 0x5f
        /*014a*/ 	.short	0x0000


	//----- nvinfo : EIATTR_SYSCALL_OFFSETS
	.align		4
        /*014c*/ 	.byte	0x04, 0x46
        /*014e*/ 	.short	(.L_1351 - .L_1350)


	//   ....[0]....
.L_1350:
        /*0150*/ 	.word	0x00000ac0


	//   ....[1]....
        /*0154*/ 	.word	0x00000c00


	//----- nvinfo : EIATTR_EXIT_INSTR_OFFSETS
	.align		4
.L_1351:
        /*0158*/ 	.byte	0x04, 0x1c
        /*015a*/ 	.short	(.L_1353 - .L_1352)


	//   ....[0]....
.L_1352:
        /*015c*/ 	.word	0x000006a0


	//   ....[1]....
        /*0160*/ 	.word	0x000006f0


	//   ....[2]....
        /*0164*/ 	.word	0x00000c10


	//----- nvinfo : EIATTR_CRS_STACK_SIZE
	.align		4
.L_1353:
        /*0168*/ 	.byte	0x04, 0x1e
        /*016a*/ 	.short	(.L_1355 - .L_1354)
.L_1354:
        /*016c*/ 	.word	0x00000000
.L_1355:


//--------------------- .nv.info._ZN4vllm38concat_and_cache_mla_rope_fused_kernelIN3c104HalfELb0E13__nv_bfloat16hLNS_18Fp8KVCacheDataTypeE1EEEvPKlPT_S8_PKS7_SA_illlliPT2_S6_iiiiPKf --------------------------
	.section	.nv.info._ZN4vllm38concat_and_cache_mla_rope_fused_kernelIN3c104HalfELb0E13__nv_bfloat16hLNS_18Fp8KVCacheDataTypeE1EEEvPKlPT_S8_PKS7_SA_illlliPT2_S6_iiiiPKf,"",@"SHT_CUDA_INFO"
	.sectionflags	@""
	.align	4


	//----- nvinfo : EIATTR_CUDA_API_VERSION
	.align		4
        /*0000*/ 	.byte	0x04, 0x37
        /*0002*/ 	.short	(.L_1357 - .L_1356)
.L_1356:
        /*0004*/ 	.word	0x00000082


	//----- nvinfo : EIATTR_SW2861232_WAR
	.align		4
.L_1357:
        /*0008*/ 	.byte	0x01, 0x35
	.zero		2


	//----- nvinfo : EIATTR_PARAM_CBANK
	.align		4
        /*000c*/ 	.byte	0x04, 0x0a
        /*000e*/ 	.short	(.L_1359 - .L_1358)
	.align		4
.L_1358:
        /*0010*/ 	.word	index@(.nv.constant0._ZN4vllm38concat_and_cache_mla_rope_fused_kernelIN3c104HalfELb0E13__nv_bfloat16hLNS_18Fp8KVCacheDataTypeE1EEEvPKlPT_S8_PKS7_SA_illlliPT2_S6_iiiiPKf)
        /*0014*/ 	.short	0x0160
        /*0016*/ 	.short	0x0080


	//----- nvinfo : EIATTR_CBANK_PARAM_SIZE
	.align		4
.L_1359:
        /*0018*/ 	.byte	0x03, 0x19
        /*001a*/ 	.short	0x0080


	//----- nvinfo : EIATTR_KPARAM_INFO
	.align		4
        /*001c*/ 	.byte	0x04, 0x17
        /*001e*/ 	.short	(.L_1361 - .L_1360)
.L_1360:
        /*0020*/ 	.word	0x00000000
        /*0024*/ 	.short	0x0011
        /*0026*/ 	.short	0x0078
        /*0028*/ 	.byte	0x00, 0xf0, 0x21, 0x00


	//----- nvinfo : EIATTR_KPARAM_INFO
	.align		4
.L_1361:
        /*002c*/ 	.byte	0x04, 0x17
        /*002e*/ 	.short	(.L_1363 - .L_1362)
.L_1362:
        /*0030*/ 	.word	0x00000000
        /*0034*/ 	.short	0x0010
        /*0036*/ 	.short	0x0074
        /*0038*/ 	.byte	0x00, 0xf0, 0x11, 0x00


	//----- nvinfo : EIATTR_KPARAM_INFO
	.align		4
.L_1363:
        /*003c*/ 	.byte	0x04, 0x17
        /*003e*/ 	.short	(.L_1365 - .L_1364)
.L_1364:
        /*0040*/ 	.word	0x00000000
        /*0044*/ 	.short	0x000f
        /*0046*/ 	.short	0x0070
        /*0048*/ 	.byte	0x00, 0xf0, 0x11, 0x00


	//----- nvinfo : EIATTR_KPARAM_INFO
	.align		4
.L_1365:
        /*004c*/ 	.byte	0x04, 0x17
        /*004e*/ 	.short	(.L_1367 - .L_1366)
.L_1366:
        /*0050*/ 	.word	0x00000000
        /*0054*/ 	.short	0x000e
        /*0056*/ 	.short	0x006c
        /*0058*/ 	.byte	0x00, 0xf0, 0x11, 0x00


	//----- nvinfo : EIATTR_KPARAM_INFO
	.align		4
.L_1367:
        /*005c*/ 	.byte	0x04, 0x17
        /*005e*/ 	.short	(.L_1369 - .L_1368)
.L_1368:
        /*0060*/ 	.word	0x00000000
        /*0064*/ 	.short	0x000d
        /*0066*/ 	.short	0x0068
        /*0068*/ 	.byte	0x00, 0xf0, 0x11, 0x00


	//----- nvinfo : EIATTR_KPARAM_INFO
	.align		4
.L_1369:
        /*006c*/ 	.byte	0x04, 0x17
        /*006e*/ 	.short	(.L_1371 - .L_1370)
.L_1370:
        /*0070*/ 	.word	0x00000000
        /*0074*/ 	.short	0x000c
        /*0076*/ 	.short	0x0060
        /*0078*/ 	.byte	0x00, 0xf0, 0x21, 0x00


	//----- nvinfo : EIATTR_KPARAM_INFO
	.align		4
.L_1371:
        /*007c*/ 	.byte	0x04, 0x17
        /*007e*/ 	.short	(.L_1373 - .L_1372)
.L_1372:
        /*0080*/ 	.word	0x00000000
        /*0084*/ 	.short	0x000b
        /*0086*/ 	.short	0x0058
        /*0088*/ 	.byte	0x00, 0xf0, 0x21, 0x00


	//----- nvinfo : EIATTR_KPARAM_INFO
	.align		4
.L_1373:
        /*008c*/ 	.byte	0x04, 0x17
        /*008e*/ 	.short	(.L_1375 - .L_1374)
.L_1374:
        /*0090*/ 	.word	0x00000000
        /*0094*/ 	.short	0x000a
        /*0096*/ 	.short	0x0050
        /*0098*/ 	.byte	0x00, 0xf0, 0x11, 0x00


	//----- nvinfo : EIATTR_KPARAM_INFO
	.align		4
.L_1375:
        /*009c*/ 	.byte	0x04, 0x17
        /*009e*/ 	.short	(.L_1377 - .L_1376)
.L_1376:
        /*00a0*/ 	.word	0x00000000
        /*00a4*/ 	.short	0x0009
        /*00a6*/ 	.short	0x0048
        /*00a8*/ 	.byte	0x00, 0xf0, 0x21, 0x00


	//----- nvinfo : EIATTR_KPARAM_INFO
	.align		4
.L_1377:
        /*00ac*/ 	.byte	0x04, 0x17
        /*00ae*/ 	.short	(.L_1379 - .L_1378)
.L_1378:
        /*00b0*/ 	.word	0x00000000
        /*00b4*/ 	.short	0x0008
        /*00b6*/ 	.short	0x0040
        /*00b8*/ 	.byte	0x00, 0xf0, 0x21, 0x00


	//----- nvinfo : EIATTR_KPARAM_INFO
	.align		4
.L_1379:
        /*00bc*/ 	.byte	0x04, 0x17
        /*00be*/ 	.short	(.L_1381 - .L_1380)
.L_1380:
        /*00c0*/ 	.word	0x00000000
        /*00c4*/ 	.short	0x0007
        /*00c6*/ 	.short	0x0038
        /*00c8*/ 	.byte	0x00, 0xf0, 0x21, 0x00


	//----- nvinfo : EIATTR_KPARAM_INFO
	.align		4
.L_1381:
        /*00cc*/ 	.byte	0x04, 0x17
        /*00ce*/ 	.short	(.L_1383 - .L_1382)
.L_1382:
        /*00d0*/ 	.word	0x00000000
        /*00d4*/ 	.short	0x0006
        /*00d6*/ 	.short	0x0030
        /*00d8*/ 	.byte	0x00, 0xf0, 0x21, 0x00


	//----- nvinfo : EIATTR_KPARAM_INFO
	.align		4
.L_1383:
        /*00dc*/ 	.byte	0x04, 0x17
        /*00de*/ 	.short	(.L_1385 - .L_1384)
.L_1384:
        /*00e0*/ 	.word	0x00000000
        /*00e4*/ 	.short	0x0005
        /*00e6*/ 	.short	0x0028
        /*00e8*/ 	.byte	0x00, 0xf0, 0x11, 0x00


	//----- nvinfo : EIATTR_KPARAM_INFO
	.align		4
.L_1385:
        /*00ec*/ 	.byte	0x04, 0x17
        /*00ee*/ 	.short	(.L_1387 - .L_1386)
.L_1386:
        /*00f0*/ 	.word	0x00000000
        /*00f4*/ 	.short	0x0004
        /*00f6*/ 	.short	0x0020
        /*00f8*/ 	.byte	0x00, 0xf0, 0x21, 0x00


	//----- nvinfo : EIATTR_KPARAM_INFO
	.align		4
.L_1387:
        /*00fc*/ 	.byte	0x04, 0x17
        /*00fe*/ 	.short	(.L_1389 - .L_1388)
.L_1388:
        /*0100*/ 	.word	0x00000000
        /*0104*/ 	.short	0x0003
        /*0106*/ 	.short	0x0018
        /*0108*/ 	.byte	0x00, 0xf0, 0x21, 0x00


	//----- nvinfo : EIATTR_KPARAM_INFO
	.align		4
.L_1389:
        /*010c*/ 	.byte	0x04, 0x17
        /*010e*/ 	.short	(.L_1391 - .L_1390)
.L_1390:
        /*0110*/ 	.word	0x00000000
        /*0114*/ 	.short	0x0002
        /*0116*/ 	.short	0x0010
        /*0118*/ 	.byte	0x00, 0xf0, 0x21, 0x00


	//----- nvinfo : EIATTR_KPARAM_INFO
	.align		4
.L_1391:
        /*011c*/ 	.byte	0x04, 0x17
        /*011e*/ 	.short	(.L_1393 - .L_1392)
.L_1392:
        /*0120*/ 	.word	0x00000000
        /*0124*/ 	.short	0x0001
        /*0126*/ 	.short	0x0008
        /*0128*/ 	.byte	0x00, 0xf0, 0x21, 0x00


	//----- nvinfo : EIATTR_KPARAM_INFO
	.align		4
.L_1393:
        /*012c*/ 	.byte	0x04, 0x17
        /*012e*/ 	.short	(.L_1395 - .L_1394)
.L_1394:
        /*0130*/ 	.word	0x00000000
        /*0134*/ 	.short	0x0000
        /*0136*/ 	.short	0x0000
        /*0138*/ 	.byte	0x00, 0xf0, 0x21, 0x00


	//----- nvinfo : EIATTR_MAXREG_COUNT
	.align		4
.L_1395:
        /*013c*/ 	.byte	0x03, 0x1b
        /*013e*/ 	.short	0x00ff


	//----- nvinfo : EIATTR_EXTERNS
	.align		4
        /*0140*/ 	.byte	0x04, 0x0f
        /*0142*/ 	.short	(.L_1397 - .L_1396)


	//   ....[0]....
	.align		4
.L_1396:
        /*0144*/ 	.word	index@(__assertfail)


	//----- nvinfo : EIATTR_MERCURY_ISA_VERSION
	.align		4
.L_1397:
        /*0148*/ 	.byte	0x03, 0x5f
        /*014a*/ 	.short	0x0000


	//----- nvinfo : EIATTR_SYSCALL_OFFSETS
	.align		4
        /*014c*/ 	.byte	0x04, 0x46
        /*014e*/ 	.short	(.L_1399 - .L_1398)


	//   ....[0]....
.L_1398:
        /*0150*/ 	.word	0x00000a10


	//   ....[1]....
        /*0154*/ 	.word	0x00000b50


	//----- nvinfo : EIATTR_EXIT_INSTR_OFFSETS
	.align		4
.L_1399:
        /*0158*/ 	.byte	0x04, 0x1c
        /*015a*/ 	.short	(.L_1401 - .L_1400)


	//   ....[0]....
.L_1400:
        /*015c*/ 	.word	0x00000650


	//   ....[1]....
        /*0160*/ 	.word	0x000006a0


	//   ....[2]....
        /*0164*/ 	.word	0x00000b60


	//----- nvinfo : EIATTR_CRS_STACK_SIZE
	.align		4
.L_1401:
        /*0168*/ 	.byte	0x04, 0x1e
        /*016a*/ 	.short	(.L_1403 - .L_1402)
.L_1402:
        /*016c*/ 	.word	0x00000000
.L_1403:


//--------------------- .nv.info._ZN4vllm38concat_and_cache_mla_rope_fused_kernelIN3c104HalfELb1E13__nv_bfloat16hLNS_18Fp8KVCacheDataTypeE1EEEvPKlPT_S8_PKS7_SA_illlliPT2_S6_iiiiPKf --------------------------
	.section	.nv.info._ZN4vllm38concat_and_cache_mla_rope_fused_kernelIN3c104HalfELb1E13__nv_bfloat16hLNS_18Fp8KVCacheDataTypeE1EEEvPKlPT_S8_PKS7_SA_illlliPT2_S6_iiiiPKf,"",@"SHT_CUDA_INFO"
	.sectionflags	@""
	.align	4


	//----- nvinfo : EIATTR_CUDA_API_VERSION
	.align		4
        /*0000*/ 	.byte	0x04, 0x37
        /*0002*/ 	.short	(.L_1405 - .L_1404)
.L_1404:
        /*0004*/ 	.word	0x00000082


	//----- nvinfo : EIATTR_SW2861232_WAR
	.align		4
.L_1405:
        /*0008*/ 	.byte	0x01, 0x35
	.zero		2


	//----- nvinfo : EIATTR_PARAM_CBANK
	.align		4
        /*000c*/ 	.byte	0x04, 0x0a
        /*000e*/ 	.short	(.L_1407 - .L_1406)
	.align		4
.L_1406:
        /*0010*/ 	.word	index@(.nv.constant0._ZN4vllm38concat_and_cache_mla_rope_fused_kernelIN3c104HalfELb1E13__nv_bfloat16hLNS_18Fp8KVCacheDataTypeE1EEEvPKlPT_S8_PKS7_SA_illlliPT2_S6_iiiiPKf)
        /*0014*/ 	.short	0x0160
        /*0016*/ 	.short	0x0080


	//----- nvinfo : EIATTR_CBANK_PARAM_SIZE
	.align		4
.L_1407:
        /*0018*/ 	.byte	0x03, 0x19
        /*001a*/ 	.short	0x0080


	//----- nvinfo : EIATTR_KPARAM_INFO
	.align		4
        /*001c*/ 	.byte	0x04, 0x17
        /*001e*/ 	.short	(.L_1409 - .L_1408)
.L_1408:
        /*0020*/ 	.word	0x00000000
        /*0024*/ 	.short	0x0011
        /*0026*/ 	.short	0x0078
        /*0028*/ 	.byte	0x00, 0xf0, 0x21, 0x00


	//----- nvinfo : EIATTR_KPARAM_INFO
	.align		4
.L_1409:
        /*002c*/ 	.byte	0x04, 0x17
        /*002e*/ 	.short	(.L_1411 - .L_1410)
.L_1410:
        /*0030*/ 	.word	0x00000000
        /*0034*/ 	.short	0x0010
        /*0036*/ 	.short	0x0074
        /*0038*/ 	.byte	0x00, 0xf0, 0x11, 0x00


	//----- nvinfo : EIATTR_KPARAM_INFO
	.align		4
.L_1411:
        /*003c*/ 	.byte	0x04, 0x17
        /*003e*/ 	.short	(.L_1413 - .L_1412)
.L_1412:
        /*0040*/ 	.word	0x00000000
        /*0044*/ 	.short	0x000f
        /*0046*/ 	.short	0x0070
        /*0048*/ 	.byte	0x00, 0xf0, 0x11, 0x00


	//----- nvinfo : EIATTR_KPARAM_INFO
	.align		4
.L_1413:
        /*004c*/ 	.byte	0x04, 0x17
        /*004e*/ 	.short	(.L_1415 - .L_1414)
.L_1414:
        /*0050*/ 	.word	0x00000000
        /*0054*/ 	.short	0x000e
        /*0056*/ 	.short	0x006c
        /*0058*/ 	.byte	0x00, 0xf0, 0x11, 0x00


	//----- nvinfo : EIATTR_KPARAM_INFO
	.align		4
.L_1415:
        /*005c*/ 	.byte	0x04, 0x17
        /*005e*/ 	.short	(.L_1417 - .L_1416)
.L_1416:
        /*0060*/ 	.word	0x00000000
        /*0064*/ 	.short	0x000d
        /*0066*/ 	.short	0x0068
        /*0068*/ 	.byte	0x00, 0xf0, 0x11, 0x00


	//----- nvinfo : EIATTR_KPARAM_INFO
	.align		4
.L_1417:
        /*006c*/ 	.byte	0x04, 0x17
        /*006e*/ 	.short	(.L_1419 - .L_1418)
.L_1418:
        /*0070*/ 	.word	0x00000000
        /*0074*/ 	.short	0x000c
        /*0076*/ 	.short	0x0060
        /*0078*/ 	.byte	0x00, 0xf0, 0x21, 0x00


	//----- nvinfo : EIATTR_KPARAM_INFO
	.align		4
.L_1419:
        /*007c*/ 	.byte	0x04, 0x17
        /*007e*/ 	.short	(.L_1421 - .L_1420)
.L_1420:
        /*0080*/ 	.word	0x00000000
        /*0084*/ 	.short	0x000b
        /*0086*/ 	.short	0x0058
        /*0088*/ 	.byte	0x00, 0xf0, 0x21, 0x00


	//----- nvinfo : EIATTR_KPARAM_INFO
	.align		4
.L_1421:
        /*008c*/ 	.byte	0x04, 0x17
        /*008e*/ 	.short	(.L_1423 - .L_1422)
.L_1422:
        /*0090*/ 	.word	0x00000000
        /*0094*/ 	.short	0x000a
        /*0096*/ 	.short	0x0050
        /*0098*/ 	.byte	0x00, 0xf0, 0x11, 0x00


	//----- nvinfo : EIATTR_KPARAM_INFO
	.align		4
.L_1423:
        /*009c*/ 	.byte	0x04, 0x17
        /*009e*/ 	.short	(.L_1425 - .L_1424)
.L_1424:
        /*00a0*/ 	.word	0x00000000
        /*00a4*/ 	.short	0x0009
        /*00a6*/ 	.short	0x0048
        /*00a8*/ 	.byte	0x00, 0xf0, 0x21, 0x00


	//----- nvinfo : EIATTR_KPARAM_INFO
	.align		4
.L_1425:
        /*00ac*/ 	.byte	0x04, 0x17
        /*00ae*/ 	.short	(.L_1427 - .L_1426)
.L_1426:
        /*00b0*/ 	.word	0x00000000
        /*00b4*/ 	.short	0x0008
        /*00b6*/ 	.short	0x0040
        /*00b8*/ 	.byte	0x00, 0xf0, 0x21, 0x00


	//----- nvinfo : EIATTR_KPARAM_INFO
	.align		4
.L_1427:
        /*00bc*/ 	.byte	0x04, 0x17
        /*00be*/ 	.short	(.L_1429 - .L_1428)
.L_1428:
        /*00c0*/ 	.word	0x00000000
        /*00c4*/ 	.short	0x0007
        /*00c6*/ 	.short	0x0038
        /*00c8*/ 	.byte	0x00, 0xf0, 0x21, 0x00


	//----- nvinfo : EIATTR_KPARAM_INFO
	.align		4
.L_1429:
        /*00cc*/ 	.byte	0x04, 0x17
        /*00ce*/ 	.short	(.L_1431 - .L_1430)
.L_1430:
        /*00d0*/ 	.word	0x00000000
        /*00d4*/ 	.short	0x0006
        /*00d6*/ 	.short	0x0030
        /*00d8*/ 	.byte	0x00, 0xf0, 0x21, 0x00


	//----- nvinfo : EIATTR_KPARAM_INFO
	.align		4
.L_1431:
        /*00dc*/ 	.byte	0x04, 0x17
        /*00de*/ 	.short	(.L_1433 - .L_1432)
.L_1432:
        /*00e0*/ 	.word	0x00000000
        /*00e4*/ 	.short	0x0005
        /*00e6*/ 	.short	0x0028
        /*00e8*/ 	.byte	0x00, 0xf0, 0x11, 0x00


	//----- nvinfo : EIATTR_KPARAM_INFO
	.align		4
.L_1433:
        /*00ec*/ 	.byte	0x04, 0x17
        /*00ee*/ 	.short	(.L_1435 - .L_1434)
.L_1434:
        /*00f0*/ 	.word	0x00000000
        /*00f4*/ 	.short	0x0004
        /*00f6*/ 	.short	0x0020
        /*00f8*/ 	.byte	0x00, 0xf0, 0x21, 0x00


	//----- nvinfo : EIATTR_KPARAM_INFO
	.align		4
.L_1435:
        /*00fc*/ 	.byte	0x04, 0x17
        /*00fe*/ 	.short	(.L_1437 - .L_1436)
.L_1436:
        /*0100*/ 	.word	0x00000000
        /*0104*/ 	.short	0x0003
        /*0106*/ 	.short	0x0018
        /*0108*/ 	.byte	0x00, 0xf0, 0x21, 0x00


	//----- nvinfo : EIATTR_KPARAM_INFO
	.align		4
.L_1437:
        /*010c*/ 	.byte	0x04, 0x17
        /*010e*/ 	.short	(.L_1439 - .L_1438)
.L_1438:
        /*0110*/ 	.word	0x00000000
        /*0114*/ 	.short	0x0002
        /*0116*/ 	.short	0x0010
        /*0118*/ 	.byte	0x00, 0xf0, 0x21, 0x00


	//----- nvinfo : EIATTR_KPARAM_INFO
	.align		4
.L_1439:
        /*011c*/ 	.byte	0x04, 0x17
        /*011e*/ 	.short	(.L_1441 - .L_1440)
.L_1440:
        /*0120*/ 	.word	0x00000000
        /*0124*/ 	.short	0x0001
        /*0126*/ 	.short	0x0008
        /*0128*/ 	.byte	0x00, 0xf0, 0x21, 0x00


	//----- nvinfo : EIATTR_KPARAM_INFO
	.align		4
.L_1441:
        /*012c*/ 	.byte	0x04, 0x17
        /*012e*/ 	.short	(.L_1443 - .L_1442)
.L_1442:
        /*0130*/ 	.word	0x00000000
        /*0134*/ 	.short	0x0000
        /*0136*/ 	.short	0x0000
        /*0138*/ 	.byte	0x00, 0xf0, 0x21, 0x00


	//----- nvinfo : EIATTR_MAXREG_COUNT
	.align		4
.L_1443:
        /*013c*/ 	.byte	0x03, 0x1b
        /*013e*/ 	.short	0x00ff


	//----- nvinfo : EIATTR_EXTERNS
	.align		4
        /*0140*/ 	.byte	0x04, 0x0f
        /*0142*/ 	.short	(.L_1445 - .L_1444)


	//   ....[0]....
	.align		4
.L_1444:
        /*0144*/ 	.word	index@(__assertfail)


	//----- nvinfo : EIATTR_MERCURY_ISA_VERSION
	.align		4
.L_1445:
        /*0148*/ 	.byte	0x03, 0x5f
        /*014a*/ 	.short	0x0000


	//----- nvinfo : EIATTR_SYSCALL_OFFSETS
	.align		4
        /*014c*/ 	.byte	0x04, 0x46
        /*014e*/ 	.short	(.L_1447 - .L_1446)


	//   ....[0]....
.L_1446:
        /*0150*/ 	.word	0x00000ac0


	//   ....[1]....
        /*0154*/ 	.word	0x00000c00


	//----- nvinfo : EIATTR_EXIT_INSTR_OFFSETS
	.align		4
.L_1447:
        /*0158*/ 	.byte	0x04, 0x1c
        /*015a*/ 	.short	(.L_1449 - .L_1448)


	//   ....[0]....
.L_1448:
        /*015c*/ 	.word	0x000006a0


	//   ....[1]....
        /*0160*/ 	.word	0x000006f0


	//   ....[2]....
        /*0164*/ 	.word	0x00000c10


	//----- nvinfo : EIATTR_CRS_STACK_SIZE
	.align		4
.L_1449:
        /*0168*/ 	.byte	0x04, 0x1e
        /*016a*/ 	.short	(.L_1451 - .L_1450)
.L_1450:
        /*016c*/ 	.word	0x00000000
.L_1451:


//--------------------- .nv.info._ZN4vllm38concat_and_cache_mla_rope_fused_kernelIfLb0E13__nv_bfloat16hLNS_18Fp8KVCacheDataTypeE1EEEvPKlPT_S6_PKS5_S8_illlliPT2_S4_iiiiPKf --------------------------
	.section	.nv.info._ZN4vllm38concat_and_cache_mla_rope_fused_kernelIfLb0E13__nv_bfloat16hLNS_18Fp8KVCacheDataTypeE1EEEvPKlPT_S6_PKS5_S8_illlliPT2_S4_iiiiPKf,"",@"SHT_CUDA_INFO"
	.sectionflags	@""
	.align	4


	//----- nvinfo : EIATTR_CUDA_API_VERSION
	.align		4
        /*0000*/ 	.byte	0x04, 0x37
        /*0002*/ 	.short	(.L_1453 - .L_1452)
.L_1452:
        /*0004*/ 	.word	0x00000082


	//----- nvinfo : EIATTR_SW2861232_WAR
	.align		4
.L_1453:
        /*0008*/ 	.byte	0x01, 0x35
	.zero		2


	//----- nvinfo : EIATTR_PARAM_CBANK
	.align		4
        /*000c*/ 	.byte	0x04, 0x0a
        /*000e*/ 	.short	(.L_1455 - .L_1454)
	.align		4
.L_1454:
        /*0010*/ 	.word	index@(.nv.constant0._ZN4vllm38concat_and_cache_mla_rope_fused_kernelIfLb0E13__nv_bfloat16hLNS_18Fp8KVCacheDataTypeE1EEEvPKlPT_S6_PKS5_S8_illlliPT2_S4_iiiiPKf)
        /*0014*/ 	.short	0x0160
        /*0016*/ 	.short	0x0080


	//----- nvinfo : EIATTR_CBANK_PARAM_SIZE
	.align		4
.L_1455:
        /*0018*/ 	.byte	0x03, 0x19
        /*001a*/ 	.short	0x0080


	//----- nvinfo : EIATTR_KPARAM_INFO
	.align		4
        /*001c*/ 	.byte	0x04, 0x17
        /*001e*/ 	.short	(.L_1457 - .L_1456)
.L_1456:
        /*0020*/ 	.word	0x00000000
        /*0024*/ 	.short	0x0011
        /*0026*/ 	.short	0x0078
        /*0028*/ 	.byte	0x00, 0xf0, 0x21, 0x00


	//----- nvinfo : EIATTR_KPARAM_INFO
	.align		4
.L_1457:
        /*002c*/ 	.byte	0x04, 0x17
        /*002e*/ 	.short	(.L_1459 - .L_1458)
.L_1458:
        /*0030*/ 	.word	0x00000000
        /*0034*/ 	.short	0x0010
        /*0036*/ 	.short	0x0074
        /*0038*/ 	.byte	0x00, 0xf0, 0x11, 0x00


	//----- nvinfo : EIATTR_KPARAM_INFO
	.align		4
.L_1459:
        /*003c*/ 	.byte	0x04, 0x17
        /*003e*/ 	.short	(.L_1461 - .L_1460)
.L_1460:
        /*0040*/ 	.word	0x00000000
        /*0044*/ 	.short	0x000f
        /*0046*/ 	.short	0x0070
        /*0048*/ 	.byte	0x00, 0xf0, 0x11, 0x00


	//----- nvinfo : EIATTR_KPARAM_INFO
	.align		4
.L_1461:
        /*004c*/ 	.byte	0x04, 0x17
        /*004e*/ 	.short	(.L_1463 - .L_1462)
.L_1462:
        /*0050*/ 	.word	0x00000000
        /*0054*/ 	.short	0x000e
        /*0056*/ 	.short	0x006c
        /*0058*/ 	.byte	0x00, 0xf0, 0x11, 0x00


	//----- nvinfo : EIATTR_KPARAM_INFO
	.align		4
.L_1463:
        /*005c*/ 	.byte	0x04, 0x17
        /*005e*/ 	.short	(.L_1465 - .L_1464)
.L_1464:
        /*0060*/ 	.word	0x00000000
        /*0064*/ 	.short	0x000d
        /*0066*/ 	.short	0x0068
        /*0068*/ 	.byte	0x00, 0xf0, 0x11, 0x00


	//----- nvinfo : EIATTR_KPARAM_INFO
	.align		4
.L_1465:
        /*006c*/ 	.byte	0x04, 0x17
        /*006e*/ 	.short	(.L_1467 - .L_1466)
.L_1466:
        /*0070*/ 	.word	0x00000000
        /*0074*/ 	.short	0x000c
        /*0076*/ 	.short	0x0060
        /*0078*/ 	.byte	0x00, 0xf0, 0x21, 0x00


	//----- nvinfo : EIATTR_KPARAM_INFO
	.align		4
.L_1467:
        /*007c*/ 	.byte	0x04, 0x17
        /*007e*/ 	.short	(.L_1469 - .L_1468)
.L_1468:
        /*0080*/ 	.word	0x00000000
        /*0084*/ 	.short	0x000b
        /*0086*/ 	.short	0x0058
        /*0088*/ 	.byte	0x00, 0xf0, 0x21, 0x00


	//----- nvinfo : EIATTR_KPARAM_INFO
	.align		4
.L_1469:
        /*008c*/ 	.byte	0x04, 0x17
        /*008e*/ 	.short	(.L_1471 - .L_1470)
.L_1470:
        /*0090*/ 	.word	0x00000000
        /*0094*/ 	.short	0x000a
        /*0096*/ 	.short	0x0050
        /*0098*/ 	.byte	0x00, 0xf0, 0x11, 0x00


	//----- nvinfo : EIATTR_KPARAM_INFO
	.align		4
.L_1471:
        /*009c*/ 	.byte	0x04, 0x17
        /*009e*/ 	.short	(.L_1473 - .L_1472)
.L_1472:
        /*00a0*/ 	.word	0x00000000
        /*00a4*/ 	.short	0x0009
        /*00a6*/ 	.short	0x0048
        /*00a8*/ 	.byte	0x00, 0xf0, 0x21, 0x00


	//----- nvinfo : EIATTR_KPARAM_INFO
	.align		4
.L_1473:
        /*00ac*/ 	.byte	0x04, 0x17
        /*00ae*/ 	.short	(.L_1475 - .L_1474)
.L_1474:
        /*00b0*/ 	.word	0x00000000
        /*00b4*/ 	.short	0x0008
        /*00b6*/ 	.short	0x0040
        /*00b8*/ 	.byte	0x00, 0xf0, 0x21, 0x00


	//----- nvinfo : EIATTR_KPARAM_INFO
	.align		4
.L_1475:
        /*00bc*/ 	.byte	0x04, 0x17
        /*00be*/ 	.short	(.L_1477 - .L_1476)
.L_1476:
        /*00c0*/ 	.word	0x00000000
        /*00c4*/ 	.short	0x0007
        /*00c6*/ 	.short	0x0038
        /*00c8*/ 	.byte	0x00, 0xf0, 0x21, 0x00


	//----- nvinfo : EIATTR_KPARAM_INFO
	.align		4
.L_1477:
        /*00cc*/ 	.byte	0x04, 0x17
        /*00ce*/ 	.short	(.L_1479 - .L_1478)
.L_1478:
        /*00d0*/ 	.word	0x00000000
        /*00d4*/ 	.short	0x0006
        /*00d6*/ 	.short	0x0030
        /*00d8*/ 	.byte	0x00, 0xf0, 0x21, 0x00


	//----- nvinfo : EIATTR_KPARAM_INFO
	.align		4
.L_1479:
        /*00dc*/ 	.byte	0x04, 0x17
        /*00de*/ 	.short	(.L_1481 - .L_1480)
.L_1480:
        /*00e0*/ 	.word	0x00000000
        /*00e4*/ 	.short	0x0005
        /*00e6*/ 	.short	0x0028
        /*00e8*/ 	.byte	0x00, 0xf0, 0x11, 0x00


	//----- nvinfo : EIATTR_KPARAM_INFO
	.align		4
.L_1481:
        /*00ec*/ 	.byte	0x04, 0x17
        /*00ee*/ 	.short	(.L_1483 - .L_1482)
.L_1482:
        /*00f0*/ 	.word	0x00000000
        /*00f4*/ 	.short	0x0004
        /*00f6*/ 	.short	0x0020
        /*00f8*/ 	.byte	0x00, 0xf0, 0x21, 0x00


	//----- nvinfo : EIATTR_KPARAM_INFO
	.align		4
.L_1483:
        /*00fc*/ 	.byte	0x04, 0x17
        /*00fe*/ 	.short	(.L_1485 - .L_1484)
.L_1484:
        /*0100*/ 	.word	0x00000000
        /*0104*/ 	.short	0x0003
        /*0106*/ 	.short	0x0018
        /*0108*/ 	.byte	0x00, 0xf0, 0x21, 0x00


	//----- nvinfo : EIATTR_KPARAM_INFO
	.align		4
.L_1485:
        /*010c*/ 	.byte	0x04, 0x17
        /*010e*/ 	.short	(.L_1487 - .L_1486)
.L_1486:
        /*0110*/ 	.word	0x00000000
        /*0114*/ 	.short	0x0002
        /*0116*/ 	.short	0x0010
        /*0118*/ 	.byte	0x00, 0xf0, 0x21, 0x00


	//----- nvinfo : EIATTR_KPARAM_INFO
	.align		4
.L_1487:
        /*011c*/ 	.byte	0x04, 0x17
        /*011e*/ 	.short	(.L_1489 - .L_1488)
.L_1488:
        /*0120*/ 	.word	0x00000000
        /*0124*/ 	.short	0x0001
        /*0126*/ 	.short	0x0008
        /*0128*/ 	.byte	0x00, 0xf0, 0x21, 0x00


	//----- nvinfo : EIATTR_KPARAM_INFO
	.align		4
.L_1489:
        /*012c*/ 	.byte	0x04, 0x17
        /*012e*/ 	.short	(.L_1491 - .L_1490)
.L_1490:
        /*0130*/ 	.word	0x00000000
        /*0134*/ 	.short	0x0000
        /*0136*/ 	.short	0x0000
        /*0138*/ 	.byte	0x00, 0xf0, 0x21, 0x00


	//----- nvinfo : EIATTR_MAXREG_COUNT
	.align		4
.L_1491:
        /*013c*/ 	.byte	0x03, 0x1b
        /*013e*/ 	.short	0x00ff


	//----- nvinfo : EIATTR_EXTERNS
	.align		4
        /*0140*/ 	.byte	0x04, 0x0f
        /*0142*/ 	.short	(.L_1493 - .L_1492)


	//   ....[0]....
	.align		4
.L_1492:
        /*0144*/ 	.word	index@(__assertfail)


	//----- nvinfo : EIATTR_MERCURY_ISA_VERSION
	.align		4
.L_1493:
        /*0148*/ 	.byte	0x03, 0x5f
        /*014a*/ 	.short	0x0000


	//----- nvinfo : EIATTR_SYSCALL_OFFSETS
	.align		4
        /*014c*/ 	.byte	0x04, 0x46
        /*014e*/ 	.short	(.L_1495 - .L_1494)


	//   ....[0]....
.L_1494:
        /*0150*/ 	.word	0x00000850


	//   ....[1]....
        /*0154*/ 	.word	0x00000990


	//----- nvinfo : EIATTR_EXIT_INSTR_OFFSETS
	.align		4
.L_1495:
        /*0158*/ 	.byte	0x04, 0x1c
        /*015a*/ 	.short	(.L_1497 - .L_1496)


	//   ....[0]....
.L_1496:
        /*015c*/ 	.word	0x00000570


	//   ....[1]....
        /*0160*/ 	.word	0x000005c0


	//   ....[2]....
        /*0164*/ 	.word	0x000009a0


	//----- nvinfo : EIATTR_CRS_STACK_SIZE
	.align		4
.L_1497:
        /*0168*/ 	.byte	0x04, 0x1e
        /*016a*/ 	.short	(.L_1499 - .L_1498)
.L_1498:
        /*016c*/ 	.word	0x00000000
.L_1499:


//--------------------- .nv.info._ZN4vllm38concat_and_cache_mla_rope_fused_kernelIfLb1E13__nv_bfloat16hLNS_18Fp8KVCacheDataTypeE1EEEvPKlPT_S6_PKS5_S8_illlliPT2_S4_iiiiPKf --------------------------
	.section	.nv.info._ZN4vllm38concat_and_cache_mla_rope_fused_kernelIfLb1E13__nv_bfloat16hLNS_18Fp8KVCacheDataTypeE1EEEvPKlPT_S6_PKS5_S8_illlliPT2_S4_iiiiPKf,"",@"SHT_CUDA_INFO"
	.sectionflags	@""
	.align	4


	//----- nvinfo : EIATTR_CUDA_API_VERSION
	.align		4
        /*0000*/ 	.byte	0x04, 0x37
        /*0002*/ 	.short	(.L_1501 - .L_1500)
.L_1500:
        /*0004*/ 	.word	0x00000082


	//----- nvinfo : EIATTR_SW2861232_WAR
	.align		4
.L_1501:
        /*0008*/ 	.byte	0x01, 0x35
	.zero		2


	//----- nvinfo : EIATTR_PARAM_CBANK
	.align		4
        /*000c*/ 	.byte	0x04, 0x0a
        /*000e*/ 	.short	(.L_1503 - .L_1502)
	.align		4
.L_1502:
        /*0010*/ 	.word	index@(.nv.constant0._ZN4vllm38concat_and_cache_mla_rope_fused_kernelIfLb1E13__nv_bfloat16hLNS_18Fp8KVCacheDataTypeE1EEEvPKlPT_S6_PKS5_S8_illlliPT2_S4_iiiiPKf)
        /*0014*/ 	.short	0x0160
        /*0016*/ 	.short	0x0080


	//----- nvinfo : EIATTR_CBANK_PARAM_SIZE
	.align		4
.L_1503:
        /*0018*/ 	.byte	0x03, 0x19
        /*001a*/ 	.short	0x0080


	//----- nvinfo : EIATTR_KPARAM_INFO
	.align		4
        /*001c*/ 	.byte	0x04, 0x17
        /*001e*/ 	.short	(.L_1505 - .L_1504)
.L_1504:
        /*0020*/ 	.word	0x00000000
        /*0024*/ 	.short	0x0011
        /*0026*/ 	.short	0x0078
        /*0028*/ 	.byte	0x00, 0xf0, 0x21, 0x00


	//----- nvinfo : EIATTR_KPARAM_INFO
	.align		4
.L_1505:
        /*002c*/ 	.byte	0x04, 0x17
        /*002e*/ 	.short	(.L_1507 - .L_1506)
.L_1506:
        /*0030*/ 	.word	0x00000000
        /*0034*/ 	.short	0x0010
        /*0036*/ 	.short	0x0074
        /*0038*/ 	.byte	0x00, 0xf0, 0x11, 0x00


	//----- nvinfo : EIATTR_KPARAM_INFO
	.align		4
.L_1507:
        /*003c*/ 	.byte	0x04, 0x17
        /*003e*/ 	.short	(.L_1509 - .L_1508)
.L_1508:
        /*0040*/ 	.word	0x00000000
        /*0044*/ 	.short	0x000f
        /*0046*/ 	.short	0x0070
        /*0048*/ 	.byte	0x00, 0xf0, 0x11, 0x00


	//----- nvinfo : EIATTR_KPARAM_INFO
	.align		4
.L_1509:
        /*004c*/ 	.byte	0x04, 0x17
        /*004e*/ 	.short	(.L_1511 - .L_1510)
.L_1510:
        /*0050*/ 	.word	0x00000000
        /*0054*/ 	.short	0x000e
        /*0056*/ 	.short	0x006c
        /*0058*/ 	.byte	0x00, 0xf0, 0x11, 0x00


	//----- nvinfo : EIATTR_KPARAM_INFO
	.align		4
.L_1511:
        /*005c*/ 	.byte	0x04, 0x17
        /*005e*/ 	.short	(.L_1513 - .L_1512)
.L_1512:
        /*0060*/ 	.word	0x00000000
        /*0064*/ 	.short	0x000d
        /*0066*/ 	.short	0x0068
        /*0068*/ 	.byte	0x00, 0xf0, 0x11, 0x00


	//----- nvinfo : EIATTR_KPARAM_INFO
	.align		4
.L_1513:
        /*006c*/ 	.byte	0x04, 0x17
        /*006e*/ 	.short	(.L_1515 - .L_1514)
.L_1514:
        /*0070*/ 	.word	0x00000000
        /*0074*/ 	.short	0x000c
        /*0076*/ 	.short	0x0060
        /*0078*/ 	.byte	0x00, 0xf0, 0x21, 0x00


	//----- nvinfo : EIATTR_KPARAM_INFO
	.align		4
.L_1515:
        /*007c*/ 	.byte	0x04, 0x17
        /*007e*/ 	.short	(.L_1517 - .L_1516)
.L_1516:
        /*0080*/ 	.word	0x00000000
        /*0084*/ 	.short	0x000b
        /*0086*/ 	.short	0x0058
        /*0088*/ 	.byte	0x00, 0xf0, 0x21, 0x00


	//----- nvinfo : EIATTR_KPARAM_INFO
	.align		4
.L_1517:
        /*008c*/ 	.byte	0x04, 0x17
        /*008e*/ 	.short	(.L_1519 - .L_1518)
.L_1518:
        /*0090*/ 	.word	0x00000000
        /*0094*/ 	.short	0x000a
        /*0096*/ 	.short	0x0050
        /*0098*/ 	.byte	0x00, 0xf0, 0x11, 0x00


	//----- nvinfo : EIATTR_KPARAM_INFO
	.align		4
.L_1519:
        /*009c*/ 	.byte	0x04, 0x17
        /*009e*/ 	.short	(.L_1521 - .L_1520)
.L_1520:
        /*00a0*/ 	.word	0x00000000
        /*00a4*/ 	.short	0x0009
        /*00a6*/ 	.short	0x0048
        /*00a8*/ 	.byte	0x00, 0xf0, 0x21, 0x00


	//----- nvinfo : EIATTR_KPARAM_INFO
	.align		4
.L_1521:
        /*00ac*/ 	.byte	0x04, 0x17
        /*00ae*/ 	.short	(.L_1523 - .L_1522)
.L_1522:
        /*00b0*/ 	.word	0x00000000
        /*00b4*/ 	.short	0x0008
        /*00b6*/ 	.short	0x0040
        /*00b8*/ 	.byte	0x00, 0xf0, 0x21, 0x00


	//----- nvinfo : EIATTR_KPARAM_INFO
	.align		4
.L_1523:
        /*00bc*/ 	.byte	0x04, 0x17
        /*00be*/ 	.short	(.L_1525 - .L_1524)
.L_1524:
        /*00c0*/ 	.word	0x00000000
        /*00c4*/ 	.short	0x0007
        /*00c6*/ 	.short	0x0038
        /*00c8*/ 	.byte	0x00, 0xf0, 0x21, 0x00


	//----- nvinfo : EIATTR_KPARAM_INFO
	.align		4
.L_1525:
        /*00cc*/ 	.byte	0x04, 0x17
        /*00ce*/ 	.short	(.L_1527 - .L_1526)
.L_1526:
        /*00d0*/ 	.word	0x00000000
        /*00d4*/ 	.short	0x0006
        /*00d6*/ 	.short	0x0030
        /*00d8*/ 	.byte	0x00, 0xf0, 0x21, 0x00


	//----- nvinfo : EIATTR_KPARAM_INFO
	.align		4
.L_1527:
        /*00dc*/ 	.byte	0x04, 0x17
        /*00de*/ 	.short	(.L_1529 - .L_1528)
.L_1528:
        /*00e0*/ 	.word	0x00000000
        /*00e4*/ 	.short	0x0005
        /*00e6*/ 	.short	0x0028
        /*00e8*/ 	.byte	0x00, 0xf0, 0x11, 0x00


	//----- nvinfo : EIATTR_KPARAM_INFO
	.align		4
.L_1529:
        /*00ec*/ 	.byte	0x04, 0x17
        /*00ee*/ 	.short	(.L_1531 - .L_1530)
.L_1530:
        /*00f0*/ 	.word	0x00000000
        /*00f4*/ 	.short	0x0004
        /*00f6*/ 	.short	0x0020
        /*00f8*/ 	.byte	0x00, 0xf0, 0x21, 0x00


	//----- nvinfo : EIATTR_KPARAM_INFO
	.align		4
.L_1531:
        /*00fc*/ 	.byte	0x04, 0x17
        /*00fe*/ 	.short	(.L_1533 - .L_1532)
.L_1532:
        /*0100*/ 	.word	0x00000000
        /*0104*/ 	.short	0x0003
        /*0106*/ 	.short	0x0018
        /*0108*/ 	.byte	0x00, 0xf0, 0x21, 0x00


	//----- nvinfo : EIATTR_KPARAM_INFO
	.align		4
.L_1533:
        /*010c*/ 	.byte	0x04, 0x17
        /*010e*/ 	.short	(.L_1535 - .L_1534)
.L_1534:
        /*0110*/ 	.word	0x00000000
        /*0114*/ 	.short	0x0002
        /*0116*/ 	.short	0x0010
        /*0118*/ 	.byte	0x00, 0xf0, 0x21, 0x00


	//----- nvinfo : EIATTR_KPARAM_INFO
	.align		4
.L_1535:
        /*011c*/ 	.byte	0x04, 0x17
        /*011e*/ 	.short	(.L_1537 - .L_1536)
.L_1536:
        /*0120*/ 	.word	0x00000000
        /*0124*/ 	.short	0x0001
        /*0126*/ 	.short	0x0008
        /*0128*/ 	.byte	0x00, 0xf0, 0x21, 0x00


	//----- nvinfo : EIATTR_KPARAM_INFO
	.align		4
.L_1537:
        /*012c*/ 	.byte	0x04, 0x17
        /*012e*/ 	.short	(.L_1539 - .L_1538)
.L_1538:
        /*0130*/ 	.word	0x00000000
        /*0134*/ 	.short	0x0000
        /*0136*/ 	.short	0x0000
        /*0138*/ 	.byte	0x00, 0xf0, 0x21, 0x00


	//----- nvinfo : EIATTR_MAXREG_COUNT
	.align		4
.L_1539:
        /*013c*/ 	.byte	0x03, 0x1b
        /*013e*/ 	.short	0x00ff


	//----- nvinfo : EIATTR_EXTERNS
	.align		4
        /*0140*/ 	.byte	0x04, 0x0f
        /*0142*/ 	.short	(.L_1541 - .L_1540)


	//   ....[0]....
	.align		4
.L_1540:
        /*0144*/ 	.word	index@(__assertfail)


	//----- nvinfo : EIATTR_MERCURY_ISA_VERSION
	.align		4
.L_1541:
        /*0148*/ 	.byte	0x03, 0x5f
        /*014a*/ 	.short	0x0000


	//----- nvinfo : EIATTR_SYSCALL_OFFSETS
	.align		4
        /*014c*/ 	.byte	0x04, 0x46
        /*014e*/ 	.short	(.L_1543 - .L_1542)


	//   ....[0]....
.L_1542:
        /*0150*/ 	.word	0x00000900


	//   ....[1]....
        /*0154*/ 	.word	0x00000a40


	//----- nvinfo : EIATTR_EXIT_INSTR_OFFSETS
	.align		4
.L_1543:
        /*0158*/ 	.byte	0x04, 0x1c
        /*015a*/ 	.short	(.L_1545 - .L_1544)


	//   ....[0]....
.L_1544:
        /*015c*/ 	.word	0x000005c0


	//   ....[1]....
        /*0160*/ 	.word	0x00000610


	//   ....[2]....
        /*0164*/ 	.word	0x00000a50


	//----- nvinfo : EIATTR_CRS_STACK_SIZE
	.align		4
.L_1545:
        /*0168*/ 	.byte	0x04, 0x1e
        /*016a*/ 	.short	(.L_1547 - .L_1546)
.L_1546:
        /*016c*/ 	.word	0x00000000
.L_1547:


//--------------------- .nv.info._ZN4vllm38concat_and_cache_mla_rope_fused_kernelIN3c108BFloat16ELb0EthLNS_18Fp8KVCacheDataTypeE1EEEvPKlPT_S7_PKS6_S9_illlliPT2_S5_iiiiPKf --------------------------
	.section	.nv.info._ZN4vllm38concat_and_cache_mla_rope_fused_kernelIN3c108BFloat16ELb0EthLNS_18Fp8KVCacheDataTypeE1EEEvPKlPT_S7_PKS6_S9_illlliPT2_S5_iiiiPKf,"",@"SHT_CUDA_INFO"
	.sectionflags	@""
	.align	4


	//----- nvinfo : EIATTR_CUDA_API_VERSION
	.align		4
        /*0000*/ 	.byte	0x04, 0x37
        /*0002*/ 	.short	(.L_1549 - .L_1548)
.L_1548:
        /*0004*/ 	.word	0x00000082


	//----- nvinfo : EIATTR_SW2861232_WAR
	.align		4
.L_1549:
        /*0008*/ 	.byte	0x01, 0x35
	.zero		2


	//----- nvinfo : EIATTR_PARAM_CBANK
	.align		4
        /*000c*/ 	.byte	0x04, 0x0a
        /*000e*/ 	.short	(.L_1551 - .L_1550)
	.align		4
.L_1550:
        /*0010*/ 	.word	index@(.nv.constant0._ZN4vllm38concat_and_cache_mla_rope_fused_kernelIN3c108BFloat16ELb0EthLNS_18Fp8KVCacheDataTypeE1EEEvPKlPT_S7_PKS6_S9_illlliPT2_S5_iiiiPKf)
        /*0014*/ 	.short	0x0160
        /*0016*/ 	.short	0x0080


	//----- nvinfo : EIATTR_CBANK_PARAM_SIZE
	.align		4
.L_1551:
        /*0018*/ 	.byte	0x03, 0x19
        /*001a*/ 	.short	0x0080


	//----- nvinfo : EIATTR_KPARAM_INFO
	.align		4
        /*001c*/ 	.byte	0x04, 0x17
        /*001e*/ 	.short	(.L_1553 - .L_1552)
.L_1552:
        /*0020*/ 	.word	0x00000000
        /*0024*/ 	.short	0x0011
        /*0026*/ 	.short	0x0078
        /*0028*/ 	.byte	0x00, 0xf0, 0x21, 0x00


	//----- nvinfo : EIATTR_KPARAM_INFO
	.align		4
.L_1553:
        /*002c*/ 	.byte	0x04, 0x17
        /*002e*/ 	.short	(.L_1555 - .L_1554)
.L_1554:
        /*0030*/ 	.word	0x00000000
        /*0034*/ 	.short	0x0010
        /*0036*/ 	.short	0x0074
        /*0038*/ 	.byte	0x00, 0xf0, 0x11, 0x00


	//----- nvinfo : EIATTR_KPARAM_INFO
	.align		4
.L_1555:
        /*003c*/ 	.byte	0x04, 0x17
        /*003e*/ 	.short	(.L_1557 - .L_1556)
.L_1556:
        /*0040*/ 	.word	0x00000000
        /*0044*/ 	.short	0x000f
        /*0046*/ 	.short	0x0070
        /*0048*/ 	.byte	0x00, 0xf0, 0x11, 0x00


	//----- nvinfo : EIATTR_KPARAM_INFO
	.align		4
.L_1557:
        /*004c*/ 	.byte	0x04, 0x17
        /*004e*/ 	.short	(.L_1559 - .L_1558)
.L_1558:
        /*0050*/ 	.word	0x00000000
        /*0054*/ 	.short	0x000e
        /*0056*/ 	.short	0x006c
        /*0058*/ 	.byte	0x00, 0xf0, 0x11, 0x00


	//----- nvinfo : EIATTR_KPARAM_INFO
	.align		4
.L_1559:
        /*005c*/ 	.byte	0x04, 0x17
        /*005e*/ 	.short	(.L_1561 - .L_1560)
.L_1560:
        /*0060*/ 	.word	0x00000000
        /*0064*/ 	.short	0x000d
        /*0066*/ 	.short	0x0068
        /*0068*/ 	.byte	0x00, 0xf0, 0x11, 0x00


	//----- nvinfo : EIATTR_KPARAM_INFO
	.align		4
.L_1561:
        /*006c*/ 	.byte	0x04, 0x17
        /*006e*/ 	.short	(.L_1563 - .L_1562)
.L_1562:
        /*0070*/ 	.word	0x00000000
        /*0074*/ 	.short	0x000c
        /*0076*/ 	.short	0x0060
        /*0078*/ 	.byte	0x00, 0xf0, 0x21, 0x00


	//----- nvinfo : EIATTR_KPARAM_INFO
	.align		4
.L_1563:
        /*007c*/ 	.byte	0x04, 0x17
        /*007e*/ 	.short	(.L_1565 - .L_1564)
.L_1564:
        /*0080*/ 	.word	0x00000000
        /*0084*/ 	.short	0x000b
        /*0086*/ 	.short	0x0058
        /*0088*/ 	.byte	0x00, 0xf0, 0x21, 0x00


	//----- nvinfo : EIATTR_KPARAM_INFO
	.align		4
.L_1565:
        /*008c*/ 	.byte	0x04, 0x17
        /*008e*/ 	.short	(.L_1567 - .L_1566)
.L_1566:
        /*0090*/ 	.word	0x00000000
        /*0094*/ 	.short	0x000a
        /*0096*/ 	.short	0x0050
        /*0098*/ 	.byte	0x00, 0xf0, 0x11, 0x00


	//----- nvinfo : EIATTR_KPARAM_INFO
	.align		4
.L_1567:
        /*009c*/ 	.byte	0x04, 0x17
        /*009e*/ 	.short	(.L_1569 - .L_1568)
.L_1568:
        /*00a0*/ 	.word	0x00000000
        /*00a4*/ 	.short	0x0009
        /*00a6*/ 	.short	0x0048
        /*00a8*/ 	.byte	0x00, 0xf0, 0x21, 0x00


	//----- nvinfo : EIATTR_KPARAM_INFO
	.align		4
.L_1569:
        /*00ac*/ 	.byte	0x04, 0x17
        /*00ae*/ 	.short	(.L_1571 - .L_1570)
.L_1570:
        /*00b0*/ 	.word	0x00000000
        /*00b4*/ 	.short	0x0008
        /*00b6*/ 	.short	0x0040
        /*00b8*/ 	.byte	0x00, 0xf0, 0x21, 0x00


	//----- nvinfo : EIATTR_KPARAM_INFO
	.align		4
.L_1571:
        /*00bc*/ 	.byte	0x04, 0x17
        /*00be*/ 	.short	(.L_1573 - .L_1572)
.L_1572:
        /*00c0*/ 	.word	0x00000000
        /*00c4*/ 	.short	0x0007
        /*00c6*/ 	.short	0x0038
        /*00c8*/ 	.byte	0x00, 0xf0, 0x21, 0x00


	//----- nvinfo : EIATTR_KPARAM_INFO
	.align		4
.L_1573:
        /*00cc*/ 	.byte	0x04, 0x17
        /*00ce*/ 	.short	(.L_1575 - .L_1574)
.L_1574:
        /*00d0*/ 	.word	0x00000000
        /*00d4*/ 	.short	0x0006
        /*00d6*/ 	.short	0x0030
        /*00d8*/ 	.byte	0x00, 0xf0, 0x21, 0x00


	//----- nvinfo : EIATTR_KPARAM_INFO
	.align		4
.L_1575:
        /*00dc*/ 	.byte	0x04, 0x17
        /*00de*/ 	.short	(.L_1577 - .L_1576)
.L_1576:
        /*00e0*/ 	.word	0x00000000
        /*00e4*/ 	.short	0x0005
        /*00e6*/ 	.short	0x0028
        /*00e8*/ 	.byte	0x00, 0xf0, 0x11, 0x00


	//----- nvinfo : EIATTR_KPARAM_INFO
	.align		4
.L_1577:
        /*00ec*/ 	.byte	0x04, 0x17
        /*00ee*/ 	.short	(.L_1579 - .L_1578)
.L_1578:
        /*00f0*/ 	.word	0x00000000
        /*00f4*/ 	.short	0x0004
        /*00f6*/ 	.short	0x0020
        /*00f8*/ 	.byte	0x00, 0xf0, 0x21, 0x00


	//----- nvinfo : EIATTR_KPARAM_INFO
	.align		4
.L_1579:
        /*00fc*/ 	.byte	0x04, 0x17
        /*00fe*/ 	.short	(.L_1581 - .L_1580)
.L_1580:
        /*0100*/ 	.word	0x00000000
        /*0104*/ 	.short	0x0003
        /*0106*/ 	.short	0x0018
        /*0108*/ 	.byte	0x00, 0xf0, 0x21, 0x00


	//----- nvinfo : EIATTR_KPARAM_INFO
	.align		4
.L_1581:
        /*010c*/ 	.byte	0x04, 0x17
        /*010e*/ 	.short	(.L_1583 - .L_1582)
.L_1582:
        /*0110*/ 	.word	0x00000000
        /*0114*/ 	.short	0x0002
        /*0116*/ 	.short	0x0010
        /*0118*/ 	.byte	0x00, 0xf0, 0x21, 0x00


	//----- nvinfo : EIATTR_KPARAM_INFO
	.align		4
.L_1583:
        /*011c*/ 	.byte	0x04, 0x17
        /*011e*/ 	.short	(.L_1585 - .L_1584)
.L_1584:
        /*0120*/ 	.word	0x00000000
        /*0124*/ 	.short	0x0001
        /*0126*/ 	.short	0x0008
        /*0128*/ 	.byte	0x00, 0xf0, 0x21, 0x00


	//----- nvinfo : EIATTR_KPARAM_INFO
	.align		4
.L_1585:
        /*012c*/ 	.byte	0x04, 0x17
        /*012e*/ 	.short	(.L_1587 - .L_1586)
.L_1586:
        /*0130*/ 	.word	0x00000000
        /*0134*/ 	.short	0x0000
        /*0136*/ 	.short	0x0000
        /*0138*/ 	.byte	0x00, 0xf0, 0x21, 0x00


	//----- nvinfo : EIATTR_MAXREG_COUNT
	.align		4
.L_1587:
        /*013c*/ 	.byte	0x03, 0x1b
        /*013e*/ 	.short	0x00ff


	//----- nvinfo : EIATTR_EXTERNS
	.align		4
        /*0140*/ 	.byte	0x04, 0x0f
        /*0142*/ 	.short	(.L_1589 - .L_1588)


	//   ....[0]....
	.align		4
.L_1588:
        /*0144*/ 	.word	index@(__assertfail)


	//----- nvinfo : EIATTR_MERCURY_ISA_VERSION
	.align		4
.L_1589:
        /*0148*/ 	.byte	0x03, 0x5f
        /*014a*/ 	.short	0x0000


	//----- nvinfo : EIATTR_SYSCALL_OFFSETS
	.align		4
        /*014c*/ 	.byte	0x04, 0x46
        /*014e*/ 	.short	(.L_1591 - .L_1590)


	//   ....[0]....
.L_1590:
        /*0150*/ 	.word	0x00000a10


	//   ....[1]....
        /*0154*/ 	.word	0x00000b50


	//----- nvinfo : EIATTR_EXIT_INSTR_OFFSETS
	.align		4
.L_1591:
        /*0158*/ 	.byte	0x04, 0x1c
        /*015a*/ 	.short	(.L_1593 - .L_1592)


	//   ....[0]....
.L_1592:
        /*015c*/ 	.word	0x00000650


	//   ....[1]....
        /*0160*/ 	.word	0x000006a0


	//   ....[2]....
        /*0164*/ 	.word	0x00000b60


	//----- nvinfo : EIATTR_CRS_STACK_SIZE
	.align		4
.L_1593:
        /*0168*/ 	.byte	0x04, 0x1e
        /*016a*/ 	.short	(.L_1595 - .L_1594)
.L_1594:
        /*016c*/ 	.word	0x00000000
.L_1595:


//--------------------- .nv.info._ZN4vllm38concat_and_cache_mla_rope_fused_kernelIN3c108BFloat16ELb1EthLNS_18Fp8KVCacheDataTypeE1EEEvPKlPT_S7_PKS6_S9_illlliPT2_S5_iiiiPKf --------------------------
	.section	.nv.info._ZN4vllm38concat_and_cache_mla_rope_fused_kernelIN3c108BFloat16ELb1EthLNS_18Fp8KVCacheDataTypeE1EEEvPKlPT_S7_PKS6_S9_illlliPT2_S5_iiiiPKf,"",@"SHT_CUDA_INFO"
	.sectionflags	@""
	.align	4


	//----- nvinfo : EIATTR_CUDA_API_VERSION
	.align		4
        /*0000*/ 	.byte	0x04, 0x37
        /*0002*/ 	.short	(.L_1597 - .L_1596)
.L_1596:
        /*0004*/ 	.word	0x00000082


	//----- nvinfo : EIATTR_SW2861232_WAR
	.align		4
.L_1597:
        /*0008*/ 	.byte	0x01, 0x35
	.zero		2


	//----- nvinfo : EIATTR_PARAM_CBANK
	.align		4
        /*000c*/ 	.byte	0x04, 0x0a
        /*000e*/ 	.short	(.L_1599 - .L_1598)
	.align		4
.L_1598:
        /*0010*/ 	.word	index@(.nv.constant0._ZN4vllm38concat_and_cache_mla_rope_fused_kernelIN3c108BFloat16ELb1EthLNS_18Fp8KVCacheDataTypeE1EEEvPKlPT_S7_PKS6_S9_illlliPT2_S5_iiiiPKf)
        /*0014*/ 	.short	0x0160
        /*0016*/ 	.short	0x0080


	//----- nvinfo : EIATTR_CBANK_PARAM_SIZE
	.align		4
.L_1599:
        /*0018*/ 	.byte	0x03, 0x19
        /*001a*/ 	.short	0x0080


	//----- nvinfo : EIATTR_KPARAM_INFO
	.align		4
        /*001c*/ 	.byte	0x04, 0x17
        /*001e*/ 	.short	(.L_1601 - .L_1600)
.L_1600:
        /*0020*/ 	.word	0x00000000
        /*0024*/ 	.short	0x0011
        /*0026*/ 	.short	0x0078
        /*0028*/ 	.byte	0x00, 0xf0, 0x21, 0x00


	//----- nvinfo : EIATTR_KPARAM_INFO
	.align		4
.L_1601:
        /*002c*/ 	.byte	0x04, 0x17
        /*002e*/ 	.short	(.L_1603 - .L_1602)
.L_1602:
        /*0030*/ 	.word	0x00000000
        /*0034*/ 	.short	0x0010
        /*0036*/ 	.short	0x0074
        /*0038*/ 	.byte	0x00, 0xf0, 0x11, 0x00


	//----- nvinfo : EIATTR_KPARAM_INFO
	.align		4
.L_1603:
        /*003c*/ 	.byte	0x04, 0x17
        /*003e*/ 	.short	(.L_1605 - .L_1604)
.L_1604:
        /*0040*/ 	.word	0x00000000
        /*0044*/ 	.short	0x000f
        /*0046*/ 	.short	0x0070
        /*0048*/ 	.byte	0x00, 0xf0, 0x11, 0x00


	//----- nvinfo : EIATTR_KPARAM_INFO
	.align		4
.L_1605:
        /*004c*/ 	.byte	0x04, 0x17
        /*004e*/ 	.short	(.L_1607 - .L_1606)
.L_1606:
        /*0050*/ 	.word	0x00000000
        /*0054*/ 	.short	0x000e
        /*0056*/ 	.short	0x006c
        /*0058*/ 	.byte	0x00, 0xf0, 0x11, 0x00


	//----- nvinfo : EIATTR_KPARAM_INFO
	.align		4
.L_1607:
        /*005c*/ 	.byte	0x04, 0x17
        /*005e*/ 	.short	(.L_1609 - .L_1608)
.L_1608:
        /*0060*/ 	.word	0x00000000
        /*0064*/ 	.short	0x000d
        /*0066*/ 	.short	0x0068
        /*0068*/ 	.byte	0x00, 0xf0, 0x11, 0x00


	//----- nvinfo : EIATTR_KPARAM_INFO
	.align		4
.L_1609:
        /*006c*/ 	.byte	0x04, 0x17
        /*006e*/ 	.short	(.L_1611 - .L_1610)
.L_1610:
        /*0070*/ 	.word	0x00000000
        /*0074*/ 	.short	0x000c
        /*0076*/ 	.short	0x0060
        /*0078*/ 	.byte	0x00, 0xf0, 0x21, 0x00


	//----- nvinfo : EIATTR_KPARAM_INFO
	.align		4
.L_1611:
        /*007c*/ 	.byte	0x04, 0x17
        /*007e*/ 	.short	(.L_1613 - .L_1612)
.L_1612:
        /*0080*/ 	.word	0x00000000
        /*0084*/ 	.short	0x000b
        /*0086*/ 	.short	0x0058
        /*0088*/ 	.byte	0x00, 0xf0, 0x21, 0x00


	//----- nvinfo : EIATTR_KPARAM_INFO
	.align		4
.L_1613:
        /*008c*/ 	.byte	0x04, 0x17
        /*008e*/ 	.short	(.L_1615 - .L_1614)
.L_1614:
        /*0090*/ 	.word	0x00000000
        /*0094*/ 	.short	0x000a
        /*0096*/ 	.short	0x0050
        /*0098*/ 	.byte	0x00, 0xf0, 0x11, 0x00


	//----- nvinfo : EIATTR_KPARAM_INFO
	.align		4
.L_1615:
        /*009c*/ 	.byte	0x04, 0x17
        /*009e*/ 	.short	(.L_1617 - .L_1616)
.L_1616:
        /*00a0*/ 	.word	0x00000000
        /*00a4*/ 	.short	0x0009
        /*00a6*/ 	.short	0x0048
        /*00a8*/ 	.byte	0x00, 0xf0, 0x21, 0x00


	//----- nvinfo : EIATTR_KPARAM_INFO
	.align		4
.L_1617:
        /*00ac*/ 	.byte	0x04, 0x17
        /*00ae*/ 	.short	(.L_1619 - .L_1618)
.L_1618:
        /*00b0*/ 	.word	0x00000000
        /*00b4*/ 	.short	0x0008
        /*00b6*/ 	.short	0x0040
        /*00b8*/ 	.byte	0x00, 0xf0, 0x21, 0x00


	//----- nvinfo : EIATTR_KPARAM_INFO
	.align		4
.L_1619:
        /*00bc*/ 	.byte	0x04, 0x17
        /*00be*/ 	.short	(.L_1621 - .L_1620)
.L_1620:
        /*00c0*/ 	.word	0x00000000
        /*00c4*/ 	.short	0x0007
        /*00c6*/ 	.short	0x0038
        /*00c8*/ 	.byte	0x00, 0xf0, 0x21, 0x00


	//----- nvinfo : EIATTR_KPARAM_INFO
	.align		4
.L_1621:
        /*00cc*/ 	.byte	0x04, 0x17
        /*00ce*/ 	.short	(.L_1623 - .L_1622)
.L_1622:
        /*00d0*/ 	.word	0x00000000
        /*00d4*/ 	.short	0x0006
        /*00d6*/ 	.short	0x0030
        /*00d8*/ 	.byte	0x00, 0xf0, 0x21, 0x00


	//----- nvinfo : EIATTR_KPARAM_INFO
	.align		4
.L_1623:
        /*00dc*/ 	.byte	0x04, 0x17
        /*00de*/ 	.short	(.L_1625 - .L_1624)
.L_1624:
        /*00e0*/ 	.word	0x00000000
        /*00e4*/ 	.short	0x0005
        /*00e6*/ 	.short	0x0028
        /*00e8*/ 	.byte	0x00, 0xf0, 0x11, 0x00


	//----- nvinfo : EIATTR_KPARAM_INFO
	.align		4
.L_1625:
        /*00ec*/ 	.byte	0x04, 0x17
        /*00ee*/ 	.short	(.L_1627 - .L_1626)
.L_1626:
        /*00f0*/ 	.word	0x00000000
        /*00f4*/ 	.short	0x0004
        /*00f6*/ 	.short	0x0020
        /*00f8*/ 	.byte	0x00, 0xf0, 0x21, 0x00


	//----- nvinfo : EIATTR_KPARAM_INFO
	.align		4
.L_1627:
        /*00fc*/ 	.byte	0x04, 0x17
        /*00fe*/ 	.short	(.L_1629 - .L_1628)
.L_1628:
        /*0100*/ 	.word	0x00000000
        /*0104*/ 	.short	0x0003
        /*0106*/ 	.short	0x0018
        /*0108*/ 	.byte	0x00, 0xf0, 0x21, 0x00


	//----- nvinfo : EIATTR_KPARAM_INFO
	.align		4
.L_1629:
        /*010c*/ 	.byte	0x04, 0x17
        /*010e*/ 	.short	(.L_1631 - .L_1630)
.L_1630:
        /*0110*/ 	.word	0x00000000
        /*0114*/ 	.short	0x0002
        /*0116*/ 	.short	0x0010
        /*0118*/ 	.byte	0x00, 0xf0, 0x21, 0x00


	//----- nvinfo : EIATTR_KPARAM_INFO
	.align		4
.L_1631:
        /*011c*/ 	.byte	0x04, 0x17
        /*011e*/ 	.short	(.L_1633 - .L_1632)
.L_1632:
        /*0120*/ 	.word	0x00000000
        /*0124*/ 	.short	0x0001
        /*0126*/ 	.short	0x0008
        /*0128*/ 	.byte	0x00, 0xf0, 0x21, 0x00


	//----- nvinfo : EIATTR_KPARAM_INFO
	.align		4
.L_1633:
        /*012c*/ 	.byte	0x04, 0x17
        /*012e*/ 	.short	(.L_1635 - .L_1634)
.L_1634:
        /*0130*/ 	.word	0x00000000
        /*0134*/ 	.short	0x0000
        /*0136*/ 	.short	0x0000
        /*0138*/ 	.byte	0x00, 0xf0, 0x21, 0x00


	//----- nvinfo : EIATTR_MAXREG_COUNT
	.align		4
.L_1635:
        /*013c*/ 	.byte	0x03, 0x1b
        /*013e*/ 	.short	0x00ff


	//----- nvinfo : EIATTR_EXTERNS
	.align		4
        /*0140*/ 	.byte	0x04, 0x0f
        /*0142*/ 	.short	(.L_1637 - .L_1636)


	//   ....[0]....
	.align		4
.L_1636:
        /*0144*/ 	.word	index@(__assertfail)


	//----- nvinfo : EIATTR_MERCURY_ISA_VERSION
	.align		4
.L_1637:
        /*0148*/ 	.byte	0x03, 0x5f
        /*014a*/ 	.short	0x0000


	//----- nvinfo : EIATTR_SYSCALL_OFFSETS
	.align		4
        /*014c*/ 	.byte	0x04, 0x46
        /*014e*/ 	.short	(.L_1639 - .L_1638)


	//   ....[0]....
.L_1638:
        /*0150*/ 	.word	0x00000ac0


	//   ....[1]....
        /*0154*/ 	.word	0x00000c00


	//----- nvinfo : EIATTR_EXIT_INSTR_OFFSETS
	.align		4
.L_1639:
        /*0158*/ 	.byte	0x04, 0x1c
        /*015a*/ 	.short	(.L_1641 - .L_1640)


	//   ....[0]....
.L_1640:
        /*015c*/ 	.word	0x000006a0


	//   ....[1]....
        /*0160*/ 	.word	0x000006f0


	//   ....[2]....
        /*0164*/ 	.word	0x00000c10


	//----- nvinfo : EIATTR_CRS_STACK_SIZE
	.align		4
.L_1641:
        /*0168*/ 	.byte	0x04, 0x1e
        /*016a*/ 	.short	(.L_1643 - .L_1642)
.L_1642:
        /*016c*/ 	.word	0x00000000
.L_1643:


//--------------------- .nv.info._ZN4vllm38concat_and_cache_mla_rope_fused_kernelIN3c104HalfELb0EthLNS_18Fp8KVCacheDataTypeE1EEEvPKlPT_S7_PKS6_S9_illlliPT2_S5_iiiiPKf --------------------------
	.section	.nv.info._ZN4vllm38concat_and_cache_mla_rope_fused_kernelIN3c104HalfELb0EthLNS_18Fp8KVCacheDataTypeE1EEEvPKlPT_S7_PKS6_S9_illlliPT2_S5_iiiiPKf,"",@"SHT_CUDA_INFO"
	.sectionflags	@""
	.align	4


	//----- nvinfo : EIATTR_CUDA_API_VERSION
	.align		4
        /*0000*/ 	.byte	0x04, 0x37
        /*0002*/ 	.short	(.L_1645 - .L_1644)
.L_1644:
        /*0004*/ 	.word	0x00000082


	//----- nvinfo : EIATTR_SW2861232_WAR
	.align		4
.L_1645:
        /*0008*/ 	.byte	0x01, 0x35
	.zero		2


	//----- nvinfo : EIATTR_PARAM_CBANK
	.align		4
        /*000c*/ 	.byte	0x04, 0x0a
        /*000e*/ 	.short	(.L_1647 - .L_1646)
	.align		4
.L_1646:
        /*0010*/ 	.word	index@(.nv.constant0._ZN4vllm38concat_and_cache_mla_rope_fused_kernelIN3c104HalfELb0EthLNS_18Fp8KVCacheDataTypeE1EEEvPKlPT_S7_PKS6_S9_illlliPT2_S5_iiiiPKf)
        /*0014*/ 	.short	0x0160
        /*0016*/ 	.short	0x0080


	//----- nvinfo : EIATTR_CBANK_PARAM_SIZE
	.align		4
.L_1647:
        /*0018*/ 	.byte	0x03, 0x19
        /*001a*/ 	.short	0x0080


	//----- nvinfo : EIATTR_KPARAM_INFO
	.align		4
        /*001c*/ 	.byte	0x04, 0x17
        /*001e*/ 	.short	(.L_1649 - .L_1648)
.L_1648:
        /*0020*/ 	.word	0x00000000
        /*0024*/ 	.short	0x0011
        /*0026*/ 	.short	0x0078
        /*0028*/ 	.byte	0x00, 0xf0, 0x21, 0x00


	//----- nvinfo : EIATTR_KPARAM_INFO
	.align		4
.L_1649:
        /*002c*/ 	.byte	0x04, 0x17
        /*002e*/ 	.short	(.L_1651 - .L_1650)
.L_1650:
        /*0030*/ 	.word	0x00000000
        /*0034*/ 	.short	0x0010
        /*0036*/ 	.short	0x0074
        /*0038*/ 	.byte	0x00, 0xf0, 0x11, 0x00


	//----- nvinfo : EIATTR_KPARAM_INFO
	.align		4
.L_1651:
        /*003c*/ 	.byte	0x04, 0x17
        /*003e*/ 	.short	(.L_1653 - .L_1652)
.L_1652:
        /*0040*/ 	.word	0x00000000
        /*0044*/ 	.short	0x000f
        /*0046*/ 	.short	0x0070
        /*0048*/ 	.byte	0x00, 0xf0, 0x11, 0x00


	//----- nvinfo : EIATTR_KPARAM_INFO
	.align		4
.L_1653:
        /*004c*/ 	.byte	0x04, 0x17
        /*004e*/ 	.short	(.L_1655 - .L_1654)
.L_1654:
        /*0050*/ 	.word	0x00000000
        /*0054*/ 	.short	0x000e
        /*0056*/ 	.short	0x006c
        /*0058*/ 	.byte	0x00, 0xf0, 0x11, 0x00


	//----- nvinfo : EIATTR_KPARAM_INFO
	.align		4
.L_1655:
        /*005c*/ 	.byte	0x04, 0x17
        /*005e*/ 	.short	(.L_1657 - .L_1656)
.L_1656:
        /*0060*/ 	.word	0x00000000
        /*0064*/ 	.short	0x000d
        /*0066*/ 	.short	0x0068
        /*0068*/ 	.byte	0x00, 0xf0, 0x11, 0x00


	//----- nvinfo : EIATTR_KPARAM_INFO
	.align		4
.L_1657:
        /*006c*/ 	.byte	0x04, 0x17
        /*006e*/ 	.short	(.L_1659 - .L_1658)
.L_1658:
        /*0070*/ 	.word	0x00000000
        /*0074*/ 	.short	0x000c
        /*0076*/ 	.short	0x0060
        /*0078*/ 	.byte	0x00, 0xf0, 0x21, 0x00


	//----- nvinfo : EIATTR_KPARAM_INFO
	.align		4
.L_1659:
        /*007c*/ 	.byte	0x04, 0x17
        /*007e*/ 	.short	(.L_1661 - .L_1660)
.L_1660:
        /*0080*/ 	.word	0x00000000
        /*0084*/ 	.short	0x000b
        /*0086*/ 	.short	0x0058
        /*0088*/ 	.byte	0x00, 0xf0, 0x21, 0x00


	//----- nvinfo : EIATTR_KPARAM_INFO
	.align		4
.L_1661:
        /*008c*/ 	.byte	0x04, 0x17
        /*008e*/ 	.short	(.L_1663 - .L_1662)
.L_1662:
        /*0090*/ 	.word	0x00000000
        /*0094*/ 	.short	0x000a
        /*0096*/ 	.short	0x0050
        /*0098*/ 	.byte	0x00, 0xf0, 0x11, 0x00


	//----- nvinfo : EIATTR_KPARAM_INFO
	.align		4
.L_1663:
        /*009c*/ 	.byte	0x04, 0x17
        /*009e*/ 	.short	(.L_1665 - .L_1664)
.L_1664:
        /*00a0*/ 	.word	0x00000000
        /*00a4*/ 	.short	0x0009
        /*00a6*/ 	.short	0x0048
        /*00a8*/ 	.byte	0x00, 0xf0, 0x21, 0x00


	//----- nvinfo : EIATTR_KPARAM_INFO
	.align		4
.L_1665:
        /*00ac*/ 	.byte	0x04, 0x17
        /*00ae*/ 	.short	(.L_1667 - .L_1666)
.L_1666:
        /*00b0*/ 	.word	0x00000000
        /*00b4*/ 	.short	0x0008
        /*00b6*/ 	.short	0x0040
        /*00b8*/ 	.byte	0x00, 0xf0, 0x21, 0x00


	//----- nvinfo : EIATTR_KPARAM_INFO
	.align		4
.L_1667:
        /*00bc*/ 	.byte	0x04, 0x17
        /*00be*/ 	.short	(.L_1669 - .L_1668)
.L_1668:
        /*00c0*/ 	.word	0x00000000
        /*00c4*/ 	.short	0x0007
        /*00c6*/ 	.short	0x0038
        /*00c8*/ 	.byte	0x00, 0xf0, 0x21, 0x00


	//----- nvinfo : EIATTR_KPARAM_INFO
	.align		4
.L_1669:
        /*00cc*/ 	.byte	0x04, 0x17
        /*00ce*/ 	.short	(.L_1671 - .L_1670)
.L_1670:
        /*00d0*/ 	.word	0x00000000
        /*00d4*/ 	.short	0x0006
        /*00d6*/ 	.short	0x0030
        /*00d8*/ 	.byte	0x00, 0xf0, 0x21, 0x00


	//----- nvinfo : EIATTR_KPARAM_INFO
	.align		4
.L_1671:
        /*00dc*/ 	.byte	0x04, 0x17
        /*00de*/ 	.short	(.L_1673 - .L_1672)
.L_1672:
        /*00e0*/ 	.word	0x00000000
        /*00e4*/ 	.short	0x0005
        /*00e6*/ 	.short	0x0028
        /*00e8*/ 	.byte	0x00, 0xf0, 0x11, 0x00


	//----- nvinfo : EIATTR_KPARAM_INFO
	.align		4
.L_1673:
        /*00ec*/ 	.byte	0x04, 0x17
        /*00ee*/ 	.short	(.L_1675 - .L_1674)
.L_1674:
        /*00f0*/ 	.word	0x00000000
        /*00f4*/ 	.short	0x0004
        /*00f6*/ 	.short	0x0020
        /*00f8*/ 	.byte	0x00, 0xf0, 0x21, 0x00


	//----- nvinfo : EIATTR_KPARAM_INFO
	.align		4
.L_1675:
        /*00fc*/ 	.byte	0x04, 0x17
        /*00fe*/ 	.short	(.L_1677 - .L_1676)
.L_1676:
        /*0100*/ 	.word	0x00000000
        /*0104*/ 	.short	0x0003
        /*0106*/ 	.short	0x0018
        /*0108*/ 	.byte	0x00, 0xf0, 0x21, 0x00


	//----- nvinfo : EIATTR_KPARAM_INFO
	.align		4
.L_1677:
        /*010c*/ 	.byte	0x04, 0x17
        /*010e*/ 	.short	(.L_1679 - .L_1678)
.L_1678:
        /*0110*/ 	.word	0x00000000
        /*0114*/ 	.short	0x0002
        /*0116*/ 	.short	0x0010
        /*0118*/ 	.byte	0x00, 0xf0, 0x21, 0x00


	//----- nvinfo : EIATTR_KPARAM_INFO
	.align		4
.L_1679:
        /*011c*/ 	.byte	0x04, 0x17
        /*011e*/ 	.short	(.L_1681 - .L_1680)
.L_1680:
        /*0120*/ 	.word	0x00000000
        /*0124*/ 	.short	0x0001
        /*0126*/ 	.short	0x0008
        /*0128*/ 	.byte	0x00, 0xf0, 0x21, 0x00


	//----- nvinfo : EIATTR_KPARAM_INFO
	.align		4
.L_1681:
        /*012c*/ 	.byte	0x04, 0x17
        /*012e*/ 	.short	(.L_1683 - .L_1682)
.L_1682:
        /*0130*/ 	.word	0x00000000
        /*0134*/ 	.short	0x0000
        /*0136*/ 	.short	0x0000
        /*0138*/ 	.byte	0x00, 0xf0, 0x21, 0x00


	//----- nvinfo : EIATTR_MAXREG_COUNT
	.align		4
.L_1683:
        /*013c*/ 	.byte	0x03, 0x1b
        /*013e*/ 	.short	0x00ff


	//----- nvinfo : EIATTR_EXTERNS
	.align		4
        /*0140*/ 	.byte	0x04, 0x0f
        /*0142*/ 	.short	(.L_1685 - .L_1684)


	//   ....[0]....
	.align		4
.L_1684:
        /*0144*/ 	.word	index@(__assertfail)


	//----- nvinfo : EIATTR_MERCURY_ISA_VERSION
	.align		4
.L_1685:
        /*0148*/ 	.byte	0x03, 0x5f
        /*014a*/ 	.short	0x0000


	//----- nvinfo : EIATTR_SYSCALL_OFFSETS
	.align		4
        /*014c*/ 	.byte	0x04, 0x46
        /*014e*/ 	.short	(.L_1687 - .L_1686)


	//   ....[0]....
.L_1686:
        /*0150*/ 	.word	0x00000a10


	//   ....[1]....
        /*0154*/ 	.word	0x00000b50


	//----- nvinfo : EIATTR_EXIT_INSTR_OFFSETS
	.align		4
.L_1687:
        /*0158*/ 	.byte	0x04, 0x1c
        /*015a*/ 	.short	(.L_1689 - .L_1688)


	//   ....[0]....
.L_1688:
        /*015c*/ 	.word	0x00000650


	//   ....[1]....
        /*0160*/ 	.word	0x000006a0


	//   ....[2]....
        /*0164*/ 	.word	0x00000b60


	//----- nvinfo : EIATTR_CRS_STACK_SIZE
	.align		4
.L_1689:
        /*0168*/ 	.byte	0x04, 0x1e
        /*016a*/ 	.short	(.L_1691 - .L_1690)
.L_1690:
        /*016c*/ 	.word	0x00000000
.L_1691:


//--------------------- .nv.info._ZN4vllm38concat_and_cache_mla_rope_fused_kernelIN3c104HalfELb1EthLNS_18Fp8KVCacheDataTypeE1EEEvPKlPT_S7_PKS6_S9_illlliPT2_S5_iiiiPKf --------------------------
	.section	.nv.info._ZN4vllm38concat_and_cache_mla_rope_fused_kernelIN3c104HalfELb1EthLNS_18Fp8KVCacheDataTypeE1EEEvPKlPT_S7_PKS6_S9_illlliPT2_S5_iiiiPKf,"",@"SHT_CUDA_INFO"
	.sectionflags	@""
	.align	4


	//----- nvinfo : EIATTR_CUDA_API_VERSION
	.align		4
        /*0000*/ 	.byte	0x04, 0x37
        /*0002*/ 	.short	(.L_1693 - .L_1692)
.L_1692:
        /*0004*/ 	.word	0x00000082


	//----- nvinfo : EIATTR_SW2861232_WAR
	.align		4
.L_1693:
        /*0008*/ 	.byte	0x01, 0x35
	.zero		2


	//----- nvinfo : EIATTR_PARAM_CBANK
	.align		4
        /*000c*/ 	.byte	0x04, 0x0a
        /*000e*/ 	.short	(.L_1695 - .L_1694)
	.align		4
.L_1694:
        /*0010*/ 	.word	index@(.nv.constant0._ZN4vllm38concat_and_cache_mla_rope_fused_kernelIN3c104HalfELb1EthLNS_18Fp8KVCacheDataTypeE1EEEvPKlPT_S7_PKS6_S9_illlliPT2_S5_iiiiPKf)
        /*0014*/ 	.short	0x0160
        /*0016*/ 	.short	0x0080


	//----- nvinfo : EIATTR_CBANK_PARAM_SIZE
	.align		4
.L_1695:
        /*0018*/ 	.byte	0x03, 0x19
        /*001a*/ 	.short	0x0080


	//----- nvinfo : EIATTR_KPARAM_INFO
	.align		4
        /*001c*/ 	.byte	0x04, 0x17
        /*001e*/ 	.short	(.L_1697 - .L_1696)
.L_1696:
        /*0020*/ 	.word	0x00000000
        /*0024*/ 	.short	0x0011
        /*0026*/ 	.short	0x0078
        /*0028*/ 	.byte	0x00, 0xf0, 0x21, 0x00


	//----- nvinfo : EIATTR_KPARAM_INFO
	.align		4
.L_1697:
        /*002c*/ 	.byte	0x04, 0x17
        /*002e*/ 	.short	(.L_1699 - .L_1698)
.L_1698:
        /*0030*/ 	.word	0x00000000
        /*0034*/ 	.short	0x0010
        /*0036*/ 	.short	0x0074
        /*0038*/ 	.byte	0x00, 0xf0, 0x11, 0x00


	//----- nvinfo : EIATTR_KPARAM_INFO
	.align		4
.L_1699:
        /*003c*/ 	.byte	0x04, 0x17
        /*003e*/ 	.short	(.L_1701 - .L_1700)
.L_1700:
        /*0040*/ 	.word	0x00000000
        /*0044*/ 	.short	0x000f
        /*0046*/ 	.short	0x0070
        /*0048*/ 	.byte	0x00, 0xf0, 0x11, 0x00


	//----- nvinfo : EIATTR_KPARAM_INFO
	.align		4
.L_1701:
        /*004c*/ 	.byte	0x04, 0x17
        /*004e*/ 	.short	(.L_1703 - .L_1702)
.L_1702:
        /*0050*/ 	.word	0x00000000
        /*0054*/ 	.short	0x000e
        /*0056*/ 	.short	0x006c
        /*0058*/ 	.byte	0x00, 0xf0, 0x11, 0x00


	//----- nvinfo : EIATTR_KPARAM_INFO
	.align		4
.L_1703:
        /*005c*/ 	.byte	0x04, 0x17
        /*005e*/ 	.short	(.L_1705 - .L_1704)
.L_1704:
        /*0060*/ 	.word	0x00000000
        /*0064*/ 	.short	0x000d
        /*0066*/ 	.short	0x0068
        /*0068*/ 	.byte	0x00, 0xf0, 0x11, 0x00


	//----- nvinfo : EIATTR_KPARAM_INFO
	.align		4
.L_1705:
        /*006c*/ 	.byte	0x04, 0x17
        /*006e*/ 	.short	(.L_1707 - .L_1706)
.L_1706:
        /*0070*/ 	.word	0x00000000
        /*0074*/ 	.short	0x000c
        /*0076*/ 	.short	0x0060
        /*0078*/ 	.byte	0x00, 0xf0, 0x21, 0x00


	//----- nvinfo : EIATTR_KPARAM_INFO
	.align		4
.L_1707:
        /*007c*/ 	.byte	0x04, 0x17
        /*007e*/ 	.short	(.L_1709 - .L_1708)
.L_1708:
        /*0080*/ 	.word	0x00000000
        /*0084*/ 	.short	0x000b
        /*0086*/ 	.short	0x0058
        /*0088*/ 	.byte	0x00, 0xf0, 0x21, 0x00


	//----- nvinfo : EIATTR_KPARAM_INFO
	.align		4
.L_1709:
        /*008c*/ 	.byte	0x04, 0x17
        /*008e*/ 	.short	(.L_1711 - .L_1710)
.L_1710:
        /*0090*/ 	.word	0x00000000
        /*0094*/ 	.short	0x000a
        /*0096*/ 	.short	0x0050
        /*0098*/ 	.byte	0x00, 0xf0, 0x11, 0x00


	//----- nvinfo : EIATTR_KPARAM_INFO
	.align		4
.L_1711:
        /*009c*/ 	.byte	0x04, 0x17
        /*009e*/ 	.short	(.L_1713 - .L_1712)
.L_1712:
        /*00a0*/ 	.word	0x00000000
        /*00a4*/ 	.short	0x0009
        /*00a6*/ 	.short	0x0048
        /*00a8*/ 	.byte	0x00, 0xf0, 0x21, 0x00


	//----- nvinfo : EIATTR_KPARAM_INFO
	.align		4
.L_1713:
        /*00ac*/ 	.byte	0x04, 0x17
        /*00ae*/ 	.short	(.L_1715 - .L_1714)
.L_1714:
        /*00b0*/ 	.word	0x00000000
        /*00b4*/ 	.short	0x0008
        /*00b6*/ 	.short	0x0040
        /*00b8*/ 	.byte	0x00, 0xf0, 0x21, 0x00


	//----- nvinfo : EIATTR_KPARAM_INFO
	.align		4
.L_1715:
        /*00bc*/ 	.byte	0x04, 0x17
        /*00be*/ 	.short	(.L_1717 - .L_1716)
.L_1716:
        /*00c0*/ 	.word	0x00000000
        /*00c4*/ 	.short	0x0007
        /*00c6*/ 	.short	0x0038
        /*00c8*/ 	.byte	0x00, 0xf0, 0x21, 0x00


	//----- nvinfo : EIATTR_KPARAM_INFO
	.align		4
.L_1717:
        /*00cc*/ 	.byte	0x04, 0x17
        /*00ce*/ 	.short	(.L_1719 - .L_1718)
.L_1718:
        /*00d0*/ 	.word	0x00000000
        /*00d4*/ 	.short	0x0006
        /*00d6*/ 	.short	0x0030
        /*00d8*/ 	.byte	0x00, 0xf0, 0x21, 0x00


	//----- nvinfo : EIATTR_KPARAM_INFO
	.align		4
.L_1719:
        /*00dc*/ 	.byte	0x04, 0x17
        /*00de*/ 	.short	(.L_1721 - .L_1720)
.L_1720:
        /*00e0*/ 	.word	0x00000000
        /*00e4*/ 	.short	0x0005
        /*00e6*/ 	.short	0x0028
        /*00e8*/ 	.byte	0x00, 0xf0, 0x11, 0x00


	//----- nvinfo : EIATTR_KPARAM_INFO
	.align		4
.L_1721:
        /*00ec*/ 	.byte	0x04, 0x17
        /*00ee*/ 	.short	(.L_1723 - .L_1722)
.L_1722:
        /*00f0*/ 	.word	0x00000000
        /*00f4*/ 	.short	0x0004
        /*00f6*/ 	.short	0x0020
        /*00f8*/ 	.byte	0x00, 0xf0, 0x21, 0x00


	//----- nvinfo : EIATTR_KPARAM_INFO
	.align		4
.L_1723:
        /*00fc*/ 	.byte	0x04, 0x17
        /*00fe*/ 	.short	(.L_1725 - .L_1724)
.L_1724:
        /*0100*/ 	.word	0x00000000
        /*0104*/ 	.short	0x0003
        /*0106*/ 	.short	0x0018
        /*0108*/ 	.byte	0x00, 0xf0, 0x21, 0x00


	//----- nvinfo : EIATTR_KPARAM_INFO
	.align		4
.L_1725:
        /*010c*/ 	.byte	0x04, 0x17
        /*010e*/ 	.short	(.L_1727 - .L_1726)
.L_1726:
        /*0110*/ 	.word	0x00000000
        /*0114*/ 	.short	0x0002
        /*0116*/ 	.short	0x0010
        /*0118*/ 	.byte	0x00, 0xf0, 0x21, 0x00


	//----- nvinfo : EIATTR_KPARAM_INFO
	.align		4
.L_1727:
        /*011c*/ 	.byte	0x04, 0x17
        /*011e*/ 	.short	(.L_1729 - .L_1728)
.L_1728:
        /*0120*/ 	.word	0x00000000
        /*0124*/ 	.short	0x0001
        /*0126*/ 	.short	0x0008
        /*0128*/ 	.byte	0x00, 0xf0, 0x21, 0x00


	//----- nvinfo : EIATTR_KPARAM_INFO
	.align		4
.L_1729:
        /*012c*/ 	.byte	0x04, 0x17
        /*012e*/ 	.short	(.L_1731 - .L_1730)
.L_1730:
        /*0130*/ 	.word	0x00000000
        /*0134*/ 	.short	0x0000
        /*0136*/ 	.short	0x0000
        /*0138*/ 	.byte	0x00, 0xf0, 0x21, 0x00


	//----- nvinfo : EIATTR_MAXREG_COUNT
	.align		4
.L_1731:
        /*013c*/ 	.byte	0x03, 0x1b
        /*013e*/ 	.short	0x00ff


	//----- nvinfo : EIATTR_EXTERNS
	.align		4
        /*0140*/ 	.byte	0x04, 0x0f
        /*0142*/ 	.short	(.L_1733 - .L_1732)


	//   ....[0]....
	.align		4
.L_1732:
        /*0144*/ 	.word	index@(__assertfail)


	//----- nvinfo : EIATTR_MERCURY_ISA_VERSION
	.align		4
.L_1733:
        /*0148*/ 	.byte	0x03, 0x5f
        /*014a*/ 	.short	0x0000


	//----- nvinfo : EIATTR_SYSCALL_OFFSETS
	.align		4
        /*014c*/ 	.byte	0x04, 0x46
        /*014e*/ 	.short	(.L_1735 - .L_1734)


	//   ....[0]....
.L_1734:
        /*0150*/ 	.word	0x00000ac0


	//   ....[1]....
        /*0154*/ 	.word	0x00000c00


	//----- nvinfo : EIATTR_EXIT_INSTR_OFFSETS
	.align		4
.L_1735:
        /*0158*/ 	.byte	0x04, 0x1c
        /*015a*/ 	.short	(.L_1737 - .L_1736)


	//   ....[0]....
.L_1736:
        /*015c*/ 	.word	0x000006a0


	//   ....[1]....
        /*0160*/ 	.word	0x000006f0


	//   ....[2]....
        /*0164*/ 	.word	0x00000c10


	//----- nvinfo : EIATTR_CRS_STACK_SIZE
	.align		4
.L_1737:
        /*0168*/ 	.byte	0x04, 0x1e
        /*016a*/ 	.short	(.L_1739 - .L_1738)
.L_1738:
        /*016c*/ 	.word	0x00000000
.L_1739:


//--------------------- .nv.info._ZN4vllm38concat_and_cache_mla_rope_fused_kernelIfLb0EthLNS_18Fp8KVCacheDataTypeE1EEEvPKlPT_S5_PKS4_S7_illlliPT2_S3_iiiiPKf --------------------------
	.section	.nv.info._ZN4vllm38concat_and_cache_mla_rope_fused_kernelIfLb0EthLNS_18Fp8KVCacheDataTypeE1EEEvPKlPT_S5_PKS4_S7_illlliPT2_S3_iiiiPKf,"",@"SHT_CUDA_INFO"
	.sectionflags	@""
	.align	4


	//----- nvinfo : EIATTR_CUDA_API_VERSION
	.align		4
        /*0000*/ 	.byte	0x04, 0x37
        /*0002*/ 	.short	(.L_1741 - .L_1740)
.L_1740:
        /*0004*/ 	.word	0x00000082


	//----- nvinfo : EIATTR_SW2861232_WAR
	.align		4
.L_1741:
        /*0008*/ 	.byte	0x01, 0x35
	.zero		2


	//----- nvinfo : EIATTR_PARAM_CBANK
	.align		4
        /*000c*/ 	.byte	0x04, 0x0a
        /*000e*/ 	.short	(.L_1743 - .L_1742)
	.align		4
.L_1742:
        /*0010*/ 	.word	index@(.nv.constant0._ZN4vllm38concat_and_cache_mla_rope_fused_kernelIfLb0EthLNS_18Fp8KVCacheDataTypeE1EEEvPKlPT_S5_PKS4_S7_illlliPT2_S3_iiiiPKf)
        /*0014*/ 	.short	0x0160
        /*0016*/ 	.short	0x0080


	//----- nvinfo : EIATTR_CBANK_PARAM_SIZE
	.align		4
.L_1743:
        /*0018*/ 	.byte	0x03, 0x19
        /*001a*/ 	.short	0x0080


	//----- nvinfo : EIATTR_KPARAM_INFO
	.align		4
        /*001c*/ 	.byte	0x04, 0x17
        /*001e*/ 	.short	(.L_1745 - .L_1744)
.L_1744:
        /*0020*/ 	.word	0x00000000
        /*0024*/ 	.short	0x0011
        /*0026*/ 	.short	0x0078
        /*0028*/ 	.byte	0x00, 0xf0, 0x21, 0x00


	//----- nvinfo : EIATTR_KPARAM_INFO
	.align		4
.L_1745:
        /*002c*/ 	.byte	0x04, 0x17
        /*002e*/ 	.short	(.L_1747 - .L_1746)
.L_1746:
        /*0030*/ 	.word	0x00000000
        /*0034*/ 	.short	0x0010
        /*0036*/ 	.short	0x0074
        /*0038*/ 	.byte	0x00, 0xf0, 0x11, 0x00


	//----- nvinfo : EIATTR_KPARAM_INFO
	.align		4
.L_1747:
        /*003c*/ 	.byte	0x04, 0x17
        /*003e*/ 	.short	(.L_1749 - .L_1748)
.L_1748:
        /*0040*/ 	.word	0x00000000
        /*0044*/ 	.short	0x000f
        /*0046*/ 	.short	0x0070
        /*0048*/ 	.byte	0x00, 0xf0, 0x11, 0x00


	//----- nvinfo : EIATTR_KPARAM_INFO
	.align		4
.L_1749:
        /*004c*/ 	.byte	0x04, 0x17
        /*004e*/ 	.short	(.L_1751 - .L_1750)
.L_1750:
        /*0050*/ 	.word	0x00000000
        /*0054*/ 	.short	0x000e
        /*0056*/ 	.short	0x006c
        /*0058*/ 	.byte	0x00, 0xf0, 0x11, 0x00


	//----- nvinfo : EIATTR_KPARAM_INFO
	.align		4
.L_1751:
        /*005c*/ 	.byte	0x04, 0x17
        /*005e*/ 	.short	(.L_1753 - .L_1752)
.L_1752:
        /*0060*/ 	.word	0x00000000
        /*0064*/ 	.short	0x000d
        /*0066*/ 	.short	0x0068
        /*0068*/ 	.byte	0x00, 0xf0, 0x11, 0x00


	//----- nvinfo : EIATTR_KPARAM_INFO
	.align		4
.L_1753:
        /*006c*/ 	.byte	0x04, 0x17
        /*006e*/ 	.short	(.L_1755 - .L_1754)
.L_1754:
        /*0070*/ 	.word	0x00000000
        /*0074*/ 	.short	0x000c
        /*0076*/ 	.short	0x0060
        /*0078*/ 	.byte	0x00, 0xf0, 0x21, 0x00


	//----- nvinfo : EIATTR_KPARAM_INFO
	.align		4
.L_1755:
        /*007c*/ 	.byte	0x04, 0x17
        /*007e*/ 	.short	(.L_1757 - .L_1756)
.L_1756:
        /*0080*/ 	.word	0x00000000
        /*0084*/ 	.short	0x000b
        /*0086*/ 	.short	0x0058
        /*0088*/ 	.byte	0x00, 0xf0, 0x21, 0x00


	//----- nvinfo : EIATTR_KPARAM_INFO
	.align		4
.L_1757:
        /*008c*/ 	.byte	0x04, 0x17
        /*008e*/ 	.short	(.L_1759 - .L_1758)
.L_1758:
        /*0090*/ 	.word	0x00000000
        /*0094*/ 	.short	0x000a
        /*0096*/ 	.short	0x0050
        /*0098*/ 	.byte	0x00, 0xf0, 0x11, 0x00


	//----- nvinfo : EIATTR_KPARAM_INFO
	.align		4
.L_1759:
        /*009c*/ 	.byte	0x04, 0x17
        /*009e*/ 	.short	(.L_1761 - .L_1760)
.L_1760:
        /*00a0*/ 	.word	0x00000000
        /*00a4*/ 	.short	0x0009
        /*00a6*/ 	.short	0x0048
        /*00a8*/ 	.byte	0x00, 0xf0, 0x21, 0x00


	//----- nvinfo : EIATTR_KPARAM_INFO
	.align		4
.L_1761:
        /*00ac*/ 	.byte	0x04, 0x17
        /*00ae*/ 	.short	(.L_1763 - .L_1762)
.L_1762:
        /*00b0*/ 	.word	0x00000000
        /*00b4*/ 	.short	0x0008
        /*00b6*/ 	.short	0x0040
        /*00b8*/ 	.byte	0x00, 0xf0, 0x21, 0x00


	//----- nvinfo : EIATTR_KPARAM_INFO
	.align		4
.L_1763:
        /*00bc*/ 	.byte	0x04, 0x17
        /*00be*/ 	.short	(.L_1765 - .L_1764)
.L_1764:
        /*00c0*/ 	.word	0x00000000
        /*00c4*/ 	.short	0x0007
        /*00c6*/ 	.short	0x0038
        /*00c8*/ 	.byte	0x00, 0xf0, 0x21, 0x00


	//----- nvinfo : EIATTR_KPARAM_INFO
	.align		4
.L_1765:
        /*00cc*/ 	.byte	0x04, 0x17
        /*00ce*/ 	.short	(.L_1767 - .L_1766)
.L_1766:
        /*00d0*/ 	.word	0x00000000
        /*00d4*/ 	.short	0x0006
        /*00d6*/ 	.short	0x0030
        /*00d8*/ 	.byte	0x00, 0xf0, 0x21, 0x00


	//----- nvinfo : EIATTR_KPARAM_INFO
	.align		4
.L_1767:
        /*00dc*/ 	.byte	0x04, 0x17
        /*00de*/ 	.short	(.L_1769 - .L_1768)
.L_1768:
        /*00e0*/ 	.word	0x00000000
        /*00e4*/ 	.short	0x0005
        /*00e6*/ 	.short	0x0028
        /*00e8*/ 	.byte	0x00, 0xf0, 0x11, 0x00


	//----- nvinfo : EIATTR_KPARAM_INFO
	.align		4
.L_1769:
        /*00ec*/ 	.byte	0x04, 0x17
        /*00ee*/ 	.short	(.L_1771 - .L_1770)
.L_1770:
        /*00f0*/ 	.word	0x00000000
        /*00f4*/ 	.short	0x0004
        /*00f6*/ 	.short	0x0020
        /*00f8*/ 	.byte	0x00, 0xf0, 0x21, 0x00


	//----- nvinfo : EIATTR_KPARAM_INFO
	.align		4
.L_1771:
        /*00fc*/ 	.byte	0x04, 0x17
        /*00fe*/ 	.short	(.L_1773 - .L_1772)
.L_1772:
        /*0100*/ 	.word	0x00000000
        /*0104*/ 	.short	0x0003
        /*0106*/ 	.short	0x0018
        /*0108*/ 	.byte	0x00, 0xf0, 0x21, 0x00


	//----- nvinfo : EIATTR_KPARAM_INFO
	.align		4
.L_1773:
        /*010c*/ 	.byte	0x04, 0x17
        /*010e*/ 	.short	(.L_1775 - .L_1774)
.L_1774:
        /*0110*/ 	.word	0x00000000
        /*0114*/ 	.short	0x0002
        /*0116*/ 	.short	0x0010
        /*0118*/ 	.byte	0x00, 0xf0, 0x21, 0x00


	//----- nvinfo : EIATTR_KPARAM_INFO
	.align		4
.L_1775:
        /*011c*/ 	.byte	0x04, 0x17
        /*011e*/ 	.short	(.L_1777 - .L_1776)
.L_1776:
        /*0120*/ 	.word	0x00000000
        /*0124*/ 	.short	0x0001
        /*0126*/ 	.short	0x0008
        /*0128*/ 	.byte	0x00, 0xf0, 0x21, 0x00


	//----- nvinfo : EIATTR_KPARAM_INFO
	.align		4
.L_1777:
        /*012c*/ 	.byte	0x04, 0x17
        /*012e*/ 	.short	(.L_1779 - .L_1778)
.L_1778:
        /*0130*/ 	.word	0x00000000
        /*0134*/ 	.short	0x0000
        /*0136*/ 	.short	0x0000
        /*0138*/ 	.byte	0x00, 0xf0, 0x21, 0x00


	//----- nvinfo : EIATTR_MAXREG_COUNT
	.align		4
.L_1779:
        /*013c*/ 	.byte	0x03, 0x1b
        /*013e*/ 	.short	0x00ff


	//----- nvinfo : EIATTR_EXTERNS
	.align		4
        /*0140*/ 	.byte	0x04, 0x0f
        /*0142*/ 	.short	(.L_1781 - .L_1780)


	//   ....[0]....
	.align		4
.L_1780:
        /*0144*/ 	.word	index@(__assertfail)


	//----- nvinfo : EIATTR_MERCURY_ISA_VERSION
	.align		4
.L_1781:
        /*0148*/ 	.byte	0x03, 0x5f
        /*014a*/ 	.short	0x0000


	//----- nvinfo : EIATTR_SYSCALL_OFFSETS
	.align		4
        /*014c*/ 	.byte	0x04, 0x46
        /*014e*/ 	.short	(.L_1783 - .L_1782)


	//   ....[0]....
.L_1782:
        /*0150*/ 	.word	0x00000850


	//   ....[1]....
        /*0154*/ 	.word	0x00000990


	//----- nvinfo : EIATTR_EXIT_INSTR_OFFSETS
	.align		4
.L_1783:
        /*0158*/ 	.byte	0x04, 0x1c
        /*015a*/ 	.short	(.L_1785 - .L_1784)


	//   ....[0]....
.L_1784:
        /*015c*/ 	.word	0x00000570


	//   ....[1]....
        /*0160*/ 	.word	0x000005c0


	//   ....[2]....
        /*0164*/ 	.word	0x000009a0


	//----- nvinfo : EIATTR_CRS_STACK_SIZE
	.align		4
.L_1785:
        /*0168*/ 	.byte	0x04, 0x1e
        /*016a*/ 	.short	(.L_1787 - .L_1786)
.L_1786:
        /*016c*/ 	.word	0x00000000
.L_1787:


//--------------------- .nv.info._ZN4vllm38concat_and_cache_mla_rope_fused_kernelIfLb1EthLNS_18Fp8KVCacheDataTypeE1EEEvPKlPT_S5_PKS4_S7_illlliPT2_S3_iiiiPKf --------------------------
	.section	.nv.info._ZN4vllm38concat_and_cache_mla_rope_fused_kernelIfLb1EthLNS_18Fp8KVCacheDataTypeE1EEEvPKlPT_S5_PKS4_S7_illlliPT2_S3_iiiiPKf,"",@"SHT_CUDA_INFO"
	.sectionflags	@""
	.align	4


	//----- nvinfo : EIATTR_CUDA_API_VERSION
	.align		4
        /*0000*/ 	.byte	0x04, 0x37
        /*0002*/ 	.short	(.L_1789 - .L_1788)
.L_1788:
        /*0004*/ 	.word	0x00000082


	//----- nvinfo : EIATTR_SW2861232_WAR
	.align		4
.L_1789:
        /*0008*/ 	.byte	0x01, 0x35
	.zero		2


	//----- nvinfo : EIATTR_PARAM_CBANK
	.align		4
        /*000c*/ 	.byte	0x04, 0x0a
        /*000e*/ 	.short	(.L_1791 - .L_1790)
	.align		4
.L_1790:
        /*0010*/ 	.word	index@(.nv.constant0._ZN4vllm38concat_and_cache_mla_rope_fused_kernelIfLb1EthLNS_18Fp8KVCacheDataTypeE1EEEvPKlPT_S5_PKS4_S7_illlliPT2_S3_iiiiPKf)
        /*0014*/ 	.short	0x0160
        /*0016*/ 	.short	0x0080


	//----- nvinfo : EIATTR_CBANK_PARAM_SIZE
	.align		4
.L_1791:
        /*0018*/ 	.byte	0x03, 0x19
        /*001a*/ 	.short	0x0080


	//----- nvinfo : EIATTR_KPARAM_INFO
	.align		4
        /*001c*/ 	.byte	0x04, 0x17
        /*001e*/ 	.short	(.L_1793 - .L_1792)
.L_1792:
        /*0020*/ 	.word	0x00000000
        /*0024*/ 	.short	0x0011
        /*0026*/ 	.short	0x0078
        /*0028*/ 	.byte	0x00, 0xf0, 0x21, 0x00


	//----- nvinfo : EIATTR_KPARAM_INFO
	.align		4
.L_1793:
        /*002c*/ 	.byte	0x04, 0x17
        /*002e*/ 	.short	(.L_1795 - .L_1794)
.L_1794:
        /*0030*/ 	.word	0x00000000
        /*0034*/ 	.short	0x0010
        /*0036*/ 	.short	0x0074
        /*0038*/ 	.byte	0x00, 0xf0, 0x11, 0x00


	//----- nvinfo : EIATTR_KPARAM_INFO
	.align		4
.L_1795:
        /*003c*/ 	.byte	0x04, 0x17
        /*003e*/ 	.short	(.L_1797 - .L_1796)
.L_1796:
        /*0040*/ 	.word	0x00000000
        /*0044*/ 	.short	0x000f
        /*0046*/ 	.short	0x0070
        /*0048*/ 	.byte	0x00, 0xf0, 0x11, 0x00


	//----- nvinfo : EIATTR_KPARAM_INFO
	.align		4
.L_1797:
        /*004c*/ 	.byte	0x04, 0x17
        /*004e*/ 	.short	(.L_1799 - .L_1798)
.L_1798:
        /*0050*/ 	.word	0x00000000
        /*0054*/ 	.short	0x000e
        /*0056*/ 	.short	0x006c
        /*0058*/ 	.byte	0x00, 0xf0, 0x11, 0x00


	//----- nvinfo : EIATTR_KPARAM_INFO
	.align		4
.L_1799:
        /*005c*/ 	.byte	0x04, 0x17
        /*005e*/ 	.short	(.L_1801 - .L_1800)
.L_1800:
        /*0060*/ 	.word	0x00000000
        /*0064*/ 	.short	0x000d
        /*0066*/ 	.short	0x0068
        /*0068*/ 	.byte	0x00, 0xf0, 0x11, 0x00


	//----- nvinfo : EIATTR_KPARAM_INFO
	.align		4
.L_1801:
        /*006c*/ 	.byte	0x04, 0x17
        /*006e*/ 	.short	(.L_1803 - .L_1802)
.L_1802:
        /*0070*/ 	.word	0x00000000
        /*0074*/ 	.short	0x000c
        /*0076*/ 	.short	0x0060
        /*0078*/ 	.byte	0x00, 0xf0, 0x21, 0x00


	//----- nvinfo : EIATTR_KPARAM_INFO
	.align		4
.L_1803:
        /*007c*/ 	.byte	0x04, 0x17
        /*007e*/ 	.short	(.L_1805 - .L_1804)
.L_1804:
        /*0080*/ 	.word	0x00000000
        /*0084*/ 	.short	0x000b
        /*0086*/ 	.short	0x0058
        /*0088*/ 	.byte	0x00, 0xf0, 0x21, 0x00


	//----- nvinfo : EIATTR_KPARAM_INFO
	.align		4
.L_1805:
        /*008c*/ 	.byte	0x04, 0x17
        /*008e*/ 	.short	(.L_1807 - .L_1806)
.L_1806:
        /*0090*/ 	.word	0x00000000
        /*0094*/ 	.short	0x000a
        /*0096*/ 	.short	0x0050
        /*0098*/ 	.byte	0x00, 0xf0, 0x11, 0x00


	//----- nvinfo : EIATTR_KPARAM_INFO
	.align		4
.L_1807:
        /*009c*/ 	.byte	0x04, 0x17
        /*009e*/ 	.short	(.L_1809 - .L_1808)
.L_1808:
        /*00a0*/ 	.word	0x00000000
        /*00a4*/ 	.short	0x0009
        /*00a6*/ 	.short	0x0048
        /*00a8*/ 	.byte	0x00, 0xf0, 0x21, 0x00


	//----- nvinfo : EIATTR_KPARAM_INFO
	.align		4
.L_1809:
        /*00ac*/ 	.byte	0x04, 0x17
        /*00ae*/ 	.short	(.L_1811 - .L_1810)
.L_1810:
        /*00b0*/ 	.word	0x00000000
        /*00b4*/ 	.short	0x0008
        /*00b6*/ 	.short	0x0040
        /*00b8*/ 	.byte	0x00, 0xf0, 0x21, 0x00


	//----- nvinfo : EIATTR_KPARAM_INFO
	.align		4
.L_1811:
        /*00bc*/ 	.byte	0x04, 0x17
        /*00be*/ 	.short	(.L_1813 - .L_1812)
.L_1812:
        /*00c0*/ 	.word	0x00000000
        /*00c4*/ 	.short	0x0007
        /*00c6*/ 	.short	0x0038
        /*00c8*/ 	.byte	0x00, 0xf0, 0x21, 0x00


	//----- nvinfo : EIATTR_KPARAM_INFO
	.align		4
.L_1813:
        /*00cc*/ 	.byte	0x04, 0x17
        /*00ce*/ 	.short	(.L_1815 - .L_1814)
.L_1814:
        /*00d0*/ 	.word	0x00000000
        /*00d4*/ 	.short	0x0006
        /*00d6*/ 	.short	0x0030
        /*00d8*/ 	.byte	0x00, 0xf0, 0x21, 0x00


	//----- nvinfo : EIATTR_KPARAM_INFO
	.align		4
.L_1815:
        /*00dc*/ 	.byte	0x04, 0x17
        /*00de*/ 	.short	(.L_1817 - .L_1816)
.L_1816:
        /*00e0*/ 	.word	0x00000000
        /*00e4*/ 	.short	0x0005
        /*00e6*/ 	.short	0x0028
        /*00e8*/ 	.byte	0x00, 0xf0, 0x11, 0x00


	//----- nvinfo : EIATTR_KPARAM_INFO
	.align		4
.L_1817:
        /*00ec*/ 	.byte	0x04, 0x17
        /*00ee*/ 	.short	(.L_1819 - .L_1818)
.L_1818:
        /*00f0*/ 	.word	0x00000000
        /*00f4*/ 	.short	0x0004
        /*00f6*/ 	.short	0x0020
        /*00f8*/ 	.byte	0x00, 0xf0, 0x21, 0x00


	//----- nvinfo : EIATTR_KPARAM_INFO
	.align		4
.L_1819:
        /*00fc*/ 	.byte	0x04, 0x17
        /*00fe*/ 	.short	(.L_1821 - .L_1820)
.L_1820:
        /*0100*/ 	.word	0x00000000
        /*0104*/ 	.short	0x0003
        /*0106*/ 	.short	0x0018
        /*0108*/ 	.byte	0x00, 0xf0, 0x21, 0x00


	//----- nvinfo : EIATTR_KPARAM_INFO
	.align		4
.L_1821:
        /*010c*/ 	.byte	0x04, 0x17
        /*010e*/ 	.short	(.L_1823 - .L_1822)
.L_1822:
        /*0110*/ 	.word	0x00000000
        /*0114*/ 	.short	0x0002
        /*0116*/ 	.short	0x0010
        /*0118*/ 	.byte	0x00, 0xf0, 0x21, 0x00


	//----- nvinfo : EIATTR_KPARAM_INFO
	.align		4
.L_1823:
        /*011c*/ 	.byte	0x04, 0x17
        /*011e*/ 	.short	(.L_1825 - .L_1824)
.L_1824:
        /*0120*/ 	.word	0x00000000
        /*0124*/ 	.short	0x0001
        /*0126*/ 	.short	0x0008
        /*0128*/ 	.byte	0x00, 0xf0, 0x21, 0x00


	//----- nvinfo : EIATTR_KPARAM_INFO
	.align		4
.L_1825:
        /*012c*/ 	.byte	0x04, 0x17
        /*012e*/ 	.short	(.L_1827 - .L_1826)
.L_1826:
        /*0130*/ 	.word	0x00000000
        /*0134*/ 	.short	0x0000
        /*0136*/ 	.short	0x0000
        /*0138*/ 	.byte	0x00, 0xf0, 0x21, 0x00


	//----- nvinfo : EIATTR_MAXREG_COUNT
	.align		4
.L_1827:
        /*013c*/ 	.byte	0x03, 0x1b
        /*013e*/ 	.short	0x00ff


	//----- nvinfo : EIATTR_EXTERNS
	.align		4
        /*0140*/ 	.byte	0x04, 0x0f
        /*0142*/ 	.short	(.L_1829 - .L_1828)


	//   ....[0]....
	.align		4
.L_1828:
        /*0144*/ 	.word	index@(__assertfail)


	//----- nvinfo : EIATTR_MERCURY_ISA_VERSION
	.align		4
.L_1829:
        /*0148*/ 	.byte	0x03, 0x5f
        /*014a*/ 	.short	0x0000


	//----- nvinfo : EIATTR_SYSCALL_OFFSETS
	.align		4
        /*014c*/ 	.byte	0x04, 0x46
        /*014e*/ 	.short	(.L_1831 - .L_1830)


	//   ....[0]....
.L_1830:
        /*0150*/ 	.word	0x00000900


	//   ....[1]....
        /*0154*/ 	.word	0x00000a40


	//----- nvinfo : EIATTR_EXIT_INSTR_OFFSETS
	.align		4
.L_1831:
        /*0158*/ 	.byte	0x04, 0x1c
        /*015a*/ 	.short	(.L_1833 - .L_1832)


	//   ....[0]....
.L_1832:
        /*015c*/ 	.word	0x000005c0


	//   ....[1]....
        /*0160*/ 	.word	0x00000610


	//   ....[2]....
        /*0164*/ 	.word	0x00000a50


	//----- nvinfo : EIATTR_CRS_STACK_SIZE
	.align		4
.L_1833:
        /*0168*/ 	.byte	0x04, 0x1e
        /*016a*/ 	.short	(.L_1835 - .L_1834)
.L_1834:
        /*016c*/ 	.word	0x00000000
.L_1835:


//--------------------- .nv.info._ZN4vllm38concat_and_cache_mla_rope_fused_kernelIN3c108BFloat16ELb0EfhLNS_18Fp8KVCacheDataTypeE1EEEvPKlPT_S7_PKS6_S9_illlliPT2_S5_iiiiPKf --------------------------
	.section	.nv.info._ZN4vllm38concat_and_cache_mla_rope_fused_kernelIN3c108BFloat16ELb0EfhLNS_18Fp8KVCacheDataTypeE1EEEvPKlPT_S7_PKS6_S9_illlliPT2_S5_iiiiPKf,"",@"SHT_CUDA_INFO"
	.sectionflags	@""
	.align	4


	//----- nvinfo : EIATTR_CUDA_API_VERSION
	.align		4
        /*0000*/ 	.byte	0x04, 0x37
        /*0002*/ 	.short	(.L_1837 - .L_1836)
.L_1836:
        /*0004*/ 	.word	0x00000082


	//----- nvinfo : EIATTR_SW2861232_WAR
	.align		4
.L_1837:
        /*0008*/ 	.byte	0x01, 0x35
	.zero		2


	//----- nvinfo : EIATTR_PARAM_CBANK
	.align		4
        /*000c*/ 	.byte	0x04, 0x0a
        /*000e*/ 	.short	(.L_1839 - .L_1838)
	.align		4
.L_1838:
        /*0010*/ 	.word	index@(.nv.constant0._ZN4vllm38concat_and_cache_mla_rope_fused_kernelIN3c108BFloat16ELb0EfhLNS_18Fp8KVCacheDataTypeE1EEEvPKlPT_S7_PKS6_S9_illlliPT2_S5_iiiiPKf)
        /*0014*/ 	.short	0x0160
        /*0016*/ 	.short	0x0080


	//----- nvinfo : EIATTR_CBANK_PARAM_SIZE
	.align		4
.L_1839:
        /*0018*/ 	.byte	0x03, 0x19
        /*001a*/ 	.short	0x0080


	//----- nvinfo : EIATTR_KPARAM_INFO
	.align		4
        /*001c*/ 	.byte	0x04, 0x17
        /*001e*/ 	.short	(.L_1841 - .L_1840)
.L_1840:
        /*0020*/ 	.word	0x00000000
        /*0024*/ 	.short	0x0011
        /*0026*/ 	.short	0x0078
        /*0028*/ 	.byte	0x00, 0xf0, 0x21, 0x00


	//----- nvinfo : EIATTR_KPARAM_INFO
	.align		4
.L_1841:
        /*002c*/ 	.byte	0x04, 0x17
        /*002e*/ 	.short	(.L_1843 - .L_1842)
.L_1842:
        /*0030*/ 	.word	0x00000000
        /*0034*/ 	.short	0x0010
        /*0036*/ 	.short	0x0074
        /*0038*/ 	.byte	0x00, 0xf0, 0x11, 0x00


	//----- nvinfo : EIATTR_KPARAM_INFO
	.align		4
.L_1843:
        /*003c*/ 	.byte	0x04, 0x17
        /*003e*/ 	.short	(.L_1845 - .L_1844)
.L_1844:
        /*0040*/ 	.word	0x00000000
        /*0044*/ 	.short	0x000f
        /*0046*/ 	.short	0x0070
        /*0048*/ 	.byte	0x00, 0xf0, 0x11, 0x00


	//----- nvinfo : EIATTR_KPARAM_INFO
	.align		4
.L_1845:
        /*004c*/ 	.byte	0x04, 0x17
        /*004e*/ 	.short	(.L_1847 - .L_1846)
.L_1846:
        /*0050*/ 	.word	0x00000000
        /*0054*/ 	.short	0x000e
        /*0056*/ 	.short	0x006c
        /*0058*/ 	.byte	0x00, 0xf0, 0x11, 0x00


	//----- nvinfo : EIATTR_KPARAM_INFO
	.align		4
.L_1847:
        /*005c*/ 	.byte	0x04, 0x17
        /*005e*/ 	.short	(.L_1849 - .L_1848)
.L_1848:
        /*0060*/ 	.word	0x00000000
        /*0064*/ 	.short	0x000d
        /*0066*/ 	.short	0x0068
        /*0068*/ 	.byte	0x00, 0xf0, 0x11, 0x00


	//----- nvinfo : EIATTR_KPARAM_INFO
	.align		4
.L_1849:
        /*006c*/ 	.byte	0x04, 0x17
        /*006e*/ 	.short	(.L_1851 - .L_1850)
.L_1850:
        /*0070*/ 	.word	0x00000000
        /*0074*/ 	.short	0x000c
        /*0076*/ 	.short	0x0060
        /*0078*/ 	.byte	0x00, 0xf0, 0x21, 0x00


	//----- nvinfo : EIATTR_KPARAM_INFO
	.align		4
.L_1851:
        /*007c*/ 	.byte	0x04, 0x17
        /*007e*/ 	.short	(.L_1853 - .L_1852)
.L_1852:
        /*0080*/ 	.word	0x00000000
        /*0084*/ 	.short	0x000b
        /*0086*/ 	.short	0x0058
        /*0088*/ 	.byte	0x00, 0xf0, 0x21, 0x00


	//----- nvinfo : EIATTR_KPARAM_INFO
	.align		4
.L_1853:
        /*008c*/ 	.byte	0x04, 0x17
        /*008e*/ 	.short	(.L_1855 - .L_1854)
.L_1854:
        /*0090*/ 	.word	0x00000000
        /*0094*/ 	.short	0x000a
        /*0096*/ 	.short	0x0050
        /*0098*/ 	.byte	0x00, 0xf0, 0x11, 0x00


	//----- nvinfo : EIATTR_KPARAM_INFO
	.align		4
.L_1855:
        /*009c*/ 	.byte	0x04, 0x17
        /*009e*/ 	.short	(.L_1857 - .L_1856)
.L_1856:
        /*00a0*/ 	.word	0x00000000
        /*00a4*/ 	.short	0x0009
        /*00a6*/ 	.short	0x0048
        /*00a8*/ 	.byte	0x00, 0xf0, 0x21, 0x00


	//----- nvinfo : EIATTR_KPARAM_INFO
	.align		4
.L_1857:
        /*00ac*/ 	.byte	0x04, 0x17
        /*00ae*/ 	.short	(.L_1859 - .L_1858)
.L_1858:
        /*00b0*/ 	.word	0x00000000
        /*00b4*/ 	.short	0x0008
        /*00b6*/ 	.short	0x0040
        /*00b8*/ 	.byte	0x00, 0xf0, 0x21, 0x00


	//----- nvinfo : EIATTR_KPARAM_INFO
	.align		4
.L_1859:
        /*00bc*/ 	.byte	0x04, 0x17
        /*00be*/ 	.short	(.L_1861 - .L_1860)
.L_1860:
        /*00c0*/ 	.word	0x00000000
        /*00c4*/ 	.short	0x0007
        /*00c6*/ 	.short	0x0038
        /*00c8*/ 	.byte	0x00, 0xf0, 0x21, 0x00


	//----- nvinfo : EIATTR_KPARAM_INFO
	.align		4
.L_1861:
        /*00cc*/ 	.byte	0x04, 0x17
        /*00ce*/ 	.short	(.L_1863 - .L_1862)
.L_1862:
        /*00d0*/ 	.word	0x00000000
        /*00d4*/ 	.short	0x0006
        /*00d6*/ 	.short	0x0030
        /*00d8*/ 	.byte	0x00, 0xf0, 0x21, 0x00


	//----- nvinfo : EIATTR_KPARAM_INFO
	.align		4
.L_1863:
        /*00dc*/ 	.byte	0x04, 0x17
        /*00de*/ 	.short	(.L_1865 - .L_1864)
.L_1864:
        /*00e0*/ 	.word	0x00000000
        /*00e4*/ 	.short	0x0005
        /*00e6*/ 	.short	0x0028
        /*00e8*/ 	.byte	0x00, 0xf0, 0x11, 0x00


	//----- nvinfo : EIATTR_KPARAM_INFO
	.align		4
.L_1865:
        /*00ec*/ 	.byte	0x04, 0x17
        /*00ee*/ 	.short	(.L_1867 - .L_1866)
.L_1866:
        /*00f0*/ 	.word	0x00000000
        /*00f4*/ 	.short	0x0004
        /*00f6*/ 	.short	0x0020
        /*00f8*/ 	.byte	0x00, 0xf0, 0x21, 0x00


	//----- nvinfo : EIATTR_KPARAM_INFO
	.align		4
.L_1867:
        /*00fc*/ 	.byte	0x04, 0x17
        /*00fe*/ 	.short	(.L_1869 - .L_1868)
.L_1868:
        /*0100*/ 	.word	0x00000000
        /*0104*/ 	.short	0x0003
        /*0106*/ 	.short	0x0018
        /*0108*/ 	.byte	0x00, 0xf0, 0x21, 0x00


	//----- nvinfo : EIATTR_KPARAM_INFO
	.align		4
.L_1869:
        /*010c*/ 	.byte	0x04, 0x17
        /*010e*/ 	.short	(.L_1871 - .L_1870)
.L_1870:
        /*0110*/ 	.word	0x00000000
        /*0114*/ 	.short	0x0002
        /*0116*/ 	.short	0x0010
        /*0118*/ 	.byte	0x00, 0xf0, 0x21, 0x00


	//----- nvinfo : EIATTR_KPARAM_INFO
	.align		4
.L_1871:
        /*011c*/ 	.byte	0x04, 0x17
        /*011e*/ 	.short	(.L_1873 - .L_1872)
.L_1872:
        /*0120*/ 	.word	0x00000000
        /*0124*/ 	.short	0x0001
        /*0126*/ 	.short	0x0008
        /*0128*/ 	.byte	0x00, 0xf0, 0x21, 0x00


	//----- nvinfo : EIATTR_KPARAM_INFO
	.align		4
.L_1873:
        /*012c*/ 	.byte	0x04, 0x17
        /*012e*/ 	.short	(.L_1875 - .L_1874)
.L_1874:
        /*0130*/ 	.word	0x00000000
        /*0134*/ 	.short	0x0000
        /*0136*/ 	.short	0x0000
        /*0138*/ 	.byte	0x00, 0xf0, 0x21, 0x00


	//----- nvinfo : EIATTR_MAXREG_COUNT
	.align		4
.L_1875:
        /*013c*/ 	.byte	0x03, 0x1b
        /*013e*/ 	.short	0x00ff


	//----- nvinfo : EIATTR_EXTERNS
	.align		4
        /*0140*/ 	.byte	0x04, 0x0f
        /*0142*/ 	.short	(.L_1877 - .L_1876)


	//   ....[0]....
	.align		4
.L_1876:
        /*0144*/ 	.word	index@(__assertfail)


	//----- nvinfo : EIATTR_MERCURY_ISA_VERSION
	.align		4
.L_1877:
        /*0148*/ 	.byte	0x03, 0x5f
        /*014a*/ 	.short	0x0000


	//----- nvinfo : EIATTR_SYSCALL_OFFSETS
	.align		4
        /*014c*/ 	.byte	0x04, 0x46
        /*014e*/ 	.short	(.L_1879 - .L_1878)


	//   ....[0]....
.L_1878:
        /*0150*/ 	.word	0x00000a10


	//   ....[1]....
        /*0154*/ 	.word	0x00000b50


	//----- nvinfo : EIATTR_EXIT_INSTR_OFFSETS
	.align		4
.L_1879:
        /*0158*/ 	.byte	0x04, 0x1c
        /*015a*/ 	.short	(.L_1881 - .L_1880)


	//   ....[0]....
.L_1880:
        /*015c*/ 	.word	0x00000650


	//   ....[1]....
        /*0160*/ 	.word	0x000006a0


	//   ....[2]....
        /*0164*/ 	.word	0x00000b60


	//----- nvinfo : EIATTR_CRS_STACK_SIZE
	.align		4
.L_1881:
        /*0168*/ 	.byte	0x04, 0x1e
        /*016a*/ 	.short	(.L_1883 - .L_1882)
.L_1882:
        /*016c*/ 	.word	0x00000000
.L_1883:


//--------------------- .nv.info._ZN4vllm38concat_and_cache_mla_rope_fused_kernelIN3c108BFloat16ELb1EfhLNS_18Fp8KVCacheDataTypeE1EEEvPKlPT_S7_PKS6_S9_illlliPT2_S5_iiiiPKf --------------------------
	.section	.nv.info._ZN4vllm38concat_and_cache_mla_rope_fused_kernelIN3c108BFloat16ELb1EfhLNS_18Fp8KVCacheDataTypeE1EEEvPKlPT_S7_PKS6_S9_illlliPT2_S5_iiiiPKf,"",@"SHT_CUDA_INFO"
	.sectionflags	@""
	.align	4


	//----- nvinfo : EIATTR_CUDA_API_VERSION
	.align		4
        /*0000*/ 	.byte	0x04, 0x37
        /*0002*/ 	.short	(.L_1885 - .L_1884)
.L_1884:
        /*0004*/ 	.word	0x00000082


	//----- nvinfo : EIATTR_SW2861232_WAR
	.align		4
.L_1885:
        /*0008*/ 	.byte	0x01, 0x35
	.zero		2


	//----- nvinfo : EIATTR_PARAM_CBANK
	.align		4
        /*000c*/ 	.byte	0x04, 0x0a
        /*000e*/ 	.short	(.L_1887 - .L_1886)
	.align		4
.L_1886:
        /*0010*/ 	.word	index@(.nv.constant0._ZN4vllm38concat_and_cache_mla_rope_fused_kernelIN3c108BFloat16ELb1EfhLNS_18Fp8KVCacheDataTypeE1EEEvPKlPT_S7_PKS6_S9_illlliPT2_S5_iiiiPKf)
        /*0014*/ 	.short	0x0160
        /*0016*/ 	.short	0x0080


	//----- nvinfo : EIATTR_CBANK_PARAM_SIZE
	.align		4
.L_1887:
        /*0018*/ 	.byte	0x03, 0x19
        /*001a*/ 	.short	0x0080


	//----- nvinfo : EIATTR_KPARAM_INFO
	.align		4
        /*001c*/ 	.byte	0x04, 0x17
        /*001e*/ 	.short	(.L_1889 - .L_1888)
.L_1888:
        /*0020*/ 	.word	0x00000000
        /*0024*/ 	.short	0x0011
        /*0026*/ 	.short	0x0078
        /*0028*/ 	.byte	0x00, 0xf0, 0x21, 0x00


	//----- nvinfo : EIATTR_KPARAM_INFO
	.align		4
.L_1889:
        /*002c*/ 	.byte	0x04, 0x17
        /*002e*/ 	.short	(.L_1891 - .L_1890)
.L_1890:
        /*0030*/ 	.word	0x00000000
        /*0034*/ 	.short	0x0010
        /*0036*/ 	.short	0x0074
        /*0038*/ 	.byte	0x00, 0xf0, 0x11, 0x00


	//----- nvinfo : EIATTR_KPARAM_INFO
	.align		4
.L_1891:
        /*003c*/ 	.byte	0x04, 0x17
        /*003e*/ 	.short	(.L_1893 - .L_1892)
.L_1892:
        /*0040*/ 	.word	0x00000000
        /*0044*/ 	.short	0x000f
        /*0046*/ 	.short	0x0070
        /*0048*/ 	.byte	0x00, 0xf0, 0x11, 0x00


	//----- nvinfo : EIATTR_KPARAM_INFO
	.align		4
.L_1893:
        /*004c*/ 	.byte	0x04, 0x17
        /*004e*/ 	.short	(.L_1895 - .L_1894)
.L_1894:
        /*0050*/ 	.word	0x00000000
        /*0054*/ 	.short	0x000e
        /*0056*/ 	.short	0x006c
        /*0058*/ 	.byte	0x00, 0xf0, 0x11, 0x00


	//----- nvinfo : EIATTR_KPARAM_INFO
	.align		4
.L_1895:
        /*005c*/ 	.byte	0x04, 0x17
        /*005e*/ 	.short	(.L_1897 - .L_1896)
.L_1896:
        /*0060*/ 	.word	0x00000000
        /*0064*/ 	.short	0x000d
        /*0066*/ 	.short	0x0068
        /*0068*/ 	.byte	0x00, 0xf0, 0x11, 0x00


	//----- nvinfo : EIATTR_KPARAM_INFO
	.align		4
.L_1897:
        /*006c*/ 	.byte	0x04, 0x17
        /*006e*/ 	.short	(.L_1899 - .L_1898)
.L_1898:
        /*0070*/ 	.word	0x00000000
        /*0074*/ 	.short	0x000c
        /*0076*/ 	.short	0x0060
        /*0078*/ 	.byte	0x00, 0xf0, 0x21, 0x00


	//----- nvinfo : EIATTR_KPARAM_INFO
	.align		4
.L_1899:
        /*007c*/ 	.byte	0x04, 0x17
        /*007e*/ 	.short	(.L_1901 - .L_1900)
.L_1900:
        /*0080*/ 	.word	0x00000000
        /*0084*/ 	.short	0x000b
        /*0086*/ 	.short	0x0058
        /*0088*/ 	.byte	0x00, 0xf0, 0x21, 0x00


	//----- nvinfo : EIATTR_KPARAM_INFO
	.align		4
.L_1901:
        /*008c*/ 	.byte	0x04, 0x17
        /*008e*/ 	.short	(.L_1903 - .L_1902)
.L_1902:
        /*0090*/ 	.word	0x00000000
        /*0094*/ 	.short	0x000a
        /*0096*/ 	.short	0x0050
        /*0098*/ 	.byte	0x00, 0xf0, 0x11, 0x00


	//----- nvinfo : EIATTR_KPARAM_INFO
	.align		4
.L_1903:
        /*009c*/ 	.byte	0x04, 0x17
        /*009e*/ 	.short	(.L_1905 - .L_1904)
.L_1904:
        /*00a0*/ 	.word	0x00000000
        /*00a4*/ 	.short	0x0009
        /*00a6*/ 	.short	0x0048
        /*00a8*/ 	.byte	0x00, 0xf0, 0x21, 0x00


	//----- nvinfo : EIATTR_KPARAM_INFO
	.align		4
.L_1905:
        /*00ac*/ 	.byte	0x04, 0x17
        /*00ae*/ 	.short	(.L_1907 - .L_1906)
.L_1906:
        /*00b0*/ 	.word	0x00000000
        /*00b4*/ 	.short	0x0008
        /*00b6*/ 	.short	0x0040
        /*00b8*/ 	.byte	0x00, 0xf0, 0x21, 0x00


	//----- nvinfo : EIATTR_KPARAM_INFO
	.align		4
.L_1907:
        /*00bc*/ 	.byte	0x04, 0x17
        /*00be*/ 	.short	(.L_1909 - .L_1908)
.L_1908:
        /*00c0*/ 	.word	0x00000000
        /*00c4*/ 	.short	0x0007
        /*00c6*/ 	.short	0x0038
        /*00c8*/ 	.byte	0x00, 0xf0, 0x21, 0x00


	//----- nvinfo : EIATTR_KPARAM_INFO
	.align		4
.L_1909:
        /*00cc*/ 	.byte	0x04, 0x17
        /*00ce*/ 	.short	(.L_1911 - .L_1910)
.L_1910:
        /*00d0*/ 	.word	0x00000000
        /*00d4*/ 	.short	0x0006
        /*00d6*/ 	.short	0x0030
        /*00d8*/ 	.byte	0x00, 0xf0, 0x21, 0x00


	//----- nvinfo : EIATTR_KPARAM_INFO
	.align		4
.L_1911:
        /*00dc*/ 	.byte	0x04, 0x17
        /*00de*/ 	.short	(.L_1913 - .L_1912)
.L_1912:
        /*00e0*/ 	.word	0x00000000
        /*00e4*/ 	.short	0x0005
        /*00e6*/ 	.short	0x0028
        /*00e8*/ 	.byte	0x00, 0xf0, 0x11, 0x00


	//----- nvinfo : EIATTR_KPARAM_INFO
	.align		4
.L_1913:
        /*00ec*/ 	.byte	0x04, 0x17
        /*00ee*/ 	.short	(.L_1915 - .L_1914)
.L_1914:
        /*00f0*/ 	.word	0x00000000
        /*00f4*/ 	.short	0x0004
        /*00f6*/ 	.short	0x0020
        /*00f8*/ 	.byte	0x00, 0xf0, 0x21, 0x00


	//----- nvinfo : EIATTR_KPARAM_INFO
	.align		4
.L_1915:
        /*00fc*/ 	.byte	0x04, 0x17
        /*00fe*/ 	.short	(.L_1917 - .L_1916)
.L_1916:
        /*0100*/ 	.word	0x00000000
        /*0104*/ 	.short	0x0003
        /*0106*/ 	.short	0x0018
        /*0108*/ 	.byte	0x00, 0xf0, 0x21, 0x00


	//----- nvinfo : EIATTR_KPARAM_INFO
	.align		4
.L_1917:
        /*010c*/ 	.byte	0x04, 0x17
        /*010e*/ 	.short	(.L_1919 - .L_1918)
.L_1918:
        /*0110*/ 	.word	0x00000000
        /*0114*/ 	.short	0x0002
        /*0116*/ 	.short	0x0010
        /*0118*/ 	.byte	0x00, 0xf0, 0x21, 0x00


	//----- nvinfo : EIATTR_KPARAM_INFO
	.align		4
.L_1919:
        /*011c*/ 	.byte	0x04, 0x17
        /*011e*/ 	.short	(.L_1921 - .L_1920)
.L_1920:
        /*0120*/ 	.word	0x00000000
        /*0124*/ 	.short	0x0001
        /*0126*/ 	.short	0x0008
        /*0128*/ 	.byte	0x00, 0xf0, 0x21, 0x00


	//----- nvinfo : EIATTR_KPARAM_INFO
	.align		4
.L_1921:
        /*012c*/ 	.byte	0x04, 0x17
        /*012e*/ 	.short	(.L_1923 - .L_1922)
.L_1922:
        /*0130*/ 	.word	0x00000000
        /*0134*/ 	.short	0x0000
        /*0136*/ 	.short	0x0000
        /*0138*/ 	.byte	0x00, 0xf0, 0x21, 0x00


	//----- nvinfo : EIATTR_MAXREG_COUNT
	.align		4
.L_1923:
        /*013c*/ 	.byte	0x03, 0x1b
        /*013e*/ 	.short	0x00ff


	//----- nvinfo : EIATTR_EXTERNS
	.align		4
        /*0140*/ 	.byte	0x04, 0x0f
        /*0142*/ 	.short	(.L_1925 - .L_1924)


	//   ....[0]....
	.align		4
.L_1924:
        /*0144*/ 	.word	index@(__assertfail)


	//----- nvinfo : EIATTR_MERCURY_ISA_VERSION
	.align		4
.L_1925:
        /*0148*/ 	.byte	0x03, 0x5f
        /*014a*/ 	.short	0x0000


	//----- nvinfo : EIATTR_SYSCALL_OFFSETS
	.align		4
        /*014c*/ 	.byte	0x04, 0x46
        /*014e*/ 	.short	(.L_1927 - .L_1926)


	//   ....[0]....
.L_1926:
        /*0150*/ 	.word	0x00000ac0


	//   ....[1]....
        /*0154*/ 	.word	0x00000c00


	//----- nvinfo : EIATTR_EXIT_INSTR_OFFSETS
	.align		4
.L_1927:
        /*0158*/ 	.byte	0x04, 0x1c
        /*015a*/ 	.short	(.L_1929 - .L_1928)


	//   ....[0]....
.L_1928:
        /*015c*/ 	.word	0x000006a0


	//   ....[1]....
        /*0160*/ 	.word	0x000006f0


	//   ....[2]....
        /*0164*/ 	.word	0x00000c10


	//----- nvinfo : EIATTR_CRS_STACK_SIZE
	.align		4
.L_1929:
        /*0168*/ 	.byte	0x04, 0x1e
        /*016a*/ 	.short	(.L_1931 - .L_1930)
.L_1930:
        /*016c*/ 	.word	0x00000000
.L_1931:


//--------------------- .nv.info._ZN4vllm38concat_and_cache_mla_rope_fused_kernelIN3c104HalfELb0EfhLNS_18Fp8KVCacheDataTypeE1EEEvPKlPT_S7_PKS6_S9_illlliPT2_S5_iiiiPKf --------------------------
	.section	.nv.info._ZN4vllm38concat_and_cache_mla_rope_fused_kernelIN3c104HalfELb0EfhLNS_18Fp8KVCacheDataTypeE1EEEvPKlPT_S7_PKS6_S9_illlliPT2_S5_iiiiPKf,"",@"SHT_CUDA_INFO"
	.sectionflags	@""
	.align	4


	//----- nvinfo : EIATTR_CUDA_API_VERSION
	.align		4
        /*0000*/ 	.byte	0x04, 0x37
        /*0002*/ 	.short	(.L_1933 - .L_1932)
.L_1932:
        /*0004*/ 	.word	0x00000082


	//----- nvinfo : EIATTR_SW2861232_WAR
	.align		4
.L_1933:
        /*0008*/ 	.byte	0x01, 0x35
	.zero		2


	//----- nvinfo : EIATTR_PARAM_CBANK
	.align		4
        /*000c*/ 	.byte	0x04, 0x0a
        /*000e*/ 	.short	(.L_1935 - .L_1934)
	.align		4
.L_1934:
        /*0010*/ 	.word	index@(.nv.constant0._ZN4vllm38concat_and_cache_mla_rope_fused_kernelIN3c104HalfELb0EfhLNS_18Fp8KVCacheDataTypeE1EEEvPKlPT_S7_PKS6_S9_illlliPT2_S5_iiiiPKf)
        /*0014*/ 	.short	0x0160
        /*0016*/ 	.short	0x0080


	//----- nvinfo : EIATTR_CBANK_PARAM_SIZE
	.align		4
.L_1935:
        /*0018*/ 	.byte	0x03, 0x19
        /*001a*/ 	.short	0x0080


	//----- nvinfo : EIATTR_KPARAM_INFO
	.align		4
        /*001c*/ 	.byte	0x04, 0x17
        /*001e*/ 	.short	(.L_1937 - .L_1936)
.L_1936:
        /*0020*/ 	.word	0x00000000
        /*0024*/ 	.short	0x0011
        /*0026*/ 	.short	0x0078
        /*0028*/ 	.byte	0x00, 0xf0, 0x21, 0x00


	//----- nvinfo : EIATTR_KPARAM_INFO
	.align		4
.L_1937:
        /*002c*/ 	.byte	0x04, 0x17
        /*002e*/ 	.short	(.L_1939 - .L_1938)
.L_1938:
        /*0030*/ 	.word	0x00000000
        /*0034*/ 	.short	0x0010
        /*0036*/ 	.short	0x0074
        /*0038*/ 	.byte	0x00, 0xf0, 0x11, 0x00


	//----- nvinfo : EIATTR_KPARAM_INFO
	.align		4
.L_1939:
        /*003c*/ 	.byte	0x04, 0x17
        /*003e*/ 	.short	(.L_1941 - .L_1940)
.L_1940:
        /*0040*/ 	.word	0x00000000
        /*0044*/ 	.short	0x000f
        /*0046*/ 	.short	0x0070
        /*0048*/ 	.byte	0x00, 0xf0, 0x11, 0x00


	//----- nvinfo : EIATTR_KPARAM_INFO
	.align		4
.L_1941:
        /*004c*/ 	.byte	0x04, 0x17
        /*004e*/ 	.short	(.L_1943 - .L_1942)
.L_1942:
        /*0050*/ 	.word	0x00000000
        /*0054*/ 	.short	0x000e
        /*0056*/ 	.short	0x006c
        /*0058*/ 	.byte	0x00, 0xf0, 0x11, 0x00


	//----- nvinfo : EIATTR_KPARAM_INFO
	.align		4
.L_1943:
        /*005c*/ 	.byte	0x04, 0x17
        /*005e*/ 	.short	(.L_1945 - .L_1944)
.L_1944:
        /*0060*/ 	.word	0x00000000
        /*0064*/ 	.short	0x000d
        /*0066*/ 	.short	0x0068
        /*0068*/ 	.byte	0x00, 0xf0, 0x11, 0x00


	//----- nvinfo : EIATTR_KPARAM_INFO
	.align		4
.L_1945:
        /*006c*/ 	.byte	0x04, 0x17
        /*006e*/ 	.short	(.L_1947 - .L_1946)
.L_1946:
        /*0070*/ 	.word	0x00000000
        /*0074*/ 	.short	0x000c
        /*0076*/ 	.short	0x0060
        /*0078*/ 	.byte	0x00, 0xf0, 0x21, 0x00


	//----- nvinfo : EIATTR_KPARAM_INFO
	.align		4
.L_1947:
        /*007c*/ 	.byte	0x04, 0x17
        /*007e*/ 	.short	(.L_1949 - .L_1948)
.L_1948:
        /*0080*/ 	.word	0x00000000
        /*0084*/ 	.short	0x000b
        /*0086*/ 	.short	0x0058
        /*0088*/ 	.byte	0x00, 0xf0, 0x21, 0x00


	//----- nvinfo : EIATTR_KPARAM_INFO
	.align		4
.L_1949:
        /*008c*/ 	.byte	0x04, 0x17
        /*008e*/ 	.short	(.L_1951 - .L_1950)
.L_1950:
        /*0090*/ 	.word	0x00000000
        /*0094*/ 	.short	0x000a
        /*0096*/ 	.short	0x0050
        /*0098*/ 	.byte	0x00, 0xf0, 0x11, 0x00


	//----- nvinfo : EIATTR_KPARAM_INFO
	.align		4
.L_1951:
        /*009c*/ 	.byte	0x04, 0x17
        /*009e*/ 	.short	(.L_1953 - .L_1952)
.L_1952:
        /*00a0*/ 	.word	0x00000000
        /*00a4*/ 	.short	0x0009
        /*00a6*/ 	.short	0x0048
        /*00a8*/ 	.byte	0x00, 0xf0, 0x21, 0x00


	//----- nvinfo : EIATTR_KPARAM_INFO
	.align		4
.L_1953:
        /*00ac*/ 	.byte	0x04, 0x17
        /*00ae*/ 	.short	(.L_1955 - .L_1954)
.L_1954:
        /*00b0*/ 	.word	0x00000000
        /*00b4*/ 	.short	0x0008
        /*00b6*/ 	.short	0x0040
        /*00b8*/ 	.byte	0x00, 0xf0, 0x21, 0x00


	//----- nvinfo : EIATTR_KPARAM_INFO
	.align		4
.L_1955:
        /*00bc*/ 	.byte	0x04, 0x17
        /*00be*/ 	.short	(.L_1957 - .L_1956)
.L_1956:
        /*00c0*/ 	.word	0x00000000
        /*00c4*/ 	.short	0x0007
        /*00c6*/ 	.short	0x0038
        /*00c8*/ 	.byte	0x00, 0xf0, 0x21, 0x00


	//----- nvinfo : EIATTR_KPARAM_INFO
	.align		4
.L_1957:
        /*00cc*/ 	.byte	0x04, 0x17
        /*00ce*/ 	.short	(.L_1959 - .L_1958)
.L_1958:
        /*00d0*/ 	.word	0x00000000
        /*00d4*/ 	.short	0x0006
        /*00d6*/ 	.short	0x0030
        /*00d8*/ 	.byte	0x00, 0xf0, 0x21, 0x00


	//----- nvinfo : EIATTR_KPARAM_INFO
	.align		4
.L_1959:
        /*00dc*/ 	.byte	0x04, 0x17
        /*00de*/ 	.short	(.L_1961 - .L_1960)
.L_1960:
        /*00e0*/ 	.word	0x00000000
        /*00e4*/ 	.short	0x0005
        /*00e6*/ 	.short	0x0028
        /*00e8*/ 	.byte	0x00, 0xf0, 0x11, 0x00


	//----- nvinfo : EIATTR_KPARAM_INFO
	.align		4
.L_1961:
        /*00ec*/ 	.byte	0x04, 0x17
        /*00ee*/ 	.short	(.L_1963 - .L_1962)
.L_1962:
        /*00f0*/ 	.word	0x00000000
        /*00f4*/ 	.short	0x0004
        /*00f6*/ 	.short	0x0020
        /*00f8*/ 	.byte	0x00, 0xf0, 0x21, 0x00


	//----- nvinfo : EIATTR_KPARAM_INFO
	.align		4
.L_1963:
        /*00fc*/ 	.byte	0x04, 0x17
        /*00fe*/ 	.short	(.L_1965 - .L_1964)
.L_1964:
        /*0100*/ 	.word	0x00000000
        /*0104*/ 	.short	0x0003
        /*0106*/ 	.short	0x0018
        /*0108*/ 	.byte	0x00, 0xf0, 0x21, 0x00


	//----- nvinfo : EIATTR_KPARAM_INFO
	.align		4
.L_1965:
        /*010c*/ 	.byte	0x04, 0x17
        /*010e*/ 	.short	(.L_1967 - .L_1966)
.L_1966:
        /*0110*/ 	.word	0x00000000
        /*0114*/ 	.short	0x0002
        /*0116*/ 	.short	0x0010
        /*0118*/ 	.byte	0x00, 0xf0, 0x21, 0x00


	//----- nvinfo : EIATTR_KPARAM_INFO
	.align		4
.L_1967:
        /*011c*/ 	.byte	0x04, 0x17
        /*011e*/ 	.short	(.L_1969 - .L_1968)
.L_1968:
        /*0120*/ 	.word	0x00000000
        /*0124*/ 	.short	0x0001
        /*0126*/ 	.short	0x0008
        /*0128*/ 	.byte	0x00, 0xf0, 0x21, 0x00


	//----- nvinfo : EIATTR_KPARAM_INFO
	.align		4
.L_1969:
        /*012c*/ 	.byte	0x04, 0x17
        /*012e*/ 	.short	(.L_1971 - .L_1970)
.L_1970:
        /*0130*/ 	.word	0x00000000
        /*0134*/ 	.short	0x0000
        /*0136*/ 	.short	0x0000
        /*0138*/ 	.byte	0x00, 0xf0, 0x21, 0x00


	//----- nvinfo : EIATTR_MAXREG_COUNT
	.align		4
.L_1971:
        /*013c*/ 	.byte	0x03, 0x1b
        /*013e*/ 	.short	0x00ff


	//----- nvinfo : EIATTR_EXTERNS
	.align		4
        /*0140*/ 	.byte	0x04, 0x0f
        /*0142*/ 	.short	(.L_1973 - .L_1972)


	//   ....[0]....
	.align		4
.L_1972:
        /*0144*/ 	.word	index@(__assertfail)


	//----- nvinfo : EIATTR_MERCURY_ISA_VERSION
	.align		4
.L_1973:
        /*0148*/ 	.byte	0x03, 0x5f
        /*014a*/ 	.short	0x0000


	//----- nvinfo : EIATTR_SYSCALL_OFFSETS
	.align		4
        /*014c*/ 	.byte	0x04, 0x46
        /*014e*/ 	.short	(.L_1975 - .L_1974)


	//   ....[0]....
.L_1974:
        /*0150*/ 	.word	0x00000a10


	//   ....[1]....
        /*0154*/ 	.word	0x00000b50


	//----- nvinfo : EIATTR_EXIT_INSTR_OFFSETS
	.align		4
.L_1975:
        /*0158*/ 	.byte	0x04, 0x1c
        /*015a*/ 	.short	(.L_1977 - .L_1976)


	//   ....[0]....
.L_1976:
        /*015c*/ 	.word	0x00000650


	//   ....[1]....
        /*0160*/ 	.word	0x000006a0


	//   ....[2]....
        /*0164*/ 	.word	0x00000b60


	//----- nvinfo : EIATTR_CRS_STACK_SIZE
	.align		4
.L_1977:
        /*0168*/ 	.byte	0x04, 0x1e
        /*016a*/ 	.short	(.L_1979 - .L_1978)
.L_1978:
        /*016c*/ 	.word	0x00000000
.L_1979:


//--------------------- .nv.info._ZN4vllm38concat_and_cache_mla_rope_fused_kernelIN3c104HalfELb1EfhLNS_18Fp8KVCacheDataTypeE1EEEvPKlPT_S7_PKS6_S9_illlliPT2_S5_iiiiPKf --------------------------
	.section	.nv.info._ZN4vllm38concat_and_cache_mla_rope_fused_kernelIN3c104HalfELb1EfhLNS_18Fp8KVCacheDataTypeE1EEEvPKlPT_S7_PKS6_S9_illlliPT2_S5_iiiiPKf,"",@"SHT_CUDA_INFO"
	.sectionflags	@""
	.align	4


	//----- nvinfo : EIATTR_CUDA_API_VERSION
	.align		4
        /*0000*/ 	.byte	0x04, 0x37
        /*0002*/ 	.short	(.L_1981 - .L_1980)
.L_1980:
        /*0004*/ 	.word	0x00000082


	//----- nvinfo : EIATTR_SW2861232_WAR
	.align		4
.L_1981:
        /*0008*/ 	.byte	0x01, 0x35
	.zero		2


	//----- nvinfo : EIATTR_PARAM_CBANK
	.align		4
        /*000c*/ 	.byte	0x04, 0x0a
        /*000e*/ 	.short	(.L_1983 - .L_1982)
	.align		4
.L_1982:
        /*0010*/ 	.word	index@(.nv.constant0._ZN4vllm38concat_and_cache_mla_rope_fused_kernelIN3c104HalfELb1EfhLNS_18Fp8KVCacheDataTypeE1EEEvPKlPT_S7_PKS6_S9_illlliPT2_S5_iiiiPKf)
        /*0014*/ 	.short	0x0160
        /*0016*/ 	.short	0x0080


	//----- nvinfo : EIATTR_CBANK_PARAM_SIZE
	.align		4
.L_1983:
        /*0018*/ 	.byte	0x03, 0x19
        /*001a*/ 	.short	0x0080


	//----- nvinfo : EIATTR_KPARAM_INFO
	.align		4
        /*001c*/ 	.byte	0x04, 0x17
        /*001e*/ 	.short	(.L_1985 - .L_1984)
.L_1984:
        /*0020*/ 	.word	0x00000000
        /*0024*/ 	.short	0x0011
        /*0026*/ 	.short	0x0078
        /*0028*/ 	.byte	0x00, 0xf0, 0x21, 0x00


	//----- nvinfo : EIATTR_KPARAM_INFO
	.align		4
.L_1985:
        /*002c*/ 	.byte	0x04, 0x17
        /*002e*/ 	.short	(.L_1987 - .L_1986)
.L_1986:
        /*0030*/ 	.word	0x00000000
        /*0034*/ 	.short	0x0010
        /*0036*/ 	.short	0x0074
        /*0038*/ 	.byte	0x00, 0xf0, 0x11, 0x00


	//----- nvinfo : EIATTR_KPARAM_INFO
	.align		4
.L_1987:
        /*003c*/ 	.byte	0x04, 0x17
        /*003e*/ 	.short	(.L_1989 - .L_1988)
.L_1988:
        /*0040*/ 	.word	0x00000000
        /*0044*/ 	.short	0x000f
        /*0046*/ 	.short	0x0070
        /*0048*/ 	.byte	0x00, 0xf0, 0x11, 0x00


	//----- nvinfo : EIATTR_KPARAM_INFO
	.align		4
.L_1989:
        /*004c*/ 	.byte	0x04, 0x17
        /*004e*/ 	.short	(.L_1991 - .L_1990)
.L_1990:
        /*0050*/ 	.word	0x00000000
        /*0054*/ 	.short	0x000e
        /*0056*/ 	.short	0x006c
        /*0058*/ 	.byte	0x00, 0xf0, 0x11, 0x00


	//----- nvinfo : EIATTR_KPARAM_INFO
	.align		4
.L_1991:
        /*005c*/ 	.byte	0x04, 0x17
        /*005e*/ 	.short	(.L_1993 - .L_1992)
.L_1992:
        /*0060*/ 	.word	0x00000000
        /*0064*/ 	.short	0x000d
        /*0066*/ 	.short	0x0068
        /*0068*/ 	.byte	0x00, 0xf0, 0x11, 0x00


	//----- nvinfo : EIATTR_KPARAM_INFO
	.align		4
.L_1993:
        /*006c*/ 	.byte	0x04, 0x17
        /*006e*/ 	.short	(.L_1995 - .L_1994)
.L_1994:
        /*0070*/ 	.word	0x00000000
        /*0074*/ 	.short	0x000c
        /*0076*/ 	.short	0x0060
        /*0078*/ 	.byte	0x00, 0xf0, 0x21, 0x00


	//----- nvinfo : EIATTR_KPARAM_INFO
	.align		4
.L_1995:
        /*007c*/ 	.byte	0x04, 0x17
        /*007e*/ 	.short	(.L_1997 - .L_1996)
.L_1996:
        /*0080*/ 	.word	0x00000000
        /*0084*/ 	.short	0x000b
        /*0086*/ 	.short	0x0058
        /*0088*/ 	.byte	0x00, 0xf0, 0x21, 0x00


	//----- nvinfo : EIATTR_KPARAM_INFO
	.align		4
.L_1997:
        /*008c*/ 	.byte	0x04, 0x17
        /*008e*/ 	.short	(.L_1999 - .L_1998)
.L_1998:
        /*0090*/ 	.word	0x00000000
        /*0094*/ 	.short	0x000a
        /*0096*/ 	.short	0x0050
        /*0098*/ 	.byte	0x00, 0xf0, 0x11, 0x00


	//----- nvinfo : EIATTR_KPARAM_INFO
	.align		4
.L_1999:
        /*009c*/ 	.byte	0x04, 0x17
        /*009e*/ 	.short	(.L_2001 - .L_2000)
.L_2000:
        /*00a0*/ 	.word	0x00000000
        /*00a4*/ 	.short	0x0009
        /*00a6*/ 	.short	0x0048
        /*00a8*/ 	.byte	0x00, 0xf0, 0x21, 0x00


	//----- nvinfo : EIATTR_KPARAM_INFO
	.align		4
.L_2001:
        /*00ac*/ 	.byte	0x04, 0x17
        /*00ae*/ 	.short	(.L_2003 - .L_2002)
.L_2002:
        /*00b0*/ 	.word	0x00000000
        /*00b4*/ 	.short	0x0008
        /*00b6*/ 	.short	0x0040
        /*00b8*/ 	.byte	0x00, 0xf0, 0x21, 0x00


	//----- nvinfo : EIATTR_KPARAM_INFO
	.align		4
.L_2003:
        /*00bc*/ 	.byte	0x04, 0x17
        /*00be*/ 	.short	(.L_2005 - .L_2004)
.L_2004:
        /*00c0*/ 	.word	0x00000000
        /*00c4*/ 	.short	0x0007
        /*00c6*/ 	.short	0x0038
        /*00c8*/ 	.byte	0x00, 0xf0, 0x21, 0x00


	//----- nvinfo : EIATTR_KPARAM_INFO
	.align		4
.L_2005:
        /*00cc*/ 	.byte	0x04, 0x17
        /*00ce*/ 	.short	(.L_2007 - .L_2006)
.L_2006:
        /*00d0*/ 	.word	0x00000000
        /*00d4*/ 	.short	0x0006
        /*00d6*/ 	.short	0x0030
        /*00d8*/ 	.byte	0x00, 0xf0, 0x21, 0x00


	//----- nvinfo : EIATTR_KPARAM_INFO
	.align		4
.L_2007:
        /*00dc*/ 	.byte	0x04, 0x17
        /*00de*/ 	.short	(.L_2009 - .L_2008)
.L_2008:
        /*00e0*/ 	.word	0x00000000
        /*00e4*/ 	.short	0x0005
        /*00e6*/ 	.short	0x0028
        /*00e8*/ 	.byte	0x00, 0xf0, 0x11, 0x00


	//----- nvinfo : EIATTR_KPARAM_INFO
	.align		4
.L_2009:
        /*00ec*/ 	.byte	0x04, 0x17
        /*00ee*/ 	.short	(.L_2011 - .L_2010)
.L_2010:
        /*00f0*/ 	.word	0x00000000
        /*00f4*/ 	.short	0x0004
        /*00f6*/ 	.short	0x0020
        /*00f8*/ 	.byte	0x00, 0xf0, 0x21, 0x00


	//----- nvinfo : EIATTR_KPARAM_INFO
	.align		4
.L_2011:
        /*00fc*/ 	.byte	0x04, 0x17
        /*00fe*/ 	.short	(.L_2013 - .L_2012)
.L_2012:
        /*0100*/ 	.word	0x00000000
        /*0104*/ 	.short	0x0003
        /*0106*/ 	.short	0x0018
        /*0108*/ 	.byte	0x00, 0xf0, 0x21, 0x00


	//----- nvinfo : EIATTR_KPARAM_INFO
	.align		4
.L_2013:
        /*010c*/ 	.byte	0x04, 0x17
        /*010e*/ 	.short	(.L_2015 - .L_2014)
.L_2014:
        /*0110*/ 	.word	0x00000000
        /*0114*/ 	.short	0x0002
        /*0116*/ 	.short	0x0010
        /*0118*/ 	.byte	0x00, 0xf0, 0x21, 0x00


	//----- nvinfo : EIATTR_KPARAM_INFO
	.align		4
.L_2015:
        /*011c*/ 	.byte	0x04, 0x17
        /*011e*/ 	.short	(.L_2017 - .L_2016)
.L_2016:
        /*0120*/ 	.word	0x00000000
        /*0124*/ 	.short	0x0001
        /*0126*/ 	.short	0x0008
        /*0128*/ 	.byte	0x00, 0xf0, 0x21, 0x00


	//----- nvinfo : EIATTR_KPARAM_INFO
	.align		4
.L_2017:
        /*012c*/ 	.byte	0x04, 0x17
        /*012e*/ 	.short	(.L_2019 - .L_2018)
.L_2018:
        /*0130*/ 	.word	0x00000000
        /*0134*/ 	.short	0x0000
        /*0136*/ 	.short	0x0000
        /*0138*/ 	.byte	0x00, 0xf0, 0x21, 0x00


	//----- nvinfo : EIATTR_MAXREG_COUNT
	.align		4
.L_2019:
        /*013c*/ 	.byte	0x03, 0x1b
        /*013e*/ 	.short	0x00ff


	//----- nvinfo : EIATTR_EXTERNS
	.align		4
        /*0140*/ 	.byte	0x04, 0x0f
        /*0142*/ 	.short	(.L_2021 - .L_2020)


	//   ....[0]....
	.align		4
.L_2020:
        /*0144*/ 	.word	index@(__assertfail)


	//----- nvinfo : EIATTR_MERCURY_ISA_VERSION
	.align		4
.L_2021:
        /*0148*/ 	.byte	0x03, 0x5f
        /*014a*/ 	.short	0x0000


	//----- nvinfo : EIATTR_SYSCALL_OFFSETS
	.align		4
        /*014c*/ 	.byte	0x04, 0x46
        /*014e*/ 	.short	(.L_2023 - .L_2022)


	//   ....[0]....
.L_2022:
        /*0150*/ 	.word	0x00000ac0


	//   ....[1]....
        /*0154*/ 	.word	0x00000c00


	//----- nvinfo : EIATTR_EXIT_INSTR_OFFSETS
	.align		4
.L_2023:
        /*0158*/ 	.byte	0x04, 0x1c
        /*015a*/ 	.short	(.L_2025 - .L_2024)


	//   ....[0]....
.L_2024:
        /*015c*/ 	.word	0x000006a0


	//   ....[1]....
        /*0160*/ 	.word	0x000006f0


	//   ....[2]....
        /*0164*/ 	.word	0x00000c10


	//----- nvinfo : EIATTR_CRS_STACK_SIZE
	.align		4
.L_2025:
        /*0168*/ 	.byte	0x04, 0x1e
        /*016a*/ 	.short	(.L_2027 - .L_2026)
.L_2026:
        /*016c*/ 	.word	0x00000000
.L_2027:


//--------------------- .nv.info._ZN4vllm38concat_and_cache_mla_rope_fused_kernelIfLb0EfhLNS_18Fp8KVCacheDataTypeE1EEEvPKlPT_S5_PKS4_S7_illlliPT2_S3_iiiiPKf --------------------------
	.section	.nv.info._ZN4vllm38concat_and_cache_mla_rope_fused_kernelIfLb0EfhLNS_18Fp8KVCacheDataTypeE1EEEvPKlPT_S5_PKS4_S7_illlliPT2_S3_iiiiPKf,"",@"SHT_CUDA_INFO"
	.sectionflags	@""
	.align	4


	//----- nvinfo : EIATTR_CUDA_API_VERSION
	.align		4
        /*0000*/ 	.byte	0x04, 0x37
        /*0002*/ 	.short	(.L_2029 - .L_2028)
.L_2028:
        /*0004*/ 	.word	0x00000082


	//----- nvinfo : EIATTR_SW2861232_WAR
	.align		4
.L_2029:
        /*0008*/ 	.byte	0x01, 0x35
	.zero		2


	//----- nvinfo : EIATTR_PARAM_CBANK
	.align		4
        /*000c*/ 	.byte	0x04, 0x0a
        /*000e*/ 	.short	(.L_2031 - .L_2030)
	.align		4
.L_2030:
        /*0010*/ 	.word	index@(.nv.constant0._ZN4vllm38concat_and_cache_mla_rope_fused_kernelIfLb0EfhLNS_18Fp8KVCacheDataTypeE1EEEvPKlPT_S5_PKS4_S7_illlliPT2_S3_iiiiPKf)
        /*0014*/ 	.short	0x0160
        /*0016*/ 	.short	0x0080


	//----- nvinfo : EIATTR_CBANK_PARAM_SIZE
	.align		4
.L_2031:
        /*0018*/ 	.byte	0x03, 0x19
        /*001a*/ 	.short	0x0080


	//----- nvinfo : EIATTR_KPARAM_INFO
	.align		4
        /*001c*/ 	.byte	0x04, 0x17
        /*001e*/ 	.short	(.L_2033 - .L_2032)
.L_2032:
        /*0020*/ 	.word	0x00000000
        /*0024*/ 	.short	0x0011
        /*0026*/ 	.short	0x0078
        /*0028*/ 	.byte	0x00, 0xf0, 0x21, 0x00


	//----- nvinfo : EIATTR_KPARAM_INFO
	.align		4
.L_2033:
        /*002c*/ 	.byte	0x04, 0x17
        /*002e*/ 	.short	(.L_2035 - .L_2034)
.L_2034:
        /*0030*/ 	.word	0x00000000
        /*0034*/ 	.short	0x0010
        /*0036*/ 	.short	0x0074
        /*0038*/ 	.byte	0x00, 0xf0, 0x11, 0x00


	//----- nvinfo : EIATTR_KPARAM_INFO
	.align		4
.L_2035:
        /*003c*/ 	.byte	0x04, 0x17
        /*003e*/ 	.short	(.L_2037 - .L_2036)
.L_2036:
        /*0040*/ 	.word	0x00000000
        /*0044*/ 	.short	0x000f
        /*0046*/ 	.short	0x0070
        /*0048*/ 	.byte	0x00, 0xf0, 0x11, 0x00


	//----- nvinfo : EIATTR_KPARAM_INFO
	.align		4
.L_2037:
        /*004c*/ 	.byte	0x04, 0x17
        /*004e*/ 	.short	(.L_2039 - .L_2038)
.L_2038:
        /*0050*/ 	.word	0x00000000
        /*0054*/ 	.short	0x000e
        /*0056*/ 	.short	0x006c
        /*0058*/ 	.byte	0x00, 0xf0, 0x11, 0x00


	//----- nvinfo : EIATTR_KPARAM_INFO
	.align		4
.L_2039:
        /*005c*/ 	.byte	0x04, 0x17
        /*005e*/ 	.short	(.L_2041 - .L_2040)
.L_2040:
        /*0060*/ 	.word	0x00000000
        /*0064*/ 	.short	0x000d
        /*0066*/ 	.short	0x0068
        /*0068*/ 	.byte	0x00, 0xf0, 0x11, 0x00


	//----- nvinfo : EIATTR_KPARAM_INFO
	.align		4
.L_2041:
        /*006c*/ 	.byte	0x04, 0x17
        /*006e*/ 	.short	(.L_2043 - .L_2042)
.L_2042:
        /*0070*/ 	.word	0x00000000
        /*0074*/ 	.short	0x000c
        /*0076*/ 	.short	0x0060
        /*0078*/ 	.byte	0x00, 0xf0, 0x21, 0x00


	//----- nvinfo : EIATTR_KPARAM_INFO
	.align		4
.L_2043:
        /*007c*/ 	.byte	0x04, 0x17
        /*007e*/ 	.short	(.L_2045 - .L_2044)
.L_2044:
        /*0080*/ 	.word	0x00000000
        /*0084*/ 	.short	0x000b
        /*0086*/ 	.short	0x0058
        /*0088*/ 	.byte	0x00, 0xf0, 0x21, 0x00


	//----- nvinfo : EIATTR_KPARAM_INFO
	.align		4
.L_2045:
        /*008c*/ 	.byte	0x04, 0x17
        /*008e*/ 	.short	(.L_2047 - .L_2046)
.L_2046:
        /*0090*/ 	.word	0x00000000
        /*0094*/ 	.short	0x000a
        /*0096*/ 	.short	0x0050
        /*0098*/ 	.byte	0x00, 0xf0, 0x11, 0x00


	//----- nvinfo : EIATTR_KPARAM_INFO
	.align		4
.L_2047:
        /*009c*/ 	.byte	0x04, 0x17
        /*009e*/ 	.short	(.L_2049 - .L_2048)
.L_2048:
        /*00a0*/ 	.word	0x00000000
        /*00a4*/ 	.short	0x0009
        /*00a6*/ 	.short	0x0048
        /*00a8*/ 	.byte	0x00, 0xf0, 0x21, 0x00


	//----- nvinfo : EIATTR_KPARAM_INFO
	.align		4
.L_2049:
        /*00ac*/ 	.byte	0x04, 0x17
        /*00ae*/ 	.short	(.L_2051 - .L_2050)
.L_2050:
        /*00b0*/ 	.word	0x00000000
        /*00b4*/ 	.short	0x0008
        /*00b6*/ 	.short	0x0040
        /*00b8*/ 	.byte	0x00, 0xf0, 0x21, 0x00


	//----- nvinfo : EIATTR_KPARAM_INFO
	.align		4
.L_2051:
        /*00bc*/ 	.byte	0x04, 0x17
        /*00be*/ 	.short	(.L_2053 - .L_2052)
.L_2052:
        /*00c0*/ 	.word	0x00000000
        /*00c4*/ 	.short	0x0007
        /*00c6*/ 	.short	0x0038
        /*00c8*/ 	.byte	0x00, 0xf0, 0x21, 0x00


	//----- nvinfo : EIATTR_KPARAM_INFO
	.align		4
.L_2053:
        /*00cc*/ 	.byte	0x04, 0x17
        /*00ce*/ 	.short	(.L_2055 - .L_2054)
.L_2054:
        /*00d0*/ 	.word	0x00000000
        /*00d4*/ 	.short	0x0006
        /*00d6*/ 	.short	0x0030
        /*00d8*/ 	.byte	0x00, 0xf0, 0x21, 0x00


	//----- nvinfo : EIATTR_KPARAM_INFO
	.align		4
.L_2055:
        /*00dc*/ 	.byte	0x04, 0x17
        /*00de*/ 	.short	(.L_2057 - .L_2056)
.L_2056:
        /*00e0*/ 	.word	0x00000000
        /*00e4*/ 	.short	0x0005
        /*00e6*/ 	.short	0x0028
        /*00e8*/ 	.byte	0x00, 0xf0, 0x11, 0x00


	//----- nvinfo : EIATTR_KPARAM_INFO
	.align		4
.L_2057:
        /*00ec*/ 	.byte	0x04, 0x17
        /*00ee*/ 	.short	(.L_2059 - .L_2058)
.L_2058:
        /*00f0*/ 	.word	0x00000000
        /*00f4*/ 	.short	0x0004
        /*00f6*/ 	.short	0x0020
        /*00f8*/ 	.byte	0x00, 0xf0, 0x21, 0x00


	//----- nvinfo : EIATTR_KPARAM_INFO
	.align		4
.L_2059:
        /*00fc*/ 	.byte	0x04, 0x17
        /*00fe*/ 	.short	(.L_2061 - .L_2060)
.L_2060:
        /*0100*/ 	.word	0x00000000
        /*0104*/ 	.short	0x0003
        /*0106*/ 	.short	0x0018
        /*0108*/ 	.byte	0x00, 0xf0, 0x21, 0x00


	//----- nvinfo : EIATTR_KPARAM_INFO
	.align		4
.L_2061:
        /*010c*/ 	.byte	0x04, 0x17
        /*010e*/ 	.short	(.L_2063 - .L_2062)
.L_2062:
        /*0110*/ 	.word	0x00000000
        /*0114*/ 	.short	0x0002
        /*0116*/ 	.short	0x0010
        /*0118*/ 	.byte	0x00, 0xf0, 0x21, 0x00


	//----- nvinfo : EIATTR_KPARAM_INFO
	.align		4
.L_2063:
        /*011c*/ 	.byte	0x04, 0x17
        /*011e*/ 	.short	(.L_2065 - .L_2064)
.L_2064:
        /*0120*/ 	.word	0x00000000
        /*0124*/ 	.short	0x0001
        /*0126*/ 	.short	0x0008
        /*0128*/ 	.byte	0x00, 0xf0, 0x21, 0x00


	//----- nvinfo : EIATTR_KPARAM_INFO
	.align		4
.L_2065:
        /*012c*/ 	.byte	0x04, 0x17
        /*012e*/ 	.short	(.L_2067 - .L_2066)
.L_2066:
        /*0130*/ 	.word	0x00000000
        /*0134*/ 	.short	0x0000
        /*0136*/ 	.short	0x0000
        /*0138*/ 	.byte	0x00, 0xf0, 0x21, 0x00


	//----- nvinfo : EIATTR_MAXREG_COUNT
	.align		4
.L_2067:
        /*013c*/ 	.byte	0x03, 0x1b
        /*013e*/ 	.short	0x00ff


	//----- nvinfo : EIATTR_EXTERNS
	.align		4
        /*0140*/ 	.byte	0x04, 0x0f
        /*0142*/ 	.short	(.L_2069 - .L_2068)


	//   ....[0]....
	.align		4
.L_2068:
        /*0144*/ 	.word	index@(__assertfail)


	//----- nvinfo : EIATTR_MERCURY_ISA_VERSION
	.align		4
.L_2069:
        /*0148*/ 	.byte	0x03, 0x5f
        /*014a*/ 	.short	0x0000


	//----- nvinfo : EIATTR_SYSCALL_OFFSETS
	.align		4
        /*014c*/ 	.byte	0x04, 0x46
        /*014e*/ 	.short	(.L_2071 - .L_2070)


	//   ....[0]....
.L_2070:
        /*0150*/ 	.word	0x00000850


	//   ....[1]....
        /*0154*/ 	.word	0x00000990


	//----- nvinfo : EIATTR_EXIT_INSTR_OFFSETS
	.align		4
.L_2071:
        /*0158*/ 	.byte	0x04, 0x1c
        /*015a*/ 	.short	(.L_2073 - .L_2072)


	//   ....[0]....
.L_2072:
        /*015c*/ 	.word	0x00000570


	//   ....[1]....
        /*0160*/ 	.word	0x000005c0


	//   ....[2]....
        /*0164*/ 	.word	0x000009a0


	//----- nvinfo : EIATTR_CRS_STACK_SIZE
	.align		4
.L_2073:
        /*0168*/ 	.byte	0x04, 0x1e
        /*016a*/ 	.short	(.L_2075 - .L_2074)
.L_2074:
        /*016c*/ 	.word	0x00000000
.L_2075:


//--------------------- .nv.info._ZN4vllm38concat_and_cache_mla_rope_fused_kernelIfLb1EfhLNS_18Fp8KVCacheDataTypeE1EEEvPKlPT_S5_PKS4_S7_illlliPT2_S3_iiiiPKf --------------------------
	.section	.nv.info._ZN4vllm38concat_and_cache_mla_rope_fused_kernelIfLb1EfhLNS_18Fp8KVCacheDataTypeE1EEEvPKlPT_S5_PKS4_S7_illlliPT2_S3_iiiiPKf,"",@"SHT_CUDA_INFO"
	.sectionflags	@""
	.align	4


	//----- nvinfo : EIATTR_CUDA_API_VERSION
	.align		4
        /*0000*/ 	.byte	0x04, 0x37
        /*0002*/ 	.short	(.L_2077 - .L_2076)
.L_2076:
        /*0004*/ 	.word	0x00000082


	//----- nvinfo : EIATTR_SW2861232_WAR
	.align		4
.L_2077:
        /*0008*/ 	.byte	0x01, 0x35
	.zero		2


	//----- nvinfo : EIATTR_PARAM_CBANK
	.align		4
        /*000c*/ 	.byte	0x04, 0x0a
        /*000e*/ 	.short	(.L_2079 - .L_2078)
	.align		4
.L_2078:
        /*0010*/ 	.word	index@(.nv.constant0._ZN4vllm38concat_and_cache_mla_rope_fused_kernelIfLb1EfhLNS_18Fp8KVCacheDataTypeE1EEEvPKlPT_S5_PKS4_S7_illlliPT2_S3_iiiiPKf)
        /*0014*/ 	.short	0x0160
        /*0016*/ 	.short	0x0080


	//----- nvinfo : EIATTR_CBANK_PARAM_SIZE
	.align		4
.L_2079:
        /*0018*/ 	.byte	0x03, 0x19
        /*001a*/ 	.short	0x0080


	//----- nvinfo : EIATTR_KPARAM_INFO
	.align		4
        /*001c*/ 	.byte	0x04, 0x17
        /*001e*/ 	.short	(.L_2081 - .L_2080)
.L_2080:
        /*0020*/ 	.word	0x00000000
        /*0024*/ 	.short	0x0011
        /*0026*/ 	.short	0x0078
        /*0028*/ 	.byte	0x00, 0xf0, 0x21, 0x00


	//----- nvinfo : EIATTR_KPARAM_INFO
	.align		4
.L_2081:
        /*002c*/ 	.byte	0x04, 0x17
        /*002e*/ 	.short	(.L_2083 - .L_2082)
.L_2082:
        /*0030*/ 	.word	0x00000000
        /*0034*/ 	.short	0x0010
        /*0036*/ 	.short	0x0074
        /*0038*/ 	.byte	0x00, 0xf0, 0x11, 0x00


	//----- nvinfo : EIATTR_KPARAM_INFO
	.align		4
.L_2083:
        /*003c*/ 	.byte	0x04, 0x17
        /*003e*/ 	.short	(.L_2085 - .L_2084)
.L_2084:
        /*0040*/ 	.word	0x00000000
        /*0044*/ 	.short	0x000f
        /*0046*/ 	.short	0x0070
        /*0048*/ 	.byte	0x00, 0xf0, 0x11, 0x00


	//----- nvinfo : EIATTR_KPARAM_INFO
	.align		4
.L_2085:
        /*004c*/ 	.byte	0x04, 0x17
        /*004e*/ 	.short	(.L_2087 - .L_2086)
.L_2086:
        /*0050*/ 	.word	0x00000000
        /*0054*/ 	.short	0x000e
        /*0056*/ 	.short	0x006c
        /*0058*/ 	.byte	0x00, 0xf0, 0x11, 0x00


	//----- nvinfo : EIATTR_KPARAM_INFO
	.align		4
.L_2087:
        /*005c*/ 	.byte	0x04, 0x17
        /*005e*/ 	.short	(.L_2089 - .L_2088)
.L_2088:
        /*0060*/ 	.word	0x00000000
        /*0064*/ 	.short	0x000d
        /*0066*/ 	.short	0x0068
        /*0068*/ 	.byte	0x00, 0xf0, 0x11, 0x00


	//----- nvinfo : EIATTR_KPARAM_INFO
	.align		4
.L_2089:
        /*006c*/ 	.byte	0x04, 0x17
        /*006e*/ 	.short	(.L_2091 - .L_2090)
.L_2090:
        /*0070*/ 	.word	0x00000000
        /*0074*/ 	.short	0x000c
        /*0076*/ 	.short	0x0060
        /*0078*/ 	.byte	0x00, 0xf0, 0x21, 0x00


	//----- nvinfo : EIATTR_KPARAM_INFO
	.align		4
.L_2091:
        /*007c*/ 	.byte	0x04, 0x17
        /*007e*/ 	.short	(.L_2093 - .L_2092)
.L_2092:
        /*0080*/ 	.word	0x00000000
        /*0084*/ 	.short	0x000b
        /*0086*/ 	.short	0x0058
        /*0088*/ 	.byte	0x00, 0xf0, 0x21, 0x00


	//----- nvinfo : EIATTR_KPARAM_INFO
	.align		4
.L_2093:
        /*008c*/ 	.byte	0x04, 0x17
        /*008e*/ 	.short	(.L_2095 - .L_2094)
.L_2094:
        /*0090*/ 	.word	0x00000000
        /*0094*/ 	.short	0x000a
        /*0096*/ 	.short	0x0050
        /*0098*/ 	.byte	0x00, 0xf0, 0x11, 0x00


	//----- nvinfo : EIATTR_KPARAM_INFO
	.align		4
.L_2095:
        /*009c*/ 	.byte	0x04, 0x17
        /*009e*/ 	.short	(.L_2097 - .L_2096)
.L_2096:
        /*00a0*/ 	.word	0x00000000
        /*00a4*/ 	.short	0x0009
        /*00a6*/ 	.short	0x0048
        /*00a8*/ 	.byte	0x00, 0xf0, 0x21, 0x00


	//----- nvinfo : EIATTR_KPARAM_INFO
	.align		4
.L_2097:
        /*00ac*/ 	.byte	0x04, 0x17
        /*00ae*/ 	.short	(.L_2099 - .L_2098)
.L_2098:
        /*00b0*/ 	.word	0x00000000
        /*00b4*/ 	.short	0x0008
        /*00b6*/ 	.short	0x0040
        /*00b8*/ 	.byte	0x00, 0xf0, 0x21, 0x00


	//----- nvinfo : EIATTR_KPARAM_INFO
	.align		4
.L_2099:
        /*00bc*/ 	.byte	0x04, 0x17
        /*00be*/ 	.short	(.L_2101 - .L_2100)
.L_2100:
        /*00c0*/ 	.word	0x00000000
        /*00c4*/ 	.short	0x0007
        /*00c6*/ 	.short	0x0038
        /*00c8*/ 	.byte	0x00, 0xf0, 0x21, 0x00


	//----- nvinfo : EIATTR_KPARAM_INFO
	.align		4
.L_2101:
        /*00cc*/ 	.byte	0x04, 0x17
        /*00ce*/ 	.short	(.L_2103 - .L_2102)
.L_2102:
        /*00d0*/ 	.word	0x00000000
        /*00d4*/ 	.short	0x0006
        /*00d6*/ 	.short	0x0030
        /*00d8*/ 	.byte	0x00, 0xf0, 0x21, 0x00


	//----- nvinfo : EIATTR_KPARAM_INFO
	.align		4
.L_2103:
        /*00dc*/ 	.byte	0x04, 0x17
        /*00de*/ 	.short	(.L_2105 - .L_2104)
.L_2104:
        /*00e0*/ 	.word	0x00000000
        /*00e4*/ 	.short	0x0005
        /*00e6*/ 	.short	0x0028
        /*00e8*/ 	.byte	0x00, 0xf0, 0x11, 0x00


	//----- nvinfo : EIATTR_KPARAM_INFO
	.align		4
.L_2105:
        /*00ec*/ 	.byte	0x04, 0x17
        /*00ee*/ 	.short	(.L_2107 - .L_2106)
.L_2106:
        /*00f0*/ 	.word	0x00000000
        /*00f4*/ 	.short	0x0004
        /*00f6*/ 	.short	0x0020
        /*00f8*/ 	.byte	0x00, 0xf0, 0x21, 0x00


	//----- nvinfo : EIATTR_KPARAM_INFO
	.align		4
.L_2107:
        /*00fc*/ 	.byte	0x04, 0x17
        /*00fe*/ 	.short	(.L_2109 - .L_2108)
.L_2108:
        /*0100*/ 	.word	0x00000000
        /*0104*/ 	.short	0x0003
        /*0106*/ 	.short	0x0018
        /*0108*/ 	.byte	0x00, 0xf0, 0x21, 0x00


	//----- nvinfo : EIATTR_KPARAM_INFO
	.align		4
.L_2109:
        /*010c*/ 	.byte	0x04, 0x17
        /*010e*/ 	.short	(.L_2111 - .L_2110)
.L_2110:
        /*0110*/ 	.word	0x00000000
        /*0114*/ 	.short	0x0002
        /*0116*/ 	.short	0x0010
        /*0118*/ 	.byte	0x00, 0xf0, 0x21, 0x00


	//----- nvinfo : EIATTR_KPARAM_INFO
	.align		4
.L_2111:
        /*011c*/ 	.byte	0x04, 0x17
        /*011e*/ 	.short	(.L_2113 - .L_2112)
.L_2112:
        /*0120*/ 	.word	0x00000000
        /*0124*/ 	.short	0x0001
        /*0126*/ 	.short	0x0008
        /*0128*/ 	.byte	0x00, 0xf0, 0x21, 0x00


	//----- nvinfo : EIATTR_KPARAM_INFO
	.align		4
.L_2113:
        /*012c*/ 	.byte	0x04, 0x17
        /*012e*/ 	.short	(.L_2115 - .L_2114)
.L_2114:
        /*0130*/ 	.word	0x00000000
        /*0134*/ 	.short	0x0000
        /*0136*/ 	.short	0x0000
        /*0138*/ 	.byte	0x00, 0xf0, 0x21, 0x00


	//----- nvinfo : EIATTR_MAXREG_COUNT
	.align		4
.L_2115:
        /*013c*/ 	.byte	0x03, 0x1b
        /*013e*/ 	.short	0x00ff


	//----- nvinfo : EIATTR_EXTERNS
	.align		4
        /*0140*/ 	.byte	0x04, 0x0f
        /*0142*/ 	.short	(.L_2117 - .L_2116)


	//   ....[0]....
	.align		4
.L_2116:
        /*0144*/ 	.word	index@(__assertfail)


	//----- nvinfo : EIATTR_MERCURY_ISA_VERSION
	.align		4
.L_2117:
        /*0148*/ 	.byte	0x03, 0x5f
        /*014a*/ 	.short	0x0000


	//----- nvinfo : EIATTR_SYSCALL_OFFSETS
	.align		4
        /*014c*/ 	.byte	0x04, 0x46
        /*014e*/ 	.short	(.L_2119 - .L_2118)


	//   ....[0]....
.L_2118:
        /*0150*/ 	.word	0x00000900


	//   ....[1]....
        /*0154*/ 	.word	0x00000a40


	//----- nvinfo : EIATTR_EXIT_INSTR_OFFSETS
	.align		4
.L_2119:
        /*0158*/ 	.byte	0x04, 0x1c
        /*015a*/ 	.short	(.L_2121 - .L_2120)


	//   ....[0]....
.L_2120:
        /*015c*/ 	.word	0x000005c0


	//   ....[1]....
        /*0160*/ 	.word	0x00000610


	//   ....[2]....
        /*0164*/ 	.word	0x00000a50


	//----- nvinfo : EIATTR_CRS_STACK_SIZE
	.align		4
.L_2121:
        /*0168*/ 	.byte	0x04, 0x1e
        /*016a*/ 	.short	(.L_2123 - .L_2122)
.L_2122:
        /*016c*/ 	.word	0x00000000
.L_2123:


//--------------------- .nv.info._ZN4vllm38concat_and_cache_mla_rope_fused_kernelIN3c108BFloat16ELb0E13__nv_bfloat16S3_LNS_18Fp8KVCacheDataTypeE0EEEvPKlPT_S8_PKS7_SA_illlliPT2_S6_iiiiPKf --------------------------
	.section	.nv.info._ZN4vllm38concat_and_cache_mla_rope_fused_kernelIN3c108BFloat16ELb0E13__nv_bfloat16S3_LNS_18Fp8KVCacheDataTypeE0EEEvPKlPT_S8_PKS7_SA_illlliPT2_S6_iiiiPKf,"",@"SHT_CUDA_INFO"
	.sectionflags	@""
	.align	4


	//----- nvinfo : EIATTR_CUDA_API_VERSION
	.align		4
        /*0000*/ 	.byte	0x04, 0x37
        /*0002*/ 	.short	(.L_2125 - .L_2124)
.L_2124:
        /*0004*/ 	.word	0x00000082


	//----- nvinfo : EIATTR_SW2861232_WAR
	.align		4
.L_2125:
        /*0008*/ 	.byte	0x01, 0x35
	.zero		2


	//----- nvinfo : EIATTR_PARAM_CBANK
	.align		4
        /*000c*/ 	.byte	0x04, 0x0a
        /*000e*/ 	.short	(.L_2127 - .L_2126)
	.align		4
.L_2126:
        /*0010*/ 	.word	index@(.nv.constant0._ZN4vllm38concat_and_cache_mla_rope_fused_kernelIN3c108BFloat16ELb0E13__nv_bfloat16S3_LNS_18Fp8KVCacheDataTypeE0EEEvPKlPT_S8_PKS7_SA_illlliPT2_S6_iiiiPKf)
        /*0014*/ 	.short	0x0160
        /*0016*/ 	.short	0x0080


	//----- nvinfo : EIATTR_CBANK_PARAM_SIZE
	.align		4
.L_2127:
        /*0018*/ 	.byte	0x03, 0x19
        /*001a*/ 	.short	0x0080


	//----- nvinfo : EIATTR_KPARAM_INFO
	.align		4
        /*001c*/ 	.byte	0x04, 0x17
        /*001e*/ 	.short	(.L_2129 - .L_2128)
.L_2128:
        /*0020*/ 	.word	0x00000000
        /*0024*/ 	.short	0x0011
        /*0026*/ 	.short	0x0078
        /*0028*/ 	.byte	0x00, 0xf0, 0x21, 0x00


	//----- nvinfo : EIATTR_KPARAM_INFO
	.align		4
.L_2129:
        /*002c*/ 	.byte	0x04, 0x17
        /*002e*/ 	.short	(.L_2131 - .L_2130)
.L_2130:
        /*0030*/ 	.word	0x00000000
        /*0034*/ 	.short	0x0010
        /*0036*/ 	.short	0x0074
        /*0038*/ 	.byte	0x00, 0xf0, 0x11, 0x00


	//----- nvinfo : EIATTR_KPARAM_INFO
	.align		4
.L_2131:
        /*003c*/ 	.byte	0x04, 0x17
        /*003e*/ 	.short	(.L_2133 - .L_2132)
.L_2132:
        /*0040*/ 	.word	0x00000000
        /*0044*/ 	.short	0x000f
        /*0046*/ 	.short	0x0070
        /*0048*/ 	.byte	0x00, 0xf0, 0x11, 0x00


	//----- nvinfo : EIATTR_KPARAM_INFO
	.align		4
.L_2133:
        /*004c*/ 	.byte	0x04, 0x17
        /*004e*/ 	.short	(.L_2135 - .L_2134)
.L_2134:
        /*0050*/ 	.word	0x00000000
        /*0054*/ 	.short	0x000e
        /*0056*/ 	.short	0x006c
        /*0058*/ 	.byte	0x00, 0xf0, 0x11, 0x00


	//----- nvinfo : EIATTR_KPARAM_INFO
	.align		4
.L_2135:
        /*005c*/ 	.byte	0x04, 0x17
        /*005e*/ 	.short	(.L_2137 - .L_2136)
.L_2136:
        /*0060*/ 	.word	0x00000000
        /*0064*/ 	.short	0x000d
        /*0066*/ 	.short	0x0068
        /*0068*/ 	.byte	0x00, 0xf0, 0x11, 0x00


	//----- nvinfo : EIATTR_KPARAM_INFO
	.align		4
.L_2137:
        /*006c*/ 	.byte	0x04, 0x17
        /*006e*/ 	.short	(.L_2139 - .L_2138)
.L_2138:
        /*0070*/ 	.word	0x00000000
        /*0074*/ 	.short	0x000c
        /*0076*/ 	.short	0x0060
        /*0078*/ 	.byte	0x00, 0xf0, 0x21, 0x00


	//----- nvinfo : EIATTR_KPARAM_INFO
	.align		4
.L_2139:
        /*007c*/ 	.byte	0x04, 0x17
        /*007e*/ 	.short	(.L_2141 - .L_2140)
.L_2140:
        /*0080*/ 	.word	0x00000000
        /*0084*/ 	.short	0x000b
        /*0086*/ 	.short	0x0058
        /*0088*/ 	.byte	0x00, 0xf0, 0x21, 0x00


	//----- nvinfo : EIATTR_KPARAM_INFO
	.align		4
.L_2141:
        /*008c*/ 	.byte	0x04, 0x17
        /*008e*/ 	.short	(.L_2143 - .L_2142)
.L_2142:
        /*0090*/ 	.word	0x00000000
        /*0094*/ 	.short	0x000a
        /*0096*/ 	.short	0x0050
        /*0098*/ 	.byte	0x00, 0xf0, 0x11, 0x00


	//----- nvinfo : EIATTR_KPARAM_INFO
	.align		4
.L_2143:
        /*009c*/ 	.byte	0x04, 0x17
        /*009e*/ 	.short	(.L_2145 - .L_2144)
.L_2144:
        /*00a0*/ 	.word	0x00000000
        /*00a4*/ 	.short	0x0009
        /*00a6*/ 	.short	0x0048
        /*00a8*/ 	.byte	0x00, 0xf0, 0x21, 0x00


	//----- nvinfo : EIATTR_KPARAM_INFO
	.align		4
.L_2145:
        /*00ac*/ 	.byte	0x04, 0x17
        /*00ae*/ 	.short	(.L_2147 - .L_2146)
.L_2146:
        /*00b0*/ 	.word	0x00000000
        /*00b4*/ 	.short	0x0008
        /*00b6*/ 	.short	0x0040
        /*00b8*/ 	.byte	0x00, 0xf0, 0x21, 0x00


	//----- nvinfo : EIATTR_KPARAM_INFO
	.align		4
.L_2147:
        /*00bc*/ 	.byte	0x04, 0x17
        /*00be*/ 	.short	(.L_2149 - .L_2148)
.L_2148:
        /*00c0*/ 	.word	0x00000000
        /*00c4*/ 	.short	0x0007
        /*00c6*/ 	.short	0x0038
        /*00c8*/ 	.byte	0x00, 0xf0, 0x21, 0x00


	//----- nvinfo : EIATTR_KPARAM_INFO
	.align		4
.L_2149:
        /*00cc*/ 	.byte	0x04, 0x17
        /*00ce*/ 	.short	(.L_2151 - .L_2150)
.L_2150:
        /*00d0*/ 	.word	0x00000000
        /*00d4*/ 	.short	0x0006
        /*00d6*/ 	.short	0x0030
        /*00d8*/ 	.byte	0x00, 0xf0, 0x21, 0x00


	//----- nvinfo : EIATTR_KPARAM_INFO
	.align		4
.L_2151:
        /*00dc*/ 	.byte	0x04, 0x17
        /*00de*/ 	.short	(.L_2153 - .L_2152)
.L_2152:
        /*00e0*/ 	.word	0x00000000
        /*00e4*/ 	.short	0x0005
        /*00e6*/ 	.short	0x0028
        /*00e8*/ 	.byte	0x00, 0xf0, 0x11, 0x00


	//----- nvinfo : EIATTR_KPARAM_INFO
	.align		4
.L_2153:
        /*00ec*/ 	.byte	0x04, 0x17
        /*00ee*/ 	.short	(.L_2155 - .L_2154)
.L_2154:
        /*00f0*/ 	.word	0x00000000
        /*00f4*/ 	.short	0x0004
        /*00f6*/ 	.short	0x0020
        /*00f8*/ 	.byte	0x00, 0xf0, 0x21, 0x00


	//----- nvinfo : EIATTR_KPARAM_INFO
	.align		4
.L_2155:
        /*00fc*/ 	.byte	0x04, 0x17
        /*00fe*/ 	.short	(.L_2157 - .L_2156)
.L_2156:
        /*0100*/ 	.word	0x00000000
        /*0104*/ 	.short	0x0003
        /*0106*/ 	.short	0x0018
        /*0108*/ 	.byte	0x00, 0xf0, 0x21, 0x00


	//----- nvinfo : EIATTR_KPARAM_INFO
	.align		4
.L_2157:
        /*010c*/ 	.byte	0x04, 0x17
        /*010e*/ 	.short	(.L_2159 - .L_2158)
.L_2158:
        /*0110*/ 	.word	0x00000000
        /*0114*/ 	.short	0x0002
        /*0116*/ 	.short	0x0010
        /*0118*/ 	.byte	0x00, 0xf0, 0x21, 0x00


	//----- nvinfo : EIATTR_KPARAM_INFO
	.align		4
.L_2159:
        /*011c*/ 	.byte	0x04, 0x17
        /*011e*/ 	.short	(.L_2161 - .L_2160)
.L_2160:
        /*0120*/ 	.word	0x00000000
        /*0124*/ 	.short	0x0001
        /*0126*/ 	.short	0x0008
        /*0128*/ 	.byte	0x00, 0xf0, 0x21, 0x00


	//----- nvinfo : EIATTR_KPARAM_INFO
	.align		4
.L_2161:
        /*012c*/ 	.byte	0x04, 0x17
        /*012e*/ 	.short	(.L_2163 - .L_2162)
.L_2162:
        /*0130*/ 	.word	0x00000000
        /*0134*/ 	.short	0x0000
        /*0136*/ 	.short	0x0000
        /*0138*/ 	.byte	0x00, 0xf0, 0x21, 0x00


	//----- nvinfo : EIATTR_MAXREG_COUNT
	.align		4
.L_2163:
        /*013c*/ 	.byte	0x03, 0x1b
        /*013e*/ 	.short	0x00ff


	//----- nvinfo : EIATTR_MERCURY_ISA_VERSION
	.align		4
        /*0140*/ 	.byte	0x03, 0x5f
        /*0142*/ 	.short	0x0000


	//----- nvinfo : EIATTR_EXIT_INSTR_OFFSETS
	.align		4
        /*0144*/ 	.byte	0x04, 0x1c
        /*0146*/ 	.short	(.L_2165 - .L_2164)


	//   ....[0]....
.L_2164:
        /*0148*/ 	.word	0x000008a0


	//   ....[1]....
        /*014c*/ 	.word	0x00000d10


	//   ....[2]....
        /*0150*/ 	.word	0x00000ed0


	//----- nvinfo : EIATTR_CRS_STACK_SIZE
	.align		4
.L_2165:
        /*0154*/ 	.byte	0x04, 0x1e
        /*0156*/ 	.short	(.L_2167 - .L_2166)
.L_2166:
        /*0158*/ 	.word	0x00000000
.L_2167:


//--------------------- .nv.info._ZN4vllm38concat_and_cache_mla_rope_fused_kernelIN3c108BFloat16ELb1E13__nv_bfloat16S3_LNS_18Fp8KVCacheDataTypeE0EEEvPKlPT_S8_PKS7_SA_illlliPT2_S6_iiiiPKf --------------------------
	.section	.nv.info._ZN4vllm38concat_and_cache_mla_rope_fused_kernelIN3c108BFloat16ELb1E13__nv_bfloat16S3_LNS_18Fp8KVCacheDataTypeE0EEEvPKlPT_S8_PKS7_SA_illlliPT2_S6_iiiiPKf,"",@"SHT_CUDA_INFO"
	.sectionflags	@""
	.align	4


	//----- nvinfo : EIATTR_CUDA_API_VERSION
	.align		4
        /*0000*/ 	.byte	0x04, 0x37
        /*0002*/ 	.short	(.L_2169 - .L_2168)
.L_2168:
        /*0004*/ 	.word	0x00000082


	//----- nvinfo : EIATTR_SW2861232_WAR
	.align		4
.L_2169:
        /*0008*/ 	.byte	0x01, 0x35
	.zero		2


	//----- nvinfo : EIATTR_PARAM_CBANK
	.align		4
        /*000c*/ 	.byte	0x04, 0x0a
        /*000e*/ 	.short	(.L_2171 - .L_2170)
	.align		4
.L_2170:
        /*0010*/ 	.word	index@(.nv.constant0._ZN4vllm38concat_and_cache_mla_rope_fused_kernelIN3c108BFloat16ELb1E13__nv_bfloat16S3_LNS_18Fp8KVCacheDataTypeE0EEEvPKlPT_S8_PKS7_SA_illlliPT2_S6_iiiiPKf)
        /*0014*/ 	.short	0x0160
        /*0016*/ 	.short	0x0080


	//----- nvinfo : EIATTR_CBANK_PARAM_SIZE
	.align		4
.L_2171:
        /*0018*/ 	.byte	0x03, 0x19
        /*001a*/ 	.short	0x0080


	//----- nvinfo : EIATTR_KPARAM_INFO
	.align		4
        /*001c*/ 	.byte	0x04, 0x17
        /*001e*/ 	.short	(.L_2173 - .L_2172)
.L_2172:
        /*0020*/ 	.word	0x00000000
        /*0024*/ 	.short	0x0011
        /*0026*/ 	.short	0x0078
        /*0028*/ 	.byte	0x00, 0xf0, 0x21, 0x00


	//----- nvinfo : EIATTR_KPARAM_INFO
	.align		4
.L_2173:
        /*002c*/ 	.byte	0x04, 0x17
        /*002e*/ 	.short	(.L_2175 - .L_2174)
.L_2174:
        /*0030*/ 	.word	0x00000000
        /*0034*/ 	.short	0x0010
        /*0036*/ 	.short	0x0074
        /*0038*/ 	.byte	0x00, 0xf0, 0x11, 0x00


	//----- nvinfo : EIATTR_KPARAM_INFO
	.align		4
.L_2175:
        /*003c*/ 	.byte	0x04, 0x17
        /*003e*/ 	.short	(.L_2177 - .L_2176)
.L_2176:
        /*0040*/ 	.word	0x00000000
        /*0044*/ 	.short	0x000f
        /*0046*/ 	.short	0x0070
        /*0048*/ 	.byte	0x00, 0xf0, 0x11, 0x00


	//----- nvinfo : EIATTR_KPARAM_INFO
	.align		4
.L_2177:
        /*004c*/ 	.byte	0x04, 0x17
        /*004e*/ 	.short	(.L_2179 - .L_2178)
.L_2178:
        /*0050*/ 	.word	0x00000000
        /*0054*/ 	.short	0x000e
        /*0056*/ 	.short	0x006c
        /*0058*/ 	.byte	0x00, 0xf0, 0x11, 0x00


	//----- nvinfo : EIATTR_KPARAM_INFO
	.align		4
.L_2179:
        /*005c*/ 	.byte	0x04, 0x17
        /*005e*/ 	.short	(.L_2181 - .L_2180)
.L_2180:
        /*0060*/ 	.word	0x00000000
        /*0064*/ 	.short	0x000d
        /*0066*/ 	.short	0x0068
        /*0068*/ 	.byte	0x00, 0xf0, 0x11, 0x00


	//----- nvinfo : EIATTR_KPARAM_INFO
	.align		4
.L_2181:
        /*006c*/ 	.byte	0x04, 0x17
        /*006e*/ 	.short	(.L_2183 - .L_2182)
.L_2182:
        /*0070*/ 	.word	0x00000000
        /*0074*/ 	.short	0x000c
        /*0076*/ 	.short	0x0060
        /*0078*/ 	.byte	0x00, 0xf0, 0x21, 0x00


	//----- nvinfo : EIATTR_KPARAM_INFO
	.align		4
.L_2183:
        /*007c*/ 	.byte	0x04, 0x17
        /*007e*/ 	.short	(.L_2185 - .L_2184)
.L_2184:
        /*0080*/ 	.word	0x00000000
        /*0084*/ 	.short	0x000b
        /*0086*/ 	.short	0x0058
        /*0088*/ 	.byte	0x00, 0xf0, 0x21, 0x00


	//----- nvinfo : EIATTR_KPARAM_INFO
	.align		4
.L_2185:
        /*008c*/ 	.byte	0x04, 0x17
        /*008e*/ 	.short	(.L_2187 - .L_2186)
.L_2186:
        /*0090*/ 	.word	0x00000000
        /*0094*/ 	.short	0x000a
        /*0096*/ 	.short	0x0050
        /*0098*/ 	.byte	0x00, 0xf0, 0x11, 0x00


	//----- nvinfo : EIATTR_KPARAM_INFO
	.align		4
.L_2187:
        /*009c*/ 	.byte	0x04, 0x17
        /*009e*/ 	.short	(.L_2189 - .L_2188)
.L_2188:
        /*00a0*/ 	.word	0x00000000
        /*00a4*/ 	.short	0x0009
        /*00a6*/ 	.short	0x0048
        /*00a8*/ 	.byte	0x00, 0xf0, 0x21, 0x00


	//----- nvinfo : EIATTR_KPARAM_INFO
	.align		4
.L_2189:
        /*00ac*/ 	.byte	0x04, 0x17
        /*00ae*/ 	.short	(.L_2191 - .L_2190)
.L_2190:
        /*00b0*/ 	.word	0x00000000
        /*00b4*/ 	.short	0x0008
        /*00b6*/ 	.short	0x0040
        /*00b8*/ 	.byte	0x00, 0xf0, 0x21, 0x00


	//----- nvinfo : EIATTR_KPARAM_INFO
	.align		4
.L_2191:
        /*00bc*/ 	.byte	0x04, 0x17
        /*00be*/ 	.short	(.L_2193 - .L_2192)
.L_2192:
        /*00c0*/ 	.word	0x00000000
        /*00c4*/ 	.short	0x0007
        /*00c6*/ 	.short	0x0038
        /*00c8*/ 	.byte	0x00, 0xf0, 0x21, 0x00


	//----- nvinfo : EIATTR_KPARAM_INFO
	.align		4
.L_2193:
        /*00cc*/ 	.byte	0x04, 0x17
        /*00ce*/ 	.short	(.L_2195 - .L_2194)
.L_2194:
        /*00d0*/ 	.word	0x00000000
        /*00d4*/ 	.short	0x0006
        /*00d6*/ 	.short	0x0030
        /*00d8*/ 	.byte	0x00, 0xf0, 0x21, 0x00


	//----- nvinfo : EIATTR_KPARAM_INFO
	.align		4
.L_2195:
        /*00dc*/ 	.byte	0x04, 0x17
        /*00de*/ 	.short	(.L_2197 - .L_2196)
.L_2196:
        /*00e0*/ 	.word	0x00000000
        /*00e4*/ 	.short	0x0005
        /*00e6*/ 	.short	0x0028
        /*00e8*/ 	.byte	0x00, 0xf0, 0x11, 0x00


	//----- nvinfo : EIATTR_KPARAM_INFO
	.align		4
.L_2197:
        /*00ec*/ 	.byte	0x04, 0x17
        /*00ee*/ 	.short	(.L_2199 - .L_2198)
.L_2198:
        /*00f0*/ 	.word	0x00000000
        /*00f4*/ 	.short	0x0004
        /*00f6*/ 	.short	0x0020
        /*00f8*/ 	.byte	0x00, 0xf0, 0x21, 0x00


	//----- nvinfo : EIATTR_KPARAM_INFO
	.align		4
.L_2199:
        /*00fc*/ 	.byte	0x04, 0x17
        /*00fe*/ 	.short	(.L_2201 - .L_2200)
.L_2200:
        /*0100*/ 	.word	0x00000000
        /*0104*/ 	.short	0x0003
        /*0106*/ 	.short	0x0018
        /*0108*/ 	.byte	0x00, 0xf0, 0x21, 0x00


	//----- nvinfo : EIATTR_KPARAM_INFO
	.align		4
.L_2201:
        /*010c*/ 	.byte	0x04, 0x17
        /*010e*/ 	.short	(.L_2203 - .L_2202)
.L_2202:
        /*0110*/ 	.word	0x00000000
        /*0114*/ 	.short	0x0002
        /*0116*/ 	.short	0x0010
        /*0118*/ 	.byte	0x00, 0xf0, 0x21, 0x00


	//----- nvinfo : EIATTR_KPARAM_INFO
	.align		4
.L_2203:
        /*011c*/ 	.byte	0x04, 0x17
        /*011e*/ 	.short	(.L_2205 - .L_2204)
.L_2204:
        /*0120*/ 	.word	0x00000000
        /*0124*/ 	.short	0x0001
        /*0126*/ 	.short	0x0008
        /*0128*/ 	.byte	0x00, 0xf0, 0x21, 0x00


	//----- nvinfo : EIATTR_KPARAM_INFO
	.align		4
.L_2205:
        /*012c*/ 	.byte	0x04, 0x17
        /*012e*/ 	.short	(.L_2207 - .L_2206)
.L_2206:
        /*0130*/ 	.word	0x00000000
        /*0134*/ 	.short	0x0000
        /*0136*/ 	.short	0x0000
        /*0138*/ 	.byte	0x00, 0xf0, 0x21, 0x00


	//----- nvinfo : EIATTR_MAXREG_COUNT
	.align		4
.L_2207:
        /*013c*/ 	.byte	0x03, 0x1b
        /*013e*/ 	.short	0x00ff


	//----- nvinfo : EIATTR_MERCURY_ISA_VERSION
	.align		4
        /*0140*/ 	.byte	0x03, 0x5f
        /*0142*/ 	.short	0x0000


	//----- nvinfo : EIATTR_EXIT_INSTR_OFFSETS
	.align		4
        /*0144*/ 	.byte	0x04, 0x1c
        /*0146*/ 	.short	(.L_2209 - .L_2208)


	//   ....[0]....
.L_2208:
        /*0148*/ 	.word	0x00000910


	//   ....[1]....
        /*014c*/ 	.word	0x00000e10


	//   ....[2]....
        /*0150*/ 	.word	0x00000fc0


	//----- nvinfo : EIATTR_CRS_STACK_SIZE
	.align		4
.L_2209:
        /*0154*/ 	.byte	0x04, 0x1e
        /*0156*/ 	.short	(.L_2211 - .L_2210)
.L_2210:
        /*0158*/ 	.word	0x00000000
.L_2211:


//--------------------- .nv.info._ZN4vllm38concat_and_cache_mla_rope_fused_kernelIN3c104HalfELb0E13__nv_bfloat16S3_LNS_18Fp8KVCacheDataTypeE0EEEvPKlPT_S8_PKS7_SA_illlliPT2_S6_iiiiPKf --------------------------
	.section	.nv.info._ZN4vllm38concat_and_cache_mla_rope_fused_kernelIN3c104HalfELb0E13__nv_bfloat16S3_LNS_18Fp8KVCacheDataTypeE0EEEvPKlPT_S8_PKS7_SA_illlliPT2_S6_iiiiPKf,"",@"SHT_CUDA_INFO"
	.sectionflags	@""
	.align	4


	//----- nvinfo : EIATTR_CUDA_API_VERSION
	.align		4
        /*0000*/ 	.byte	0x04, 0x37
        /*0002*/ 	.short	(.L_2213 - .L_2212)
.L_2212:
        /*0004*/ 	.word	0x00000082


	//----- nvinfo : EIATTR_SW2861232_WAR
	.align		4
.L_2213:
        /*0008*/ 	.byte	0x01, 0x35
	.zero		2


	//----- nvinfo : EIATTR_PARAM_CBANK
	.align		4
        /*000c*/ 	.byte	0x04, 0x0a
        /*000e*/ 	.short	(.L_2215 - .L_2214)
	.align		4
.L_2214:
        /*0010*/ 	.word	index@(.nv.constant0._ZN4vllm38concat_and_cache_mla_rope_fused_kernelIN3c104HalfELb0E13__nv_bfloat16S3_LNS_18Fp8KVCacheDataTypeE0EEEvPKlPT_S8_PKS7_SA_illlliPT2_S6_iiiiPKf)
        /*0014*/ 	.short	0x0160
        /*0016*/ 	.short	0x0080


	//----- nvinfo : EIATTR_CBANK_PARAM_SIZE
	.align		4
.L_2215:
        /*0018*/ 	.byte	0x03, 0x19
        /*001a*/ 	.short	0x0080


	//----- nvinfo : EIATTR_KPARAM_INFO
	.align		4
        /*001c*/ 	.byte	0x04, 0x17
        /*001e*/ 	.short	(.L_2217 - .L_2216)
.L_2216:
        /*0020*/ 	.word	0x00000000
        /*0024*/ 	.short	0x0011
        /*0026*/ 	.short	0x0078
        /*0028*/ 	.byte	0x00, 0xf0, 0x21, 0x00


	//----- nvinfo : EIATTR_KPARAM_INFO
	.align		4
.L_2217:
        /*002c*/ 	.byte	0x04, 0x17
        /*002e*/ 	.short	(.L_2219 - .L_2218)
.L_2218:
        /*0030*/ 	.word	0x00000000
        /*0034*/ 	.short	0x0010
        /*0036*/ 	.short	0x0074
        /*0038*/ 	.byte	0x00, 0xf0, 0x11, 0x00


	//----- nvinfo : EIATTR_KPARAM_INFO
	.align		4
.L_2219:
        /*003c*/ 	.byte	0x04, 0x17
        /*003e*/ 	.short	(.L_2221 - .L_2220)
.L_2220:
        /*0040*/ 	.word	0x00000000
        /*0044*/ 	.short	0x000f
        /*0046*/ 	.short	0x0070
        /*0048*/ 	.byte	0x00, 0xf0, 0x11, 0x00


	//----- nvinfo : EIATTR_KPARAM_INFO
	.align		4
.L_2221:
        /*004c*/ 	.byte	0x04, 0x17
        /*004e*/ 	.short	(.L_2223 - .L_2222)
.L_2222:
        /*0050*/ 	.word	0x00000000
        /*0054*/ 	.short	0x000e
        /*0056*/ 	.short	0x006c
        /*0058*/ 	.byte	0x00, 0xf0, 0x11, 0x00


	//----- nvinfo : EIATTR_KPARAM_INFO
	.align		4
.L_2223:
        /*005c*/ 	.byte	0x04, 0x17
        /*005e*/ 	.short	(.L_2225 - .L_2224)
.L_2224:
        /*0060*/ 	.word	0x00000000
        /*0064*/ 	.short	0x000d
        /*0066*/ 	.short	0x0068
        /*0068*/ 	.byte	0x00, 0xf0, 0x11, 0x00


	//----- nvinfo : EIATTR_KPARAM_INFO
	.align		4
.L_2225:
        /*006c*/ 	.byte	0x04, 0x17
        /*006e*/ 	.short	(.L_2227 - .L_2226)
.L_2226:
        /*0070*/ 	.word	0x00000000
        /*0074*/ 	.short	0x000c
        /*0076*/ 	.short	0x0060
        /*0078*/ 	.byte	0x00, 0xf0, 0x21, 0x00


	//----- nvinfo : EIATTR_KPARAM_INFO
	.align		4
.L_2227:
        /*007c*/ 	.byte	0x04, 0x17
        /*007e*/ 	.short	(.L_2229 - .L_2228)
.L_2228:
        /*0080*/ 	.word	0x00000000
        /*0084*/ 	.short	0x000b
        /*0086*/ 	.short	0x0058
        /*0088*/ 	.byte	0x00, 0xf0, 0x21, 0x00


	//----- nvinfo : EIATTR_KPARAM_INFO
	.align		4
.L_2229:
        /*008c*/ 	.byte	0x04, 0x17
        /*008e*/ 	.short	(.L_2231 - .L_2230)
.L_2230:
        /*0090*/ 	.word	0x00000000
        /*0094*/ 	.short	0x000a
        /*0096*/ 	.short	0x0050
        /*0098*/ 	.byte	0x00, 0xf0, 0x11, 0x00


	//----- nvinfo : EIATTR_KPARAM_INFO
	.align		4
.L_2231:
        /*009c*/ 	.byte	0x04, 0x17
        /*009e*/ 	.short	(.L_2233 - .L_2232)
.L_2232:
        /*00a0*/ 	.word	0x00000000
        /*00a4*/ 	.short	0x0009
        /*00a6*/ 	.short	0x0048
        /*00a8*/ 	.byte	0x00, 0xf0, 0x21, 0x00


	//----- nvinfo : EIATTR_KPARAM_INFO
	.align		4
.L_2233:
        /*00ac*/ 	.byte	0x04, 0x17
        /*00ae*/ 	.short	(.L_2235 - .L_2234)
.L_2234:
        /*00b0*/ 	.word	0x00000000
        /*00b4*/ 	.short	0x0008
        /*00b6*/ 	.short	0x0040
        /*00b8*/ 	.byte	0x00, 0xf0, 0x21, 0x00


	//----- nvinfo : EIATTR_KPARAM_INFO
	.align		4
.L_2235:
        /*00bc*/ 	.byte	0x04, 0x17
        /*00be*/ 	.short	(.L_2237 - .L_2236)
.L_2236:
        /*00c0*/ 	.word	0x00000000
        /*00c4*/ 	.short	0x0007
        /*00c6*/ 	.short	0x0038
        /*00c8*/ 	.byte	0x00, 0xf0, 0x21, 0x00


	//----- nvinfo : EIATTR_KPARAM_INFO
	.align		4
.L_2237:
        /*00cc*/ 	.byte	0x04, 0x17
        /*00ce*/ 	.short	(.L_2239 - .L_2238)
.L_2238:
        /*00d0*/ 	.word	0x00000000
        /*00d4*/ 	.short	0x0006
        /*00d6*/ 	.short	0x0030
        /*00d8*/ 	.byte	0x00, 0xf0, 0x21, 0x00


	//----- nvinfo : EIATTR_KPARAM_INFO
	.align		4
.L_2239:
        /*00dc*/ 	.byte	0x04, 0x17
        /*00de*/ 	.short	(.L_2241 - .L_2240)
.L_2240:
        /*00e0*/ 	.word	0x00000000
        /*00e4*/ 	.short	0x0005
        /*00e6*/ 	.short	0x0028
        /*00e8*/ 	.byte	0x00, 0xf0, 0x11, 0x00


	//----- nvinfo : EIATTR_KPARAM_INFO
	.align		4
.L_2241:
        /*00ec*/ 	.byte	0x04, 0x17
        /*00ee*/ 	.short	(.L_2243 - .L_2242)
.L_2242:
        /*00f0*/ 	.word	0x00000000
        /*00f4*/ 	.short	0x0004
        /*00f6*/ 	.short	0x0020
        /*00f8*/ 	.byte	0x00, 0xf0, 0x21, 0x00


	//----- nvinfo : EIATTR_KPARAM_INFO
	.align		4
.L_2243:
        /*00fc*/ 	.byte	0x04, 0x17
        /*00fe*/ 	.short	(.L_2245 - .L_2244)
.L_2244:
        /*0100*/ 	.word	0x00000000
        /*0104*/ 	.short	0x0003
        /*0106*/ 	.short	0x0018
        /*0108*/ 	.byte	0x00, 0xf0, 0x21, 0x00


	//----- nvinfo : EIATTR_KPARAM_INFO
	.align		4
.L_2245:
        /*010c*/ 	.byte	0x04, 0x17
        /*010e*/ 	.short	(.L_2247 - .L_2246)
.L_2246:
        /*0110*/ 	.word	0x00000000
        /*0114*/ 	.short	0x0002
        /*0116*/ 	.short	0x0010
        /*0118*/ 	.byte	0x00, 0xf0, 0x21, 0x00


	//----- nvinfo : EIATTR_KPARAM_INFO
	.align		4
.L_2247:
        /*011c*/ 	.byte	0x04, 0x17
        /*011e*/ 	.short	(.L_2249 - .L_2248)
.L_2248:
        /*0120*/ 	.word	0x00000000
        /*0124*/ 	.short	0x0001
        /*0126*/ 	.short	0x0008
        /*0128*/ 	.byte	0x00, 0xf0, 0x21, 0x00


	//----- nvinfo : EIATTR_KPARAM_INFO
	.align		4
.L_2249:
        /*012c*/ 	.byte	0x04, 0x17
        /*012e*/ 	.short	(.L_2251 - .L_2250)
.L_2250:
        /*0130*/ 	.word	0x00000000
        /*0134*/ 	.short	0x0000
        /*0136*/ 	.short	0x0000
        /*0138*/ 	.byte	0x00, 0xf0, 0x21, 0x00


	//----- nvinfo : EIATTR_MAXREG_COUNT
	.align		4
.L_2251:
        /*013c*/ 	.byte	0x03, 0x1b
        /*013e*/ 	.short	0x00ff


	//----- nvinfo : EIATTR_MERCURY_ISA_VERSION
	.align		4
        /*0140*/ 	.byte	0x03, 0x5f
        /*0142*/ 	.short	0x0000


	//----- nvinfo : EIATTR_EXIT_INSTR_OFFSETS
	.align		4
        /*0144*/ 	.byte	0x04, 0x1c
        /*0146*/ 	.short	(.L_2253 - .L_2252)


	//   ....[0]....
.L_2252:
        /*0148*/ 	.word	0x000008a0


	//   ....[1]....
        /*014c*/ 	.word	0x00000d10


	//   ....[2]....
        /*0150*/ 	.word	0x00000ed0


	//----- nvinfo : EIATTR_CRS_STACK_SIZE
	.align		4
.L_2253:
        /*0154*/ 	.byte	0x04, 0x1e
        /*0156*/ 	.short	(.L_2255 - .L_2254)
.L_2254:
        /*0158*/ 	.word	0x00000000
.L_2255:


//--------------------- .nv.info._ZN4vllm38concat_and_cache_mla_rope_fused_kernelIN3c104HalfELb1E13__nv_bfloat16S3_LNS_18Fp8KVCacheDataTypeE0EEEvPKlPT_S8_PKS7_SA_illlliPT2_S6_iiiiPKf --------------------------
	.section	.nv.info._ZN4vllm38concat_and_cache_mla_rope_fused_kernelIN3c104HalfELb1E13__nv_bfloat16S3_LNS_18Fp8KVCacheDataTypeE0EEEvPKlPT_S8_PKS7_SA_illlliPT2_S6_iiiiPKf,"",@"SHT_CUDA_INFO"
	.sectionflags	@""
	.align	4


	//----- nvinfo : EIATTR_CUDA_API_VERSION
	.align		4
        /*0000*/ 	.byte	0x04, 0x37
        /*0002*/ 	.short	(.L_2257 - .L_2256)
.L_2256:
        /*0004*/ 	.word	0x00000082


	//----- nvinfo : EIATTR_SW2861232_WAR
	.align		4
.L_2257:
        /*0008*/ 	.byte	0x01, 0x35
	.zero		2


	//----- nvinfo : EIATTR_PARAM_CBANK
	.align		4
        /*000c*/ 	.byte	0x04, 0x0a
        /*000e*/ 	.short	(.L_2259 - .L_2258)
	.align		4
.L_2258:
        /*0010*/ 	.word	index@(.nv.constant0._ZN4vllm38concat_and_cache_mla_rope_fused_kernelIN3c104HalfELb1E13__nv_bfloat16S3_LNS_18Fp8KVCacheDataTypeE0EEEvPKlPT_S8_PKS7_SA_illlliPT2_S6_iiiiPKf)
        /*0014*/ 	.short	0x0160
        /*0016*/ 	.short	0x0080


	//----- nvinfo : EIATTR_CBANK_PARAM_SIZE
	.align		4
.L_2259:
        /*0018*/ 	.byte	0x03, 0x19
        /*001a*/ 	.short	0x0080


	//----- nvinfo : EIATTR_KPARAM_INFO
	.align		4
        /*001c*/ 	.byte	0x04, 0x17
        /*001e*/ 	.short	(.L_2261 - .L_2260)
.L_2260:
        /*0020*/ 	.word	0x00000000
        /*0024*/ 	.short	0x0011
        /*0026*/ 	.short	0x0078
        /*0028*/ 	.byte	0x00, 0xf0, 0x21, 0x00


	//----- nvinfo : EIATTR_KPARAM_INFO
	.align		4
.L_2261:
        /*002c*/ 	.byte	0x04, 0x17
        /*002e*/ 	.short	(.L_2263 - .L_2262)
.L_2262:
        /*0030*/ 	.word	0x00000000
        /*0034*/ 	.short	0x0010
        /*0036*/ 	.short	0x0074
        /*0038*/ 	.byte	0x00, 0xf0, 0x11, 0x00


	//----- nvinfo : EIATTR_KPARAM_INFO
	.align		4
.L_2263:
        /*003c*/ 	.byte	0x04, 0x17
        /*003e*/ 	.short	(.L_2265 - .L_2264)
.L_2264:
        /*0040*/ 	.word	0x00000000
        /*0044*/ 	.short	0x000f
        /*0046*/ 	.short	0x0070
        /*0048*/ 	.byte	0x00, 0xf0, 0x11, 0x00


	//----- nvinfo : EIATTR_KPARAM_INFO
	.align		4
.L_2265:
        /*004c*/ 	.byte	0x04, 0x17
        /*004e*/ 	.short	(.L_2267 - .L_2266)
.L_2266:
        /*0050*/ 	.word	0x00000000
        /*0054*/ 	.short	0x000e
        /*0056*/ 	.short	0x006c
        /*0058*/ 	.byte	0x00, 0xf0, 0x11, 0x00


	//----- nvinfo : EIATTR_KPARAM_INFO
	.align		4
.L_2267:
        /*005c*/ 	.byte	0x04, 0x17
        /*005e*/ 	.short	(.L_2269 - .L_2268)
.L_2268:
        /*0060*/ 	.word	0x00000000
        /*0064*/ 	.short	0x000d
        /*0066*/ 	.short	0x0068
        /*0068*/ 	.byte	0x00, 0xf0, 0x11, 0x00


	//----- nvinfo : EIATTR_KPARAM_INFO
	.align		4
.L_2269:
        /*006c*/ 	.byte	0x04, 0x17
        /*006e*/ 	.short	(.L_2271 - .L_2270)
.L_2270:
        /*0070*/ 	.word	0x00000000
        /*0074*/ 	.short	0x000c
        /*0076*/ 	.short	0x0060
        /*0078*/ 	.byte	0x00, 0xf0, 0x21, 0x00


	//----- nvinfo : EIATTR_KPARAM_INFO
	.align		4
.L_2271:
        /*007c*/ 	.byte	0x04, 0x17
        /*007e*/ 	.short	(.L_2273 - .L_2272)
.L_2272:
        /*0080*/ 	.word	0x00000000
        /*0084*/ 	.short	0x000b
        /*0086*/ 	.short	0x0058
        /*0088*/ 	.byte	0x00, 0xf0, 0x21, 0x00


	//----- nvinfo : EIATTR_KPARAM_INFO
	.align		4
.L_2273:
        /*008c*/ 	.byte	0x04, 0x17
        /*008e*/ 	.short	(.L_2275 - .L_2274)
.L_2274:
        /*0090*/ 	.word	0x00000000
        /*0094*/ 	.short	0x000a
        /*0096*/ 	.short	0x0050
        /*0098*/ 	.byte	0x00, 0xf0, 0x11, 0x00


	//----- nvinfo : EIATTR_KPARAM_INFO
	.align		4
.L_2275:
        /*009c*/ 	.byte	0x04, 0x17
        /*009e*/ 	.short	(.L_2277 - .L_2276)
.L_2276:
        /*00a0*/ 	.word	0x00000000
        /*00a4*/ 	.short	0x0009
        /*00a6*/ 	.short	0x0048
        /*00a8*/ 	.byte	0x00, 0xf0, 0x21, 0x00


	//----- nvinfo : EIATTR_KPARAM_INFO
	.align		4
.L_2277:
        /*00ac*/ 	.byte	0x04, 0x17
        /*00ae*/ 	.short	(.L_2279 - .L_2278)
.L_2278:
        /*00b0*/ 	.word	0x00000000
        /*00b4*/ 	.short	0x0008
        /*00b6*/ 	.short	0x0040
        /*00b8*/ 	.byte	0x00, 0xf0, 0x21, 0x00


	//----- nvinfo : EIATTR_KPARAM_INFO
	.align		4
.L_2279:
        /*00bc*/ 	.byte	0x04, 0x17
        /*00be*/ 	.short	(.L_2281 - .L_2280)
.L_2280:
        /*00c0*/ 	.word	0x00000000
        /*00c4*/ 	.short	0x0007
        /*00c6*/ 	.short	0x0038
        /*00c8*/ 	.byte	0x00, 0xf0, 0x21, 0x00


	//----- nvinfo : EIATTR_KPARAM_INFO
	.align		4
.L_2281:
        /*00cc*/ 	.byte	0x04, 0x17
        /*00ce*/ 	.short	(.L_2283 - .L_2282)
.L_2282:
        /*00d0*/ 	.word	0x00000000
        /*00d4*/ 	.short	0x0006
        /*00d6*/ 	.short	0x0030
        /*00d8*/ 	.byte	0x00, 0xf0, 0x21, 0x00


	//----- nvinfo : EIATTR_KPARAM_INFO
	.align		4
.L_2283:
        /*00dc*/ 	.byte	0x04, 0x17
        /*00de*/ 	.short	(.L_2285 - .L_2284)
.L_2284:
        /*00e0*/ 	.word	0x00000000
        /*00e4*/ 	.short	0x0005
        /*00e6*/ 	.short	0x0028
        /*00e8*/ 	.byte	0x00, 0xf0, 0x11, 0x00


	//----- nvinfo : EIATTR_KPARAM_INFO
	.align		4
.L_2285:
        /*00ec*/ 	.byte	0x04, 0x17
        /*00ee*/ 	.short	(.L_2287 - .L_2286)
.L_2286:
        /*00f0*/ 	.word	0x00000000
        /*00f4*/ 	.short	0x0004
        /*00f6*/ 	.short	0x0020
        /*00f8*/ 	.byte	0x00, 0xf0, 0x21, 0x00


	//----- nvinfo : EIATTR_KPARAM_INFO
	.align		4
.L_2287:
        /*00fc*/ 	.byte	0x04, 0x17
        /*00fe*/ 	.short	(.L_2289 - .L_2288)
.L_2288:
        /*0100*/ 	.word	0x00000000
        /*0104*/ 	.short	0x0003
        /*0106*/ 	.short	0x0018
        /*0108*/ 	.byte	0x00, 0xf0, 0x21, 0x00


	//----- nvinfo : EIATTR_KPARAM_INFO
	.align		4
.L_2289:
        /*010c*/ 	.byte	0x04, 0x17
        /*010e*/ 	.short	(.L_2291 - .L_2290)
.L_2290:
        /*0110*/ 	.word	0x00000000
        /*0114*/ 	.short	0x0002
        /*0116*/ 	.short	0x0010
        /*0118*/ 	.byte	0x00, 0xf0, 0x21, 0x00


	//----- nvinfo : EIATTR_KPARAM_INFO
	.align		4
.L_2291:
        /*011c*/ 	.byte	0x04, 0x17
        /*011e*/ 	.short	(.L_2293 - .L_2292)
.L_2292:
        /*0120*/ 	.word	0x00000000
        /*0124*/ 	.short	0x0001
        /*0126*/ 	.short	0x0008
        /*0128*/ 	.byte	0x00, 0xf0, 0x21, 0x00


	//----- nvinfo : EIATTR_KPARAM_INFO
	.align		4
.L_2293:
        /*012c*/ 	.byte	0x04, 0x17
        /*012e*/ 	.short	(.L_2295 - .L_2294)
.L_2294:
        /*0130*/ 	.word	0x00000000
        /*0134*/ 	.short	0x0000
        /*0136*/ 	.short	0x0000
        /*0138*/ 	.byte	0x00, 0xf0, 0x21, 0x00


	//----- nvinfo : EIATTR_MAXREG_COUNT
	.align		4
.L_2295:
        /*013c*/ 	.byte	0x03, 0x1b
        /*013e*/ 	.short	0x00ff


	//----- nvinfo : EIATTR_MERCURY_ISA_VERSION
	.align		4
        /*0140*/ 	.byte	0x03, 0x5f
        /*0142*/ 	.short	0x0000


	//----- nvinfo : EIATTR_EXIT_INSTR_OFFSETS
	.align		4
        /*0144*/ 	.byte	0x04, 0x1c
        /*0146*/ 	.short	(.L_2297 - .L_2296)


	//   ....[0]....
.L_2296:
        /*0148*/ 	.word	0x00000910


	//   ....[1]....
        /*014c*/ 	.word	0x00000e10


	//   ....[2]....
        /*0150*/ 	.word	0x00000fc0


	//----- nvinfo : EIATTR_CRS_STACK_SIZE
	.align		4
.L_2297:
        /*0154*/ 	.byte	0x04, 0x1e
        /*0156*/ 	.short	(.L_2299 - .L_2298)
.L_2298:
        /*0158*/ 	.word	0x00000000
.L_2299:


//--------------------- .nv.info._ZN4vllm38concat_and_cache_mla_rope_fused_kernelIfLb0E13__nv_bfloat16S1_LNS_18Fp8KVCacheDataTypeE0EEEvPKlPT_S6_PKS5_S8_illlliPT2_S4_iiiiPKf --------------------------
	.section	.nv.info._ZN4vllm38concat_and_cache_mla_rope_fused_kernelIfLb0E13__nv_bfloat16S1_LNS_18Fp8KVCacheDataTypeE0EEEvPKlPT_S6_PKS5_S8_illlliPT2_S4_iiiiPKf,"",@"SHT_CUDA_INFO"
	.sectionflags	@""
	.align	4


	//----- nvinfo : EIATTR_CUDA_API_VERSION
	.align		4
        /*0000*/ 	.byte	0x04, 0x37
        /*0002*/ 	.short	(.L_2301 - .L_2300)
.L_2300:
        /*0004*/ 	.word	0x00000082


	//----- nvinfo : EIATTR_SW2861232_WAR
	.align		4
.L_2301:
        /*0008*/ 	.byte	0x01, 0x35
	.zero		2


	//----- nvinfo : EIATTR_PARAM_CBANK
	.align		4
        /*000c*/ 	.byte	0x04, 0x0a
        /*000e*/ 	.short	(.L_2303 - .L_2302)
	.align		4
.L_2302:
        /*0010*/ 	.word	index@(.nv.constant0._ZN4vllm38concat_and_cache_mla_rope_fused_kernelIfLb0E13__nv_bfloat16S1_LNS_18Fp8KVCacheDataTypeE0EEEvPKlPT_S6_PKS5_S8_illlliPT2_S4_iiiiPKf)
        /*0014*/ 	.short	0x0160
        /*0016*/ 	.short	0x0080


	//----- nvinfo : EIATTR_CBANK_PARAM_SIZE
	.align		4
.L_2303:
        /*0018*/ 	.byte	0x03, 0x19
        /*001a*/ 	.short	0x0080


	//----- nvinfo : EIATTR_KPARAM_INFO
	.align		4
        /*001c*/ 	.byte	0x04, 0x17
        /*001e*/ 	.short	(.L_2305 - .L_2304)
.L_2304:
        /*0020*/ 	.word	0x00000000
        /*0024*/ 	.short	0x0011
        /*0026*/ 	.short	0x0078
        /*0028*/ 	.byte	0x00, 0xf0, 0x21, 0x00


	//----- nvinfo : EIATTR_KPARAM_INFO
	.align		4
.L_2305:
        /*002c*/ 	.byte	0x04, 0x17
        /*002e*/ 	.short	(.L_2307 - .L_2306)
.L_2306:
        /*0030*/ 	.word	0x00000000
        /*0034*/ 	.short	0x0010
        /*0036*/ 	.short	0x0074
        /*0038*/ 	.byte	0x00, 0xf0, 0x11, 0x00


	//----- nvinfo : EIATTR_KPARAM_INFO
	.align		4
.L_2307:
        /*003c*/ 	.byte	0x04, 0x17
        /*003e*/ 	.short	(.L_2309 - .L_2308)
.L_2308:
        /*0040*/ 	.word	0x00000000
        /*0044*/ 	.short	0x000f
        /*0046*/ 	.short	0x0070
        /*0048*/ 	.byte	0x00, 0xf0, 0x11, 0x00


	//----- nvinfo : EIATTR_KPARAM_INFO
	.align		4
.L_2309:
        /*004c*/ 	.byte	0x04, 0x17
        /*004e*/ 	.short	(.L_2311 - .L_2310)
.L_2310:
        /*0050*/ 	.word	0x00000000
        /*0054*/ 	.short	0x000e
        /*0056*/ 	.short	0x006c
        /*0058*/ 	.byte	0x00, 0xf0, 0x11, 0x00


	//----- nvinfo : EIATTR_KPARAM_INFO
	.align		4
.L_2311:
        /*005c*/ 	.byte	0x04, 0x17
        /*005e*/ 	.short	(.L_2313 - .L_2312)
.L_2312:
        /*0060*/ 	.word	0x00000000
        /*0064*/ 	.short	0x000d
        /*0066*/ 	.short	0x0068
        /*0068*/ 	.byte	0x00, 0xf0, 0x11, 0x00


	//----- nvinfo : EIATTR_KPARAM_INFO
	.align		4
.L_2313:
        /*006c*/ 	.byte	0x04, 0x17
        /*006e*/ 	.short	(.L_2315 - .L_2314)
.L_2314:
        /*0070*/ 	.word	0x00000000
        /*0074*/ 	.short	0x000c
        /*0076*/ 	.short	0x0060
        /*0078*/ 	.byte	0x00, 0xf0, 0x21, 0x00


	//----- nvinfo : EIATTR_KPARAM_INFO
	.align		4
.L_2315:
        /*007c*/ 	.byte	0x04, 0x17
        /*007e*/ 	.short	(.L_2317 - .L_2316)
.L_2316:
        /*0080*/ 	.word	0x00000000
        /*0084*/ 	.short	0x000b
        /*0086*/ 	.short	0x0058
        /*0088*/ 	.byte	0x00, 0xf0, 0x21, 0x00


	//----- nvinfo : EIATTR_KPARAM_INFO
	.align		4
.L_2317:
        /*008c*/ 	.byte	0x04, 0x17
        /*008e*/ 	.short	(.L_2319 - .L_2318)
.L_2318:
        /*0090*/ 	.word	0x00000000
        /*0094*/ 	.short	0x000a
        /*0096*/ 	.short	0x0050
        /*0098*/ 	.byte	0x00, 0xf0, 0x11, 0x00


	//----- nvinfo : EIATTR_KPARAM_INFO
	.align		4
.L_2319:
        /*009c*/ 	.byte	0x04, 0x17
        /*009e*/ 	.short	(.L_2321 - .L_2320)
.L_2320:
        /*00a0*/ 	.word	0x00000000
        /*00a4*/ 	.short	0x0009
        /*00a6*/ 	.short	0x0048
        /*00a8*/ 	.byte	0x00, 0xf0, 0x21, 0x00


	//----- nvinfo : EIATTR_KPARAM_INFO
	.align		4
.L_2321:
        /*00ac*/ 	.byte	0x04, 0x17
        /*00ae*/ 	.short	(.L_2323 - .L_2322)
.L_2322:
        /*00b0*/ 	.word	0x00000000
        /*00b4*/ 	.short	0x0008
        /*00b6*/ 	.short	0x0040
        /*00b8*/ 	.byte	0x00, 0xf0, 0x21, 0x00


	//----- nvinfo : EIATTR_KPARAM_INFO
	.align		4
.L_2323:
        /*00bc*/ 	.byte	0x04, 0x17
        /*00be*/ 	.short	(.L_2325 - .L_2324)
.L_2324:
        /*00c0*/ 	.word	0x00000000
        /*00c4*/ 	.short	0x0007
        /*00c6*/ 	.short	0x0038
        /*00c8*/ 	.byte	0x00, 0xf0, 0x21, 0x00


	//----- nvinfo : EIATTR_KPARAM_INFO
	.align		4
.L_2325:
        /*00cc*/ 	.byte	0x04, 0x17
        /*00ce*/ 	.short	(.L_2327 - .L_2326)
.L_2326:
        /*00d0*/ 	.word	0x00000000
        /*00d4*/ 	.short	0x0006
        /*00d6*/ 	.short	0x0030
        /*00d8*/ 	.byte	0x00, 0xf0, 0x21, 0x00


	//----- nvinfo : EIATTR_KPARAM_INFO
	.align		4
.L_2327:
        /*00dc*/ 	.byte	0x04, 0x17
        /*00de*/ 	.short	(.L_2329 - .L_2328)
.L_2328:
        /*00e0*/ 	.word	0x00000000
        /*00e4*/ 	.short	0x0005
        /*00e6*/ 	.short	0x0028
        /*00e8*/ 	.byte	0x00, 0xf0, 0x11, 0x00


	//----- nvinfo : EIATTR_KPARAM_INFO
	.align		4
.L_2329:
        /*00ec*/ 	.byte	0x04, 0x17
        /*00ee*/ 	.short	(.L_2331 - .L_2330)
.L_2330:
        /*00f0*/ 	.word	0x00000000
        /*00f4*/ 	.short	0x0004
        /*00f6*/ 	.short	0x0020
        /*00f8*/ 	.byte	0x00, 0xf0, 0x21, 0x00


	//----- nvinfo : EIATTR_KPARAM_INFO
	.align		4
.L_2331:
        /*00fc*/ 	.byte	0x04, 0x17
        /*00fe*/ 	.short	(.L_2333 - .L_2332)
.L_2332:
        /*0100*/ 	.word	0x00000000
        /*0104*/ 	.short	0x0003
        /*0106*/ 	.short	0x0018
        /*0108*/ 	.byte	0x00, 0xf0, 0x21, 0x00


	//----- nvinfo : EIATTR_KPARAM_INFO
	.align		4
.L_2333:
        /*010c*/ 	.byte	0x04, 0x17
        /*010e*/ 	.short	(.L_2335 - .L_2334)
.L_2334:
        /*0110*/ 	.word	0x00000000
        /*0114*/ 	.short	0x0002
        /*0116*/ 	.short	0x0010
        /*0118*/ 	.byte	0x00, 0xf0, 0x21, 0x00


	//----- nvinfo : EIATTR_KPARAM_INFO
	.align		4
.L_2335:
        /*011c*/ 	.byte	0x04, 0x17
        /*011e*/ 	.short	(.L_2337 - .L_2336)
.L_2336:
        /*0120*/ 	.word	0x00000000
        /*0124*/ 	.short	0x0001
        /*0126*/ 	.short	0x0008
        /*0128*/ 	.byte	0x00, 0xf0, 0x21, 0x00


	//----- nvinfo : EIATTR_KPARAM_INFO
	.align		4
.L_2337:
        /*012c*/ 	.byte	0x04, 0x17
        /*012e*/ 	.short	(.L_2339 - .L_2338)
.L_2338:
        /*0130*/ 	.word	0x00000000
        /*0134*/ 	.short	0x0000
        /*0136*/ 	.short	0x0000
        /*0138*/ 	.byte	0x00, 0xf0, 0x21, 0x00


	//----- nvinfo : EIATTR_MAXREG_COUNT
	.align		4
.L_2339:
        /*013c*/ 	.byte	0x03, 0x1b
        /*013e*/ 	.short	0x00ff


	//----- nvinfo : EIATTR_MERCURY_ISA_VERSION
	.align		4
        /*0140*/ 	.byte	0x03, 0x5f
        /*0142*/ 	.short	0x0000


	//----- nvinfo : EIATTR_EXIT_INSTR_OFFSETS
	.align		4
        /*0144*/ 	.byte	0x04, 0x1c
        /*0146*/ 	.short	(.L_2341 - .L_2340)


	//   ....[0]....
.L_2340:
        /*0148*/ 	.word	0x000007c0


	//   ....[1]....
        /*014c*/ 	.word	0x00000b30


	//   ....[2]....
        /*0150*/ 	.word	0x00000cf0


	//----- nvinfo : EIATTR_CRS_STACK_SIZE
	.align		4
.L_2341:
        /*0154*/ 	.byte	0x04, 0x1e
        /*0156*/ 	.short	(.L_2343 - .L_2342)
.L_2342:
        /*0158*/ 	.word	0x00000000
.L_2343:


//--------------------- .nv.info._ZN4vllm38concat_and_cache_mla_rope_fused_kernelIfLb1E13__nv_bfloat16S1_LNS_18Fp8KVCacheDataTypeE0EEEvPKlPT_S6_PKS5_S8_illlliPT2_S4_iiiiPKf --------------------------
	.section	.nv.info._ZN4vllm38concat_and_cache_mla_rope_fused_kernelIfLb1E13__nv_bfloat16S1_LNS_18Fp8KVCacheDataTypeE0EEEvPKlPT_S6_PKS5_S8_illlliPT2_S4_iiiiPKf,"",@"SHT_CUDA_INFO"
	.sectionflags	@""
	.align	4


	//----- nvinfo : EIATTR_CUDA_API_VERSION
	.align		4
        /*0000*/ 	.byte	0x04, 0x37
        /*0002*/ 	.short	(.L_2345 - .L_2344)
.L_2344:
        /*0004*/ 	.word	0x00000082


	//----- nvinfo : EIATTR_SW2861232_WAR
	.align		4
.L_2345:
        /*0008*/ 	.byte	0x01, 0x35
	.zero		2


	//----- nvinfo : EIATTR_PARAM_CBANK
	.align		4
        /*000c*/ 	.byte	0x04, 0x0a
        /*000e*/ 	.short	(.L_2347 - .L_2346)
	.align		4
.L_2346:
        /*0010*/ 	.word	index@(.nv.constant0._ZN4vllm38concat_and_cache_mla_rope_fused_kernelIfLb1E13__nv_bfloat16S1_LNS_18Fp8KVCacheDataTypeE0EEEvPKlPT_S6_PKS5_S8_illlliPT2_S4_iiiiPKf)
        /*0014*/ 	.short	0x0160
        /*0016*/ 	.short	0x0080


	//----- nvinfo : EIATTR_CBANK_PARAM_SIZE
	.align		4
.L_2347:
        /*0018*/ 	.byte	0x03, 0x19
        /*001a*/ 	.short	0x0080


	//----- nvinfo : EIATTR_KPARAM_INFO
	.align		4
        /*001c*/ 	.byte	0x04, 0x17
        /*001e*/ 	.short	(.L_2349 - .L_2348)
.L_2348:
        /*0020*/ 	.word	0x00000000
        /*0024*/ 	.short	0x0011
        /*0026*/ 	.short	0x0078
        /*0028*/ 	.byte	0x00, 0xf0, 0x21, 0x00


	//----- nvinfo : EIATTR_KPARAM_INFO
	.align		4
.L_2349:
        /*002c*/ 	.byte	0x04, 0x17
        /*002e*/ 	.short	(.L_2351 - .L_2350)
.L_2350:
        /*0030*/ 	.word	0x00000000
        /*0034*/ 	.short	0x0010
        /*0036*/ 	.short	0x0074
        /*0038*/ 	.byte	0x00, 0xf0, 0x11, 0x00


	//----- nvinfo : EIATTR_KPARAM_INFO
	.align		4
.L_2351:
        /*003c*/ 	.byte	0x04, 0x17
        /*003e*/ 	.short	(.L_2353 - .L_2352)
.L_2352:
        /*0040*/ 	.word	0x00000000
        /*0044*/ 	.short	0x000f
        /*0046*/ 	.short	0x0070
        /*0048*/ 	.byte	0x00, 0xf0, 0x11, 0x00


	//----- nvinfo : EIATTR_KPARAM_INFO
	.align		4
.L_2353:
        /*004c*/ 	.byte	0x04, 0x17
        /*004e*/ 	.short	(.L_2355 - .L_2354)
.L_2354:
        /*0050*/ 	.word	0x00000000
        /*0054*/ 	.short	0x000e
        /*0056*/ 	.short	0x006c
        /*0058*/ 	.byte	0x00, 0xf0, 0x11, 0x00


	//----- nvinfo : EIATTR_KPARAM_INFO
	.align		4
.L_2355:
        /*005c*/ 	.byte	0x04, 0x17
        /*005e*/ 	.short	(.L_2357 - .L_2356)
.L_2356:
        /*0060*/ 	.word	0x00000000
        /*0064*/ 	.short	0x000d
        /*0066*/ 	.short	0x0068
        /*0068*/ 	.byte	0x00, 0xf0, 0x11, 0x00


	//----- nvinfo : EIATTR_KPARAM_INFO
	.align		4
.L_2357:
        /*006c*/ 	.byte	0x04, 0x17
        /*006e*/ 	.short	(.L_2359 - .L_2358)
.L_2358:
        /*0070*/ 	.word	0x00000000
        /*0074*/ 	.short	0x000c
        /*0076*/ 	.short	0x0060
        /*0078*/ 	.byte	0x00, 0xf0, 0x21, 0x00


	//----- nvinfo : EIATTR_KPARAM_INFO
	.align		4
.L_2359:
        /*007c*/ 	.byte	0x04, 0x17
        /*007e*/ 	.short	(.L_2361 - .L_2360)
.L_2360:
        /*0080*/ 	.word	0x00000000
        /*0084*/ 	.short	0x000b
        /*0086*/ 	.short	0x0058
        /*0088*/ 	.byte	0x00, 0xf0, 0x21, 0x00


	//----- nvinfo : EIATTR_KPARAM_INFO
	.align		4
.L_2361:
        /*008c*/ 	.byte	0x04, 0x17
        /*008e*/ 	.short	(.L_2363 - .L_2362)
.L_2362:
        /*0090*/ 	.word	0x00000000
        /*0094*/ 	.short	0x000a
        /*0096*/ 	.short	0x0050
        /*0098*/ 	.byte	0x00, 0xf0, 0x11, 0x00


	//----- nvinfo : EIATTR_KPARAM_INFO
	.align		4
.L_2363:
        /*009c*/ 	.byte	0x04, 0x17
        /*009e*/ 	.short	(.L_2365 - .L_2364)
.L_2364:
        /*00a0*/ 	.word	0x00000000
        /*00a4*/ 	.short	0x0009
        /*00a6*/ 	.short	0x0048
        /*00a8*/ 	.byte	0x00, 0xf0, 0x21, 0x00


	//----- nvinfo : EIATTR_KPARAM_INFO
	.align		4
.L_2365:
        /*00ac*/ 	.byte	0x04, 0x17
        /*00ae*/ 	.short	(.L_2367 - .L_2366)
.L_2366:
        /*00b0*/ 	.word	0x00000000
        /*00b4*/ 	.short	0x0008
        /*00b6*/ 	.short	0x0040
        /*00b8*/ 	.byte	0x00, 0xf0, 0x21, 0x00


	//----- nvinfo : EIATTR_KPARAM_INFO
	.align		4
.L_2367:
        /*00bc*/ 	.byte	0x04, 0x17
        /*00be*/ 	.short	(.L_2369 - .L_2368)
.L_2368:
        /*00c0*/ 	.word	0x00000000
        /*00c4*/ 	.short	0x0007
        /*00c6*/ 	.short	0x0038
        /*00c8*/ 	.byte	0x00, 0xf0, 0x21, 0x00


	//----- nvinfo : EIATTR_KPARAM_INFO
	.align		4
.L_2369:
        /*00cc*/ 	.byte	0x04, 0x17
        /*00ce*/ 	.short	(.L_2371 - .L_2370)
.L_2370:
        /*00d0*/ 	.word	0x00000000
        /*00d4*/ 	.short	0x0006
        /*00d6*/ 	.short	0x0030
        /*00d8*/ 	.byte	0x00, 0xf0, 0x21, 0x00


	//----- nvinfo : EIATTR_KPARAM_INFO
	.align		4
.L_2371:
        /*00dc*/ 	.byte	0x04, 0x17
        /*00de*/ 	.short	(.L_2373 - .L_2372)
.L_2372:
        /*00e0*/ 	.word	0x00000000
        /*00e4*/ 	.short	0x0005
        /*00e6*/ 	.short	0x0028
        /*00e8*/ 	.byte	0x00, 0xf0, 0x11, 0x00


	//----- nvinfo : EIATTR_KPARAM_INFO
	.align		4
.L_2373:
        /*00ec*/ 	.byte	0x04, 0x17
        /*00ee*/ 	.short	(.L_2375 - .L_2374)
.L_2374:
        /*00f0*/ 	.word	0x00000000
        /*00f4*/ 	.short	0x0004
        /*00f6*/ 	.short	0x0020
        /*00f8*/ 	.byte	0x00, 0xf0, 0x21, 0x00


	//----- nvinfo : EIATTR_KPARAM_INFO
	.align		4
.L_2375:
        /*00fc*/ 	.byte	0x04, 0x17
        /*00fe*/ 	.short	(.L_2377 - .L_2376)
.L_2376:
        /*0100*/ 	.word	0x00000000
        /*0104*/ 	.short	0x0003
        /*0106*/ 	.short	0x0018
        /*0108*/ 	.byte	0x00, 0xf0, 0x21, 0x00


	//----- nvinfo : EIATTR_KPARAM_INFO
	.align		4
.L_2377:
        /*010c*/ 	.byte	0x04, 0x17
        /*010e*/ 	.short	(.L_2379 - .L_2378)
.L_2378:
        /*0110*/ 	.word	0x00000000
        /*0114*/ 	.short	0x0002
        /*0116*/ 	.short	0x0010
        /*0118*/ 	.byte	0x00, 0xf0, 0x21, 0x00


	//----- nvinfo : EIATTR_KPARAM_INFO
	.align		4
.L_2379:
        /*011c*/ 	.byte	0x04, 0x17
        /*011e*/ 	.short	(.L_2381 - .L_2380)
.L_2380:
        /*0120*/ 	.word	0x00000000
        /*0124*/ 	.short	0x0001
        /*0126*/ 	.short	0x0008
        /*0128*/ 	.byte	0x00, 0xf0, 0x21, 0x00


	//----- nvinfo : EIATTR_KPARAM_INFO
	.align		4
.L_2381:
        /*012c*/ 	.byte	0x04, 0x17
        /*012e*/ 	.short	(.L_2383 - .L_2382)
.L_2382:
        /*0130*/ 	.word	0x00000000
        /*0134*/ 	.short	0x0000
        /*0136*/ 	.short	0x0000
        /*0138*/ 	.byte	0x00, 0xf0, 0x21, 0x00


	//----- nvinfo : EIATTR_MAXREG_COUNT
	.align		4
.L_2383:
        /*013c*/ 	.byte	0x03, 0x1b
        /*013e*/ 	.short	0x00ff


	//----- nvinfo : EIATTR_MERCURY_ISA_VERSION
	.align		4
        /*0140*/ 	.byte	0x03, 0x5f
        /*0142*/ 	.short	0x0000


	//----- nvinfo : EIATTR_EXIT_INSTR_OFFSETS
	.align		4
        /*0144*/ 	.byte	0x04, 0x1c
        /*0146*/ 	.short	(.L_2385 - .L_2384)


	//   ....[0]....
.L_2384:
        /*0148*/ 	.word	0x00000830


	//   ....[1]....
        /*014c*/ 	.word	0x00000c40


	//   ....[2]....
        /*0150*/ 	.word	0x00000df0


	//----- nvinfo : EIATTR_CRS_STACK_SIZE
	.align		4
.L_2385:
        /*0154*/ 	.byte	0x04, 0x1e
        /*0156*/ 	.short	(.L_2387 - .L_2386)
.L_2386:
        /*0158*/ 	.word	0x00000000
.L_2387:


//--------------------- .nv.info._ZN4vllm38concat_and_cache_mla_rope_fused_kernelIN3c108BFloat16ELb0EttLNS_18Fp8KVCacheDataTypeE0EEEvPKlPT_S7_PKS6_S9_illlliPT2_S5_iiiiPKf --------------------------
	.section	.nv.info._ZN4vllm38concat_and_cache_mla_rope_fused_kernelIN3c108BFloat16ELb0EttLNS_18Fp8KVCacheDataTypeE0EEEvPKlPT_S7_PKS6_S9_illlliPT2_S5_iiiiPKf,"",@"SHT_CUDA_INFO"
	.sectionflags	@""
	.align	4


	//----- nvinfo : EIATTR_CUDA_API_VERSION
	.align		4
        /*0000*/ 	.byte	0x04, 0x37
        /*0002*/ 	.short	(.L_2389 - .L_2388)
.L_2388:
        /*0004*/ 	.word	0x00000082


	//----- nvinfo : EIATTR_SW2861232_WAR
	.align		4
.L_2389:
        /*0008*/ 	.byte	0x01, 0x35
	.zero		2


	//----- nvinfo : EIATTR_PARAM_CBANK
	.align		4
        /*000c*/ 	.byte	0x04, 0x0a
        /*000e*/ 	.short	(.L_2391 - .L_2390)
	.align		4
.L_2390:
        /*0010*/ 	.word	index@(.nv.constant0._ZN4vllm38concat_and_cache_mla_rope_fused_kernelIN3c108BFloat16ELb0EttLNS_18Fp8KVCacheDataTypeE0EEEvPKlPT_S7_PKS6_S9_illlliPT2_S5_iiiiPKf)
        /*0014*/ 	.short	0x0160
        /*0016*/ 	.short	0x0080


	//----- nvinfo : EIATTR_CBANK_PARAM_SIZE
	.align		4
.L_2391:
        /*0018*/ 	.byte	0x03, 0x19
        /*001a*/ 	.short	0x0080


	//----- nvinfo : EIATTR_KPARAM_INFO
	.align		4
        /*001c*/ 	.byte	0x04, 0x17
        /*001e*/ 	.short	(.L_2393 - .L_2392)
.L_2392:
        /*0020*/ 	.word	0x00000000
        /*0024*/ 	.short	0x0011
        /*0026*/ 	.short	0x0078
        /*0028*/ 	.byte	0x00, 0xf0, 0x21, 0x00


	//----- nvinfo : EIATTR_KPARAM_INFO
	.align		4
.L_2393:
        /*002c*/ 	.byte	0x04, 0x17
        /*002e*/ 	.short	(.L_2395 - .L_2394)
.L_2394:
        /*0030*/ 	.word	0x00000000
        /*0034*/ 	.short	0x0010
        /*0036*/ 	.short	0x0074
        /*0038*/ 	.byte	0x00, 0xf0, 0x11, 0x00


	//----- nvinfo : EIATTR_KPARAM_INFO
	.align		4
.L_2395:
        /*003c*/ 	.byte	0x04, 0x17
        /*003e*/ 	.short	(.L_2397 - .L_2396)
.L_2396:
        /*0040*/ 	.word	0x00000000
        /*0044*/ 	.short	0x000f
        /*0046*/ 	.short	0x0070
        /*0048*/ 	.byte	0x00, 0xf0, 0x11, 0x00


	//----- nvinfo : EIATTR_KPARAM_INFO
	.align		4
.L_2397:
        /*004c*/ 	.byte	0x04, 0x17
        /*004e*/ 	.short	(.L_2399 - .L_2398)
.L_2398:
        /*0050*/ 	.word	0x00000000
        /*0054*/ 	.short	0x000e
        /*0056*/ 	.short	0x006c
        /*0058*/ 	.byte	0x00, 0xf0, 0x11, 0x00


	//----- nvinfo : EIATTR_KPARAM_INFO
	.align		4
.L_2399:
        /*005c*/ 	.byte	0x04, 0x17
        /*005e*/ 	.short	(.L_2401 - .L_2400)
.L_2400:
        /*0060*/ 	.word	0x00000000
        /*0064*/ 	.short	0x000d
        /*0066*/ 	.short	0x0068
        /*0068*/ 	.byte	0x00, 0xf0, 0x11, 0x00


	//----- nvinfo : EIATTR_KPARAM_INFO
	.align		4
.L_2401:
        /*006c*/ 	.byte	0x04, 0x17
        /*006e*/ 	.short	(.L_2403 - .L_2402)
.L_2402:
        /*0070*/ 	.word	0x00000000
        /*0074*/ 	.short	0x000c
        /*0076*/ 	.short	0x0060
        /*0078*/ 	.byte	0x00, 0xf0, 0x21, 0x00


	//----- nvinfo : EIATTR_KPARAM_INFO
	.align		4
.L_2403:
        /*007c*/ 	.byte	0x04, 0x17
        /*007e*/ 	.short	(.L_2405 - .L_2404)
.L_2404:
        /*0080*/ 	.word	0x00000000
        /*0084*/ 	.short	0x000b
        /*0086*/ 	.short	0x0058
        /*0088*/ 	.byte	0x00, 0xf0, 0x21, 0x00


	//----- nvinfo : EIATTR_KPARAM_INFO
	.align		4
.L_2405:
        /*008c*/ 	.byte	0x04, 0x17
        /*008e*/ 	.short	(.L_2407 - .L_2406)
.L_2406:
        /*0090*/ 	.word	0x00000000
        /*0094*/ 	.short	0x000a
        /*0096*/ 	.short	0x0050
        /*0098*/ 	.byte	0x00, 0xf0, 0x11, 0x00


	//----- nvinfo : EIATTR_KPARAM_INFO
	.align		4
.L_2407:
        /*009c*/ 	.byte	0x04, 0x17
        /*009e*/ 	.short	(.L_2409 - .L_2408)
.L_2408:
        /*00a0*/ 	.word	0x00000000
        /*00a4*/ 	.short	0x0009
        /*00a6*/ 	.short	0x0048
        /*00a8*/ 	.byte	0x00, 0xf0, 0x21, 0x00


	//----- nvinfo : EIATTR_KPARAM_INFO
	.align		4
.L_2409:
        /*00ac*/ 	.byte	0x04, 0x17
        /*00ae*/ 	.short	(.L_2411 - .L_2410)
.L_2410:
        /*00b0*/ 	.word	0x00000000
        /*00b4*/ 	.short	0x0008
        /*00b6*/ 	.short	0x0040
        /*00b8*/ 	.byte	0x00, 0xf0, 0x21, 0x00


	//----- nvinfo : EIATTR_KPARAM_INFO
	.align		4
.L_2411:
        /*00bc*/ 	.byte	0x04, 0x17
        /*00be*/ 	.short	(.L_2413 - .L_2412)
.L_2412:
        /*00c0*/ 	.word	0x00000000
        /*00c4*/ 	.short	0x0007
        /*00c6*/ 	.short	0x0038
        /*00c8*/ 	.byte	0x00, 0xf0, 0x21, 0x00


	//----- nvinfo : EIATTR_KPARAM_INFO
	.align		4
.L_2413:
        /*00cc*/ 	.byte	0x04, 0x17
        /*00ce*/ 	.short	(.L_2415 - .L_2414)
.L_2414:
        /*00d0*/ 	.word	0x00000000
        /*00d4*/ 	.short	0x0006
        /*00d6*/ 	.short	0x0030
        /*00d8*/ 	.byte	0x00, 0xf0, 0x21, 0x00


	//----- nvinfo : EIATTR_KPARAM_INFO
	.align		4
.L_2415:
        /*00dc*/ 	.byte	0x04, 0x17
        /*00de*/ 	.short	(.L_2417 - .L_2416)
.L_2416:
        /*00e0*/ 	.word	0x00000000
        /*00e4*/ 	.short	0x0005
        /*00e6*/ 	.short	0x0028
        /*00e8*/ 	.byte	0x00, 0xf0, 0x11, 0x00


	//----- nvinfo : EIATTR_KPARAM_INFO
	.align		4
.L_2417:
        /*00ec*/ 	.byte	0x04, 0x17
        /*00ee*/ 	.short	(.L_2419 - .L_2418)
.L_2418:
        /*00f0*/ 	.word	0x00000000
        /*00f4*/ 	.short	0x0004
        /*00f6*/ 	.short	0x0020
        /*00f8*/ 	.byte	0x00, 0xf0, 0x21, 0x00


	//----- nvinfo : EIATTR_KPARAM_INFO
	.align		4
.L_2419:
        /*00fc*/ 	.byte	0x04, 0x17
        /*00fe*/ 	.short	(.L_2421 - .L_2420)
.L_2420:
        /*0100*/ 	.word	0x00000000
        /*0104*/ 	.short	0x0003
        /*0106*/ 	.short	0x0018
        /*0108*/ 	.byte	0x00, 0xf0, 0x21, 0x00


	//----- nvinfo : EIATTR_KPARAM_INFO
	.align		4
.L_2421:
        /*010c*/ 	.byte	0x04, 0x17
        /*010e*/ 	.short	(.L_2423 - .L_2422)
.L_2422:
        /*0110*/ 	.word	0x00000000
        /*0114*/ 	.short	0x0002
        /*0116*/ 	.short	0x0010
        /*0118*/ 	.byte	0x00, 0xf0, 0x21, 0x00


	//----- nvinfo : EIATTR_KPARAM_INFO
	.align		4
.L_2423:
        /*011c*/ 	.byte	0x04, 0x17
        /*011e*/ 	.short	(.L_2425 - .L_2424)
.L_2424:
        /*0120*/ 	.word	0x00000000
        /*0124*/ 	.short	0x0001
        /*0126*/ 	.short	0x0008
        /*0128*/ 	.byte	0x00, 0xf0, 0x21, 0x00


	//----- nvinfo : EIATTR_KPARAM_INFO
	.align		4
.L_2425:
        /*012c*/ 	.byte	0x04, 0x17
        /*012e*/ 	.short	(.L_2427 - .L_2426)
.L_2426:
        /*0130*/ 	.word	0x00000000
        /*0134*/ 	.short	0x0000
        /*0136*/ 	.short	0x0000
        /*0138*/ 	.byte	0x00, 0xf0, 0x21, 0x00


	//----- nvinfo : EIATTR_MAXREG_COUNT
	.align		4
.L_2427:
        /*013c*/ 	.byte	0x03, 0x1b
        /*013e*/ 	.short	0x00ff


	//----- nvinfo : EIATTR_MERCURY_ISA_VERSION
	.align		4
        /*0140*/ 	.byte	0x03, 0x5f
        /*0142*/ 	.short	0x0000


	//----- nvinfo : EIATTR_EXIT_INSTR_OFFSETS
	.align		4
        /*0144*/ 	.byte	0x04, 0x1c
        /*0146*/ 	.short	(.L_2429 - .L_2428)


	//   ....[0]....
.L_2428:
        /*0148*/ 	.word	0x000008a0


	//   ....[1]....
        /*014c*/ 	.word	0x00000d10


	//   ....[2]....
        /*0150*/ 	.word	0x00000ed0


	//----- nvinfo : EIATTR_CRS_STACK_SIZE
	.align		4
.L_2429:
        /*0154*/ 	.byte	0x04, 0x1e
        /*0156*/ 	.short	(.L_2431 - .L_2430)
.L_2430:
        /*0158*/ 	.word	0x00000000
.L_2431:


//--------------------- .nv.info._ZN4vllm38concat_and_cache_mla_rope_fused_kernelIN3c108BFloat16ELb1EttLNS_18Fp8KVCacheDataTypeE0EEEvPKlPT_S7_PKS6_S9_illlliPT2_S5_iiiiPKf --------------------------
	.section	.nv.info._ZN4vllm38concat_and_cache_mla_rope_fused_kernelIN3c108BFloat16ELb1EttLNS_18Fp8KVCacheDataTypeE0EEEvPKlPT_S7_PKS6_S9_illlliPT2_S5_iiiiPKf,"",@"SHT_CUDA_INFO"
	.sectionflags	@""
	.align	4


	//----- nvinfo : EIATTR_CUDA_API_VERSION
	.align		4
        /*0000*/ 	.byte	0x04, 0x37
        /*0002*/ 	.short	(.L_2433 - .L_2432)
.L_2432:
        /*0004*/ 	.word	0x00000082


	//----- nvinfo : EIATTR_SW2861232_WAR
	.align		4
.L_2433:
        /*0008*/ 	.byte	0x01, 0x35
	.zero		2


	//----- nvinfo : EIATTR_PARAM_CBANK
	.align		4
        /*000c*/ 	.byte	0x04, 0x0a
        /*000e*/ 	.short	(.L_2435 - .L_2434)
	.align		4
.L_2434:
        /*0010*/ 	.word	index@(.nv.constant0._ZN4vllm38concat_and_cache_mla_rope_fused_kernelIN3c108BFloat16ELb1EttLNS_18Fp8KVCacheDataTypeE0EEEvPKlPT_S7_PKS6_S9_illlliPT2_S5_iiiiPKf)
        /*0014*/ 	.short	0x0160
        /*0016*/ 	.short	0x0080


	//----- nvinfo : EIATTR_CBANK_PARAM_SIZE
	.align		4
.L_2435:
        /*0018*/ 	.byte	0x03, 0x19
        /*001a*/ 	.short	0x0080


	//----- nvinfo : EIATTR_KPARAM_INFO
	.align		4
        /*001c*/ 	.byte	0x04, 0x17
        /*001e*/ 	.short	(.L_2437 - .L_2436)
.L_2436:
        /*0020*/ 	.word	0x00000000
        /*0024*/ 	.short	0x0011
        /*0026*/ 	.short	0x0078
        /*0028*/ 	.byte	0x00, 0xf0, 0x21, 0x00


	//----- nvinfo : EIATTR_KPARAM_INFO
	.align		4
.L_2437:
        /*002c*/ 	.byte	0x04, 0x17
        /*002e*/ 	.short	(.L_2439 - .L_2438)
.L_2438:
        /*0030*/ 	.word	0x00000000
        /*0034*/ 	.short	0x0010
        /*0036*/ 	.short	0x0074
        /*0038*/ 	.byte	0x00, 0xf0, 0x11, 0x00


	//----- nvinfo : EIATTR_KPARAM_INFO
	.align		4
.L_2439:
        /*003c*/ 	.byte	0x04, 0x17
        /*003e*/ 	.short	(.L_2441 - .L_2440)
.L_2440:
        /*0040*/ 	.word	0x00000000
        /*0044*/ 	.short	0x000f
        /*0046*/ 	.short	0x0070
        /*0048*/ 	.byte	0x00, 0xf0, 0x11, 0x00


	//----- nvinfo : EIATTR_KPARAM_INFO
	.align		4
.L_2441:
        /*004c*/ 	.byte	0x04, 0x17
        /*004e*/ 	.short	(.L_2443 - .L_2442)
.L_2442:
        /*0050*/ 	.word	0x00000000
        /*0054*/ 	.short	0x000e
        /*0056*/ 	.short	0x006c
        /*0058*/ 	.byte	0x00, 0xf0, 0x11, 0x00


	//----- nvinfo : EIATTR_KPARAM_INFO
	.align		4
.L_2443:
        /*005c*/ 	.byte	0x04, 0x17
        /*005e*/ 	.short	(.L_2445 - .L_2444)
.L_2444:
        /*0060*/ 	.word	0x00000000
        /*0064*/ 	.short	0x000d
        /*0066*/ 	.short	0x0068
        /*0068*/ 	.byte	0x00, 0xf0, 0x11, 0x00


	//----- nvinfo : EIATTR_KPARAM_INFO
	.align		4
.L_2445:
        /*006c*/ 	.byte	0x04, 0x17
        /*006e*/ 	.short	(.L_2447 - .L_2446)
.L_2446:
        /*0070*/ 	.word	0x00000000
        /*0074*/ 	.short	0x000c
        /*0076*/ 	.short	0x0060
        /*0078*/ 	.byte	0x00, 0xf0, 0x21, 0x00


	//----- nvinfo : EIATTR_KPARAM_INFO
	.align		4
.L_2447:
        /*007c*/ 	.byte	0x04, 0x17
        /*007e*/ 	.short	(.L_2449 - .L_2448)
.L_2448:
        /*0080*/ 	.word	0x00000000
        /*0084*/ 	.short	0x000b
        /*0086*/ 	.short	0x0058
        /*0088*/ 	.byte	0x00, 0xf0, 0x21, 0x00


	//----- nvinfo : EIATTR_KPARAM_INFO
	.align		4
.L_2449:
        /*008c*/ 	.byte	0x04, 0x17
        /*008e*/ 	.short	(.L_2451 - .L_2450)
.L_2450:
        /*0090*/ 	.word	0x00000000
        /*0094*/ 	.short	0x000a
        /*0096*/ 	.short	0x0050
        /*0098*/ 	.byte	0x00, 0xf0, 0x11, 0x00


	//----- nvinfo : EIATTR_KPARAM_INFO
	.align		4
.L_2451:
        /*009c*/ 	.byte	0x04, 0x17
        /*009e*/ 	.short	(.L_2453 - .L_2452)
.L_2452:
        /*00a0*/ 	.word	0x00000000
        /*00a4*/ 	.short	0x0009
        /*00a6*/ 	.short	0x0048
        /*00a8*/ 	.byte	0x00, 0xf0, 0x21, 0x00


	//----- nvinfo : EIATTR_KPARAM_INFO
	.align		4
.L_2453:
        /*00ac*/ 	.byte	0x04, 0x17
        /*00ae*/ 	.short	(.L_2455 - .L_2454)
.L_2454:
        /*00b0*/ 	.word	0x00000000
        /*00b4*/ 	.short	0x0008
        /*00b6*/ 	.short	0x0040
        /*00b8*/ 	.byte	0x00, 0xf0, 0x21, 0x00


	//----- nvinfo : EIATTR_KPARAM_INFO
	.align		4
.L_2455:
        /*00bc*/ 	.byte	0x04, 0x17
        /*00be*/ 	.short	(.L_2457 - .L_2456)
.L_2456:
        /*00c0*/ 	.word	0x00000000
        /*00c4*/ 	.short	0x0007
        /*00c6*/ 	.short	0x0038
        /*00c8*/ 	.byte	0x00, 0xf0, 0x21, 0x00


	//----- nvinfo : EIATTR_KPARAM_INFO
	.align		4
.L_2457:
        /*00cc*/ 	.byte	0x04, 0x17
        /*00ce*/ 	.short	(.L_2459 - .L_2458)
.L_2458:
        /*00d0*/ 	.word	0x00000000
        /*00d4*/ 	.short	0x0006
        /*00d6*/ 	.short	0x0030
        /*00d8*/ 	.byte	0x00, 0xf0, 0x21, 0x00


	//----- nvinfo : EIATTR_KPARAM_INFO
	.align		4
.L_2459:
        /*00dc*/ 	.byte	0x04, 0x17
        /*00de*/ 	.short	(.L_2461 - .L_2460)
.L_2460:
        /*00e0*/ 	.word	0x00000000
        /*00e4*/ 	.short	0x0005
        /*00e6*/ 	.short	0x0028
        /*00e8*/ 	.byte	0x00, 0xf0, 0x11, 0x00


	//----- nvinfo : EIATTR_KPARAM_INFO
	.align		4
.L_2461:
        /*00ec*/ 	.byte	0x04, 0x17
        /*00ee*/ 	.short	(.L_2463 - .L_2462)
.L_2462:
        /*00f0*/ 	.word	0x00000000
        /*00f4*/ 	.short	0x0004
        /*00f6*/ 	.short	0x0020
        /*00f8*/ 	.byte	0x00, 0xf0, 0x21, 0x00


	//----- nvinfo : EIATTR_KPARAM_INFO
	.align		4
.L_2463:
        /*00fc*/ 	.byte	0x04, 0x17
        /*00fe*/ 	.short	(.L_2465 - .L_2464)
.L_2464:
        /*0100*/ 	.word	0x00000000
        /*0104*/ 	.short	0x0003
        /*0106*/ 	.short	0x0018
        /*0108*/ 	.byte	0x00, 0xf0, 0x21, 0x00


	//----- nvinfo : EIATTR_KPARAM_INFO
	.align		4
.L_2465:
        /*010c*/ 	.byte	0x04, 0x17
        /*010e*/ 	.short	(.L_2467 - .L_2466)
.L_2466:
        /*0110*/ 	.word	0x00000000
        /*0114*/ 	.short	0x0002
        /*0116*/ 	.short	0x0010
        /*0118*/ 	.byte	0x00, 0xf0, 0x21, 0x00


	//----- nvinfo : EIATTR_KPARAM_INFO
	.align		4
.L_2467:
        /*011c*/ 	.byte	0x04, 0x17
        /*011e*/ 	.short	(.L_2469 - .L_2468)
.L_2468:
        /*0120*/ 	.word	0x00000000
        /*0124*/ 	.short	0x0001
        /*0126*/ 	.short	0x0008
        /*0128*/ 	.byte	0x00, 0xf0, 0x21, 0x00


	//----- nvinfo : EIATTR_KPARAM_INFO
	.align		4
.L_2469:
        /*012c*/ 	.byte	0x04, 0x17
        /*012e*/ 	.short	(.L_2471 - .L_2470)
.L_2470:
        /*0130*/ 	.word	0x00000000
        /*0134*/ 	.short	0x0000
        /*0136*/ 	.short	0x0000
        /*0138*/ 	.byte	0x00, 0xf0, 0x21, 0x00


	//----- nvinfo : EIATTR_MAXREG_COUNT
	.align		4
.L_2471:
        /*013c*/ 	.byte	0x03, 0x1b
        /*013e*/ 	.short	0x00ff


	//----- nvinfo : EIATTR_MERCURY_ISA_VERSION
	.align		4
        /*0140*/ 	.byte	0x03, 0x5f
        /*0142*/ 	.short	0x0000


	//----- nvinfo : EIATTR_EXIT_INSTR_OFFSETS
	.align		4
        /*0144*/ 	.byte	0x04, 0x1c
        /*0146*/ 	.short	(.L_2473 - .L_2472)


	//   ....[0]....
.L_2472:
        /*0148*/ 	.word	0x00000910


	//   ....[1]....
        /*014c*/ 	.word	0x00000e10


	//   ....[2]....
        /*0150*/ 	.word	0x00000fc0


	//----- nvinfo : EIATTR_CRS_STACK_SIZE
	.align		4
.L_2473:
        /*0154*/ 	.byte	0x04, 0x1e
        /*0156*/ 	.short	(.L_2475 - .L_2474)
.L_2474:
        /*0158*/ 	.word	0x00000000
.L_2475:


//--------------------- .nv.info._ZN4vllm38concat_and_cache_mla_rope_fused_kernelIN3c104HalfELb0EttLNS_18Fp8KVCacheDataTypeE0EEEvPKlPT_S7_PKS6_S9_illlliPT2_S5_iiiiPKf --------------------------
	.section	.nv.info._ZN4vllm38concat_and_cache_mla_rope_fused_kernelIN3c104HalfELb0EttLNS_18Fp8KVCacheDataTypeE0EEEvPKlPT_S7_PKS6_S9_illlliPT2_S5_iiiiPKf,"",@"SHT_CUDA_INFO"
	.sectionflags	@""
	.align	4


	//----- nvinfo : EIATTR_CUDA_API_VERSION
	.align		4
        /*0000*/ 	.byte	0x04, 0x37
        /*0002*/ 	.short	(.L_2477 - .L_2476)
.L_2476:
        /*0004*/ 	.word	0x00000082


	//----- nvinfo : EIATTR_SW2861232_WAR
	.align		4
.L_2477:
        /*0008*/ 	.byte	0x01, 0x35
	.zero		2


	//----- nvinfo : EIATTR_PARAM_CBANK
	.align		4
        /*000c*/ 	.byte	0x04, 0x0a
        /*000e*/ 	.short	(.L_2479 - .L_2478)
	.align		4
.L_2478:
        /*0010*/ 	.word	index@(.nv.constant0._ZN4vllm38concat_and_cache_mla_rope_fused_kernelIN3c104HalfELb0EttLNS_18Fp8KVCacheDataTypeE0EEEvPKlPT_S7_PKS6_S9_illlliPT2_S5_iiiiPKf)
        /*0014*/ 	.short	0x0160
        /*0016*/ 	.short	0x0080


	//----- nvinfo : EIATTR_CBANK_PARAM_SIZE
	.align		4
.L_2479:
        /*0018*/ 	.byte	0x03, 0x19
        /*001a*/ 	.short	0x0080


	//----- nvinfo : EIATTR_KPARAM_INFO
	.align		4
        /*001c*/ 	.byte	0x04, 0x17
        /*001e*/ 	.short	(.L_2481 - .L_2480)
.L_2480:
        /*0020*/ 	.word	0x00000000
        /*0024*/ 	.short	0x0011
        /*0026*/ 	.short	0x0078
        /*0028*/ 	.byte	0x00, 0xf0, 0x21, 0x00


	//----- nvinfo : EIATTR_KPARAM_INFO
	.align		4
.L_2481:
        /*002c*/ 	.byte	0x04, 0x17
        /*002e*/ 	.short	(.L_2483 - .L_2482)
.L_2482:
        /*0030*/ 	.word	0x00000000
        /*0034*/ 	.short	0x0010
        /*0036*/ 	.short	0x0074
        /*0038*/ 	.byte	0x00, 0xf0, 0x11, 0x00


	//----- nvinfo : EIATTR_KPARAM_INFO
	.align		4
.L_2483:
        /*003c*/ 	.byte	0x04, 0x17
        /*003e*/ 	.short	(.L_2485 - .L_2484)
.L_2484:
        /*0040*/ 	.word	0x00000000
        /*0044*/ 	.short	0x000f
        /*0046*/ 	.short	0x0070
        /*0048*/ 	.byte	0x00, 0xf0, 0x11, 0x00


	//----- nvinfo : EIATTR_KPARAM_INFO
	.align		4
.L_2485:
        /*004c*/ 	.byte	0x04, 0x17
        /*004e*/ 	.short	(.L_2487 - .L_2486)
.L_2486:
        /*0050*/ 	.word	0x00000000
        /*0054*/ 	.short	0x000e
        /*0056*/ 	.short	0x006c
        /*0058*/ 	.byte	0x00, 0xf0, 0x11, 0x00


	//----- nvinfo : EIATTR_KPARAM_INFO
	.align		4
.L_2487:
        /*005c*/ 	.byte	0x04, 0x17
        /*005e*/ 	.short	(.L_2489 - .L_2488)
.L_2488:
        /*0060*/ 	.word	0x00000000
        /*0064*/ 	.short	0x000d
        /*0066*/ 	.short	0x0068
        /*0068*/ 	.byte	0x00, 0xf0, 0x11, 0x00


	//----- nvinfo : EIATTR_KPARAM_INFO
	.align		4
.L_2489:
        /*006c*/ 	.byte	0x04, 0x17
        /*006e*/ 	.short	(.L_2491 - .L_2490)
.L_2490:
        /*0070*/ 	.word	0x00000000
        /*0074*/ 	.short	0x000c
        /*0076*/ 	.short	0x0060
        /*0078*/ 	.byte	0x00, 0xf0, 0x21, 0x00


	//----- nvinfo : EIATTR_KPARAM_INFO
	.align		4
.L_2491:
        /*007c*/ 	.byte	0x04, 0x17
        /*007e*/ 	.short	(.L_2493 - .L_2492)
.L_2492:
        /*0080*/ 	.word	0x00000000
        /*0084*/ 	.short	0x000b
        /*0086*/ 	.short	0x0058
        /*0088*/ 	.byte	0x00, 0xf0, 0x21, 0x00


	//----- nvinfo : EIATTR_KPARAM_INFO
	.align		4
.L_2493:
        /*008c*/ 	.byte	0x04, 0x17
        /*008e*/ 	.short	(.L_2495 - .L_2494)
.L_2494:
        /*0090*/ 	.word	0x00000000
        /*0094*/ 	.short	0x000a
        /*0096*/ 	.short	0x0050
        /*0098*/ 	.byte	0x00, 0xf0, 0x11, 0x00


	//----- nvinfo : EIATTR_KPARAM_INFO
	.align		4
.L_2495:
        /*009c*/ 	.byte	0x04, 0x17
        /*009e*/ 	.short	(.L_2497 - .L_2496)
.L_2496:
        /*00a0*/ 	.word	0x00000000
        /*00a4*/ 	.short	0x0009
        /*00a6*/ 	.short	0x0048
        /*00a8*/ 	.byte	0x00, 0xf0, 0x21, 0x00


	//----- nvinfo : EIATTR_KPARAM_INFO
	.align		4
.L_2497:
        /*00ac*/ 	.byte	0x04, 0x17
        /*00ae*/ 	.short	(.L_2499 - .L_2498)
.L_2498:
        /*00b0*/ 	.word	0x00000000
        /*00b4*/ 	.short	0x0008
        /*00b6*/ 	.short	0x0040
        /*00b8*/ 	.byte	0x00, 0xf0, 0x21, 0x00


	//----- nvinfo : EIATTR_KPARAM_INFO
	.align		4
.L_2499:
        /*00bc*/ 	.byte	0x04, 0x17
        /*00be*/ 	.short	(.L_2501 - .L_2500)
.L_2500:
        /*00c0*/ 	.word	0x00000000
        /*00c4*/ 	.short	0x0007
        /*00c6*/ 	.short	0x0038
        /*00c8*/ 	.byte	0x00, 0xf0, 0x21, 0x00


	//----- nvinfo : EIATTR_KPARAM_INFO
	.align		4
.L_2501:
        /*00cc*/ 	.byte	0x04, 0x17
        /*00ce*/ 	.short	(.L_2503 - .L_2502)
.L_2502:
        /*00d0*/ 	.word	0x00000000
        /*00d4*/ 	.short	0x0006
        /*00d6*/ 	.short	0x0030
        /*00d8*/ 	.byte	0x00, 0xf0, 0x21, 0x00


	//----- nvinfo : EIATTR_KPARAM_INFO
	.align		4
.L_2503:
        /*00dc*/ 	.byte	0x04, 0x17
        /*00de*/ 	.short	(.L_2505 - .L_2504)
.L_2504:
        /*00e0*/ 	.word	0x00000000
        /*00e4*/ 	.short	0x0005
        /*00e6*/ 	.short	0x0028
        /*00e8*/ 	.byte	0x00, 0xf0, 0x11, 0x00


	//----- nvinfo : EIATTR_KPARAM_INFO
	.align		4
.L_2505:
        /*00ec*/ 	.byte	0x04, 0x17
        /*00ee*/ 	.short	(.L_2507 - .L_2506)
.L_2506:
        /*00f0*/ 	.word	0x00000000
        /*00f4*/ 	.short	0x0004
        /*00f6*/ 	.short	0x0020
        /*00f8*/ 	.byte	0x00, 0xf0, 0x21, 0x00


	//----- nvinfo : EIATTR_KPARAM_INFO
	.align		4
.L_2507:
        /*00fc*/ 	.byte	0x04, 0x17
        /*00fe*/ 	.short	(.L_2509 - .L_2508)
.L_2508:
        /*0100*/ 	.word	0x00000000
        /*0104*/ 	.short	0x0003
        /*0106*/ 	.short	0x0018
        /*0108*/ 	.byte	0x00, 0xf0, 0x21, 0x00


	//----- nvinfo : EIATTR_KPARAM_INFO
	.align		4
.L_2509:
        /*010c*/ 	.byte	0x04, 0x17
        /*010e*/ 	.short	(.L_2511 - .L_2510)
.L_2510:
        /*0110*/ 	.word	0x00000000
        /*0114*/ 	.short	0x0002
        /*0116*/ 	.short	0x0010
        /*0118*/ 	.byte	0x00, 0xf0, 0x21, 0x00


	//----- nvinfo : EIATTR_KPARAM_INFO
	.align		4
.L_2511:
        /*011c*/ 	.byte	0x04, 0x17
        /*011e*/ 	.short	(.L_2513 - .L_2512)
.L_2512:
        /*0120*/ 	.word	0x00000000
        /*0124*/ 	.short	0x0001
        /*0126*/ 	.short	0x0008
        /*0128*/ 	.byte	0x00, 0xf0, 0x21, 0x00


	//----- nvinfo : EIATTR_KPARAM_INFO
	.align		4
.L_2513:
        /*012c*/ 	.byte	0x04, 0x17
        /*012e*/ 	.short	(.L_2515 - .L_2514)
.L_2514:
        /*0130*/ 	.word	0x00000000
        /*0134*/ 	.short	0x0000
        /*0136*/ 	.short	0x0000
        /*0138*/ 	.byte	0x00, 0xf0, 0x21, 0x00


	//----- nvinfo : EIATTR_MAXREG_COUNT
	.align		4
.L_2515:
        /*013c*/ 	.byte	0x03, 0x1b
        /*013e*/ 	.short	0x00ff


	//----- nvinfo : EIATTR_MERCURY_ISA_VERSION
	.align		4
        /*0140*/ 	.byte	0x03, 0x5f
        /*0142*/ 	.short	0x0000


	//----- nvinfo : EIATTR_EXIT_INSTR_OFFSETS
	.align		4
        /*0144*/ 	.byte	0x04, 0x1c
        /*0146*/ 	.short	(.L_2517 - .L_2516)


	//   ....[0]....
.L_2516:
        /*0148*/ 	.word	0x000008a0


	//   ....[1]....
        /*014c*/ 	.word	0x00000d10


	//   ....[2]....
        /*0150*/ 	.word	0x00000ed0


	//----- nvinfo : EIATTR_CRS_STACK_SIZE
	.align		4
.L_2517:
        /*0154*/ 	.byte	0x04, 0x1e
        /*0156*/ 	.short	(.L_2519 - .L_2518)
.L_2518:
        /*0158*/ 	.word	0x00000000
.L_2519:


//--------------------- .nv.info._ZN4vllm38concat_and_cache_mla_rope_fused_kernelIN3c104HalfELb1EttLNS_18Fp8KVCacheDataTypeE0EEEvPKlPT_S7_PKS6_S9_illlliPT2_S5_iiiiPKf --------------------------
	.section	.nv.info._ZN4vllm38concat_and_cache_mla_rope_fused_kernelIN3c104HalfELb1EttLNS_18Fp8KVCacheDataTypeE0EEEvPKlPT_S7_PKS6_S9_illlliPT2_S5_iiiiPKf,"",@"SHT_CUDA_INFO"
	.sectionflags	@""
	.align	4


	//----- nvinfo : EIATTR_CUDA_API_VERSION
	.align		4
        /*0000*/ 	.byte	0x04, 0x37
        /*0002*/ 	.short	(.L_2521 - .L_2520)
.L_2520:
        /*0004*/ 	.word	0x00000082


	//----- nvinfo : EIATTR_SW2861232_WAR
	.align		4
.L_2521:
        /*0008*/ 	.byte	0x01, 0x35
	.zero		2


	//----- nvinfo : EIATTR_PARAM_CBANK
	.align		4
        /*000c*/ 	.byte	0x04, 0x0a
        /*000e*/ 	.short	(.L_2523 - .L_2522)
	.align		4
.L_2522:
        /*0010*/ 	.word	index@(.nv.constant0._ZN4vllm38concat_and_cache_mla_rope_fused_kernelIN3c104HalfELb1EttLNS_18Fp8KVCacheDataTypeE0EEEvPKlPT_S7_PKS6_S9_illlliPT2_S5_iiiiPKf)
        /*0014*/ 	.short	0x0160
        /*0016*/ 	.short	0x0080


	//----- nvinfo : EIATTR_CBANK_PARAM_SIZE
	.align		4
.L_2523:
        /*0018*/ 	.byte	0x03, 0x19
        /*001a*/ 	.short	0x0080


	//----- nvinfo : EIATTR_KPARAM_INFO
	.align		4
        /*001c*/ 	.byte	0x04, 0x17
        /*001e*/ 	.short	(.L_2525 - .L_2524)
.L_2524:
        /*0020*/ 	.word	0x00000000
        /*0024*/ 	.short	0x0011
        /*0026*/ 	.short	0x0078
        /*0028*/ 	.byte	0x00, 0xf0, 0x21, 0x00


	//----- nvinfo : EIATTR_KPARAM_INFO
	.align		4
.L_2525:
        /*002c*/ 	.byte	0x04, 0x17
        /*002e*/ 	.short	(.L_2527 - .L_2526)
.L_2526:
        /*0030*/ 	.word	0x00000000
        /*0034*/ 	.short	0x0010
        /*0036*/ 	.short	0x0074
        /*0038*/ 	.byte	0x00, 0xf0, 0x11, 0x00


	//----- nvinfo : EIATTR_KPARAM_INFO
	.align		4
.L_2527:
        /*003c*/ 	.byte	0x04, 0x17
        /*003e*/ 	.short	(.L_2529 - .L_2528)
.L_2528:
        /*0040*/ 	.word	0x00000000
        /*0044*/ 	.short	0x000f
        /*0046*/ 	.short	0x0070
        /*0048*/ 	.byte	0x00, 0xf0, 0x11, 0x00


	//----- nvinfo : EIATTR_KPARAM_INFO
	.align		4
.L_2529:
        /*004c*/ 	.byte	0x04, 0x17
        /*004e*/ 	.short	(.L_2531 - .L_2530)
.L_2530:
        /*0050*/ 	.word	0x00000000
        /*0054*/ 	.short	0x000e
        /*0056*/ 	.short	0x006c
        /*0058*/ 	.byte	0x00, 0xf0, 0x11, 0x00


	//----- nvinfo : EIATTR_KPARAM_INFO
	.align		4
.L_2531:
        /*005c*/ 	.byte	0x04, 0x17
        /*005e*/ 	.short	(.L_2533 - .L_2532)
.L_2532:
        /*0060*/ 	.word	0x00000000
        /*0064*/ 	.short	0x000d
        /*0066*/ 	.short	0x0068
        /*0068*/ 	.byte	0x00, 0xf0, 0x11, 0x00


	//----- nvinfo : EIATTR_KPARAM_INFO
	.align		4
.L_2533:
        /*006c*/ 	.byte	0x04, 0x17
        /*006e*/ 	.short	(.L_2535 - .L_2534)
.L_2534:
        /*0070*/ 	.word	0x00000000
        /*0074*/ 	.short	0x000c
        /*0076*/ 	.short	0x0060
        /*0078*/ 	.byte	0x00, 0xf0, 0x21, 0x00


	//----- nvinfo : EIATTR_KPARAM_INFO
	.align		4
.L_2535:
        /*007c*/ 	.byte	0x04, 0x17
        /*007e*/ 	.short	(.L_2537 - .L_2536)
.L_2536:
        /*0080*/ 	.word	0x00000000
        /*0084*/ 	.short	0x000b
        /*0086*/ 	.short	0x0058
        /*0088*/ 	.byte	0x00, 0xf0, 0x21, 0x00


	//----- nvinfo : EIATTR_KPARAM_INFO
	.align		4
.L_2537:
        /*008c*/ 	.byte	0x04, 0x17
        /*008e*/ 	.short	(.L_2539 - .L_2538)
.L_2538:
        /*0090*/ 	.word	0x00000000
        /*0094*/ 	.short	0x000a
        /*0096*/ 	.short	0x0050
        /*0098*/ 	.byte	0x00, 0xf0, 0x11, 0x00


	//----- nvinfo : EIATTR_KPARAM_INFO
	.align		4
.L_2539:
        /*009c*/ 	.byte	0x04, 0x17
        /*009e*/ 	.short	(.L_2541 - .L_2540)
.L_2540:
        /*00a0*/ 	.word	0x00000000
        /*00a4*/ 	.short	0x0009
        /*00a6*/ 	.short	0x0048
        /*00a8*/ 	.byte	0x00, 0xf0, 0x21, 0x00


	//----- nvinfo : EIATTR_KPARAM_INFO
	.align		4
.L_2541:
        /*00ac*/ 	.byte	0x04, 0x17
        /*00ae*/ 	.short	(.L_2543 - .L_2542)
.L_2542:
        /*00b0*/ 	.word	0x00000000
        /*00b4*/ 	.short	0x0008
        /*00b6*/ 	.short	0x0040
        /*00b8*/ 	.byte	0x00, 0xf0, 0x21, 0x00


	//----- nvinfo : EIATTR_KPARAM_INFO
	.align		4
.L_2543:
        /*00bc*/ 	.byte	0x04, 0x17
        /*00be*/ 	.short	(.L_2545 - .L_2544)
.L_2544:
        /*00c0*/ 	.word	0x00000000
        /*00c4*/ 	.short	0x0007
        /*00c6*/ 	.short	0x0038
        /*00c8*/ 	.byte	0x00, 0xf0, 0x21, 0x00


	//----- nvinfo : EIATTR_KPARAM_INFO
	.align		4
.L_2545:
        /*00cc*/ 	.byte	0x04, 0x17
        /*00ce*/ 	.short	(.L_2547 - .L_2546)
.L_2546:
        /*00d0*/ 	.word	0x00000000
        /*00d4*/ 	.short	0x0006
        /*00d6*/ 	.short	0x0030
        /*00d8*/ 	.byte	0x00, 0xf0, 0x21, 0x00


	//----- nvinfo : EIATTR_KPARAM_INFO
	.align		4
.L_2547:
        /*00dc*/ 	.byte	0x04, 0x17
        /*00de*/ 	.short	(.L_2549 - .L_2548)
.L_2548:
        /*00e0*/ 	.word	0x00000000
        /*00e4*/ 	.short	0x0005
        /*00e6*/ 	.short	0x0028
        /*00e8*/ 	.byte	0x00, 0xf0, 0x11, 0x00


	//----- nvinfo : EIATTR_KPARAM_INFO
	.align		4
.L_2549:
        /*00ec*/ 	.byte	0x04, 0x17
        /*00ee*/ 	.short	(.L_2551 - .L_2550)
.L_2550:
        /*00f0*/ 	.word	0x00000000
        /*00f4*/ 	.short	0x0004
        /*00f6*/ 	.short	0x0020
        /*00f8*/ 	.byte	0x00, 0xf0, 0x21, 0x00


	//----- nvinfo : EIATTR_KPARAM_INFO
	.align		4
.L_2551:
        /*00fc*/ 	.byte	0x04, 0x17
        /*00fe*/ 	.short	(.L_2553 - .L_2552)
.L_2552:
        /*0100*/ 	.word	0x00000000
        /*0104*/ 	.short	0x0003
        /*0106*/ 	.short	0x0018
        /*0108*/ 	.byte	0x00, 0xf0, 0x21, 0x00


	//----- nvinfo : EIATTR_KPARAM_INFO
	.align		4
.L_2553:
        /*010c*/ 	.byte	0x04, 0x17
        /*010e*/ 	.short	(.L_2555 - .L_2554)
.L_2554:
        /*0110*/ 	.word	0x00000000
        /*0114*/ 	.short	0x0002
        /*0116*/ 	.short	0x0010
        /*0118*/ 	.byte	0x00, 0xf0, 0x21, 0x00


	//----- nvinfo : EIATTR_KPARAM_INFO
	.align		4
.L_2555:
        /*011c*/ 	.byte	0x04, 0x17
        /*011e*/ 	.short	(.L_2557 - .L_2556)
.L_2556:
        /*0120*/ 	.word	0x00000000
        /*0124*/ 	.short	0x0001
        /*0126*/ 	.short	0x0008
        /*0128*/ 	.byte	0x00, 0xf0, 0x21, 0x00


	//----- nvinfo : EIATTR_KPARAM_INFO
	.align		4
.L_2557:
        /*012c*/ 	.byte	0x04, 0x17
        /*012e*/ 	.short	(.L_2559 - .L_2558)
.L_2558:
        /*0130*/ 	.word	0x00000000
        /*0134*/ 	.short	0x0000
        /*0136*/ 	.short	0x0000
        /*0138*/ 	.byte	0x00, 0xf0, 0x21, 0x00


	//----- nvinfo : EIATTR_MAXREG_COUNT
	.align		4
.L_2559:
        /*013c*/ 	.byte	0x03, 0x1b
        /*013e*/ 	.short	0x00ff


	//----- nvinfo : EIATTR_MERCURY_ISA_VERSION
	.align		4
        /*0140*/ 	.byte	0x03, 0x5f
        /*0142*/ 	.short	0x0000


	//----- nvinfo : EIATTR_EXIT_INSTR_OFFSETS
	.align		4
        /*0144*/ 	.byte	0x04, 0x1c
        /*0146*/ 	.short	(.L_2561 - .L_2560)


	//   ....[0]....
.L_2560:
        /*0148*/ 	.word	0x00000910


	//   ....[1]....
        /*014c*/ 	.word	0x00000e10


	//   ....[2]....
        /*0150*/ 	.word	0x00000fc0


	//----- nvinfo : EIATTR_CRS_STACK_SIZE
	.align		4
.L_2561:
        /*0154*/ 	.byte	0x04, 0x1e
        /*0156*/ 	.short	(.L_2563 - .L_2562)
.L_2562:
        /*0158*/ 	.word	0x00000000
.L_2563:


//--------------------- .nv.info._ZN4vllm38concat_and_cache_mla_rope_fused_kernelIfLb0EttLNS_18Fp8KVCacheDataTypeE0EEEvPKlPT_S5_PKS4_S7_illlliPT2_S3_iiiiPKf --------------------------
	.section	.nv.info._ZN4vllm38concat_and_cache_mla_rope_fused_kernelIfLb0EttLNS_18Fp8KVCacheDataTypeE0EEEvPKlPT_S5_PKS4_S7_illlliPT2_S3_iiiiPKf,"",@"SHT_CUDA_INFO"
	.sectionflags	@""
	.align	4


	//----- nvinfo : EIATTR_CUDA_API_VERSION
	.align		4
        /*0000*/ 	.byte	0x04, 0x37
        /*0002*/ 	.short	(.L_2565 - .L_2564)
.L_2564:
        /*0004*/ 	.word	0x00000082


	//----- nvinfo : EIATTR_SW2861232_WAR
	.align		4
.L_2565:
        /*0008*/ 	.byte	0x01, 0x35
	.zero		2


	//----- nvinfo : EIATTR_PARAM_CBANK
	.align		4
        /*000c*/ 	.byte	0x04, 0x0a
        /*000e*/ 	.short	(.L_2567 - .L_2566)
	.align		4
.L_2566:
        /*0010*/ 	.word	index@(.nv.constant0._ZN4vllm38concat_and_cache_mla_rope_fused_kernelIfLb0EttLNS_18Fp8KVCacheDataTypeE0EEEvPKlPT_S5_PKS4_S7_illlliPT2_S3_iiiiPKf)
        /*0014*/ 	.short	0x0160
        /*0016*/ 	.short	0x0080


	//----- nvinfo : EIATTR_CBANK_PARAM_SIZE
	.align		4
.L_2567:
        /*0018*/ 	.byte	0x03, 0x19
        /*001a*/ 	.short	0x0080


	//----- nvinfo : EIATTR_KPARAM_INFO
	.align		4
        /*001c*/ 	.byte	0x04, 0x17
        /*001e*/ 	.short	(.L_2569 - .L_2568)
.L_2568:
        /*0020*/ 	.word	0x00000000
        /*0024*/ 	.short	0x0011
        /*0026*/ 	.short	0x0078
        /*0028*/ 	.byte	0x00, 0xf0, 0x21, 0x00


	//----- nvinfo : EIATTR_KPARAM_INFO
	.align		4
.L_2569:
        /*002c*/ 	.byte	0x04, 0x17
        /*002e*/ 	.short	(.L_2571 - .L_2570)
.L_2570:
        /*0030*/ 	.word	0x00000000
        /*0034*/ 	.short	0x0010
        /*0036*/ 	.short	0x0074
        /*0038*/ 	.byte	0x00, 0xf0, 0x11, 0x00


	//----- nvinfo : EIATTR_KPARAM_INFO
	.align		4
.L_2571:
        /*003c*/ 	.byte	0x04, 0x17
        /*003e*/ 	.short	(.L_2573 - .L_2572)
.L_2572:
        /*0040*/ 	.word	0x00000000
        /*0044*/ 	.short	0x000f
        /*0046*/ 	.short	0x0070
        /*0048*/ 	.byte	0x00, 0xf0, 0x11, 0x00


	//----- nvinfo : EIATTR_KPARAM_INFO
	.align		4
.L_2573:
        /*004c*/ 	.byte	0x04, 0x17
        /*004e*/ 	.short	(.L_2575 - .L_2574)
.L_2574:
        /*0050*/ 	.word	0x00000000
        /*0054*/ 	.short	0x000e
        /*0056*/ 	.short	0x006c
        /*0058*/ 	.byte	0x00, 0xf0, 0x11, 0x00


	//----- nvinfo : EIATTR_KPARAM_INFO
	.align		4
.L_2575:
        /*005c*/ 	.byte	0x04, 0x17
        /*005e*/ 	.short	(.L_2577 - .L_2576)
.L_2576:
        /*0060*/ 	.word	0x00000000
        /*0064*/ 	.short	0x000d
        /*0066*/ 	.short	0x0068
        /*0068*/ 	.byte	0x00, 0xf0, 0x11, 0x00


	//----- nvinfo : EIATTR_KPARAM_INFO
	.align		4
.L_2577:
        /*006c*/ 	.byte	0x04, 0x17
        /*006e*/ 	.short	(.L_2579 - .L_2578)
.L_2578:
        /*0070*/ 	.word	0x00000000
        /*0074*/ 	.short	0x000c
        /*0076*/ 	.short	0x0060
        /*0078*/ 	.byte	0x00, 0xf0, 0x21, 0x00


	//----- nvinfo : EIATTR_KPARAM_INFO
	.align		4
.L_2579:
        /*007c*/ 	.byte	0x04, 0x17
        /*007e*/ 	.short	(.L_2581 - .L_2580)
.L_2580:
        /*0080*/ 	.word	0x00000000
        /*0084*/ 	.short	0x000b
        /*0086*/ 	.short	0x0058
        /*0088*/ 	.byte	0x00, 0xf0, 0x21, 0x00


	//----- nvinfo : EIATTR_KPARAM_INFO
	.align		4
.L_2581:
        /*008c*/ 	.byte	0x04, 0x17
        /*008e*/ 	.short	(.L_2583 - .L_2582)
.L_2582:
        /*0090*/ 	.word	0x00000000
        /*0094*/ 	.short	0x000a
        /*0096*/ 	.short	0x0050
        /*0098*/ 	.byte	0x00, 0xf0, 0x11, 0x00


	//----- nvinfo : EIATTR_KPARAM_INFO
	.align		4
.L_2583:
        /*009c*/ 	.byte	0x04, 0x17
        /*009e*/ 	.short	(.L_2585 - .L_2584)
.L_2584:
        /*00a0*/ 	.word	0x00000000
        /*00a4*/ 	.short	0x0009
        /*00a6*/ 	.short	0x0048
        /*00a8*/ 	.byte	0x00, 0xf0, 0x21, 0x00


	//----- nvinfo : EIATTR_KPARAM_INFO
	.align		4
.L_2585:
        /*00ac*/ 	.byte	0x04, 0x17
        /*00ae*/ 	.short	(.L_2587 - .L_2586)
.L_2586:
        /*00b0*/ 	.word	0x00000000
        /*00b4*/ 	.short	0x0008
        /*00b6*/ 	.short	0x0040
        /*00b8*/ 	.byte	0x00, 0xf0, 0x21, 0x00


	//----- nvinfo : EIATTR_KPARAM_INFO
	.align		4
.L_2587:
        /*00bc*/ 	.byte	0x04, 0x17
        /*00be*/ 	.short	(.L_2589 - .L_2588)
.L_2588:
        /*00c0*/ 	.word	0x00000000
        /*00c4*/ 	.short	0x0007
        /*00c6*/ 	.short	0x0038
        /*00c8*/ 	.byte	0x00, 0xf0, 0x21, 0x00


	//----- nvinfo : EIATTR_KPARAM_INFO
	.align		4
.L_2589:
        /*00cc*/ 	.byte	0x04, 0x17
        /*00ce*/ 	.short	(.L_2591 - .L_2590)
.L_2590:
        /*00d0*/ 	.word	0x00000000
        /*00d4*/ 	.short	0x0006
        /*00d6*/ 	.short	0x0030
        /*00d8*/ 	.byte	0x00, 0xf0, 0x21, 0x00


	//----- nvinfo : EIATTR_KPARAM_INFO
	.align		4
.L_2591:
        /*00dc*/ 	.byte	0x04, 0x17
        /*00de*/ 	.short	(.L_2593 - .L_2592)
.L_2592:
        /*00e0*/ 	.word	0x00000000
        /*00e4*/ 	.short	0x0005
        /*00e6*/ 	.short	0x0028
        /*00e8*/ 	.byte	0x00, 0xf0, 0x11, 0x00


	//----- nvinfo : EIATTR_KPARAM_INFO
	.align		4
.L_2593:
        /*00ec*/ 	.byte	0x04, 0x17
        /*00ee*/ 	.short	(.L_2595 - .L_2594)
.L_2594:
        /*00f0*/ 	.word	0x00000000
        /*00f4*/ 	.short	0x0004
        /*00f6*/ 	.short	0x0020
        /*00f8*/ 	.byte	0x00, 0xf0, 0x21, 0x00


	//----- nvinfo : EIATTR_KPARAM_INFO
	.align		4
.L_2595:
        /*00fc*/ 	.byte	0x04, 0x17
        /*00fe*/ 	.short	(.L_2597 - .L_2596)
.L_2596:
        /*0100*/ 	.word	0x00000000
        /*0104*/ 	.short	0x0003
        /*0106*/ 	.short	0x0018
        /*0108*/ 	.byte	0x00, 0xf0, 0x21, 0x00


	//----- nvinfo : EIATTR_KPARAM_INFO
	.align		4
.L_2597:
        /*010c*/ 	.byte	0x04, 0x17
        /*010e*/ 	.short	(.L_2599 - .L_2598)
.L_2598:
        /*0110*/ 	.word	0x00000000
        /*0114*/ 	.short	0x0002
        /*0116*/ 	.short	0x0010
        /*0118*/ 	.byte	0x00, 0xf0, 0x21, 0x00


	//----- nvinfo : EIATTR_KPARAM_INFO
	.align		4
.L_2599:
        /*011c*/ 	.byte	0x04, 0x17
        /*011e*/ 	.short	(.L_2601 - .L_2600)
.L_2600:
        /*0120*/ 	.word	0x00000000
        /*0124*/ 	.short	0x0001
        /*0126*/ 	.short	0x0008
        /*0128*/ 	.byte	0x00, 0xf0, 0x21, 0x00


	//----- nvinfo : EIATTR_KPARAM_INFO
	.align		4
.L_2601:
        /*012c*/ 	.byte	0x04, 0x17
        /*012e*/ 	.short	(.L_2603 - .L_2602)
.L_2602:
        /*0130*/ 	.word	0x00000000
        /*0134*/ 	.short	0x0000
        /*0136*/ 	.short	0x0000
        /*0138*/ 	.byte	0x00, 0xf0, 0x21, 0x00


	//----- nvinfo : EIATTR_MAXREG_COUNT
	.align		4
.L_2603:
        /*013c*/ 	.byte	0x03, 0x1b
        /*013e*/ 	.short	0x00ff


	//----- nvinfo : EIATTR_MERCURY_ISA_VERSION
	.align		4
        /*0140*/ 	.byte	0x03, 0x5f
        /*0142*/ 	.short	0x0000


	//----- nvinfo : EIATTR_EXIT_INSTR_OFFSETS
	.align		4
        /*0144*/ 	.byte	0x04, 0x1c
        /*0146*/ 	.short	(.L_2605 - .L_2604)


	//   ....[0]....
.L_2604:
        /*0148*/ 	.word	0x000007c0


	//   ....[1]....
        /*014c*/ 	.word	0x00000b30


	//   ....[2]....
        /*0150*/ 	.word	0x00000cf0


	//----- nvinfo : EIATTR_CRS_STACK_SIZE
	.align		4
.L_2605:
        /*0154*/ 	.byte	0x04, 0x1e
        /*0156*/ 	.short	(.L_2607 - .L_2606)
.L_2606:
        /*0158*/ 	.word	0x00000000
.L_2607:


//--------------------- .nv.info._ZN4vllm38concat_and_cache_mla_rope_fused_kernelIfLb1EttLNS_18Fp8KVCacheDataTypeE0EEEvPKlPT_S5_PKS4_S7_illlliPT2_S3_iiiiPKf --------------------------
	.section	.nv.info._ZN4vllm38concat_and_cache_mla_rope_fused_kernelIfLb1EttLNS_18Fp8KVCacheDataTypeE0EEEvPKlPT_S5_PKS4_S7_illlliPT2_S3_iiiiPKf,"",@"SHT_CUDA_INFO"
	.sectionflags	@""
	.align	4


	//----- nvinfo : EIATTR_CUDA_API_VERSION
	.align		4
        /*0000*/ 	.byte	0x04, 0x37
        /*0002*/ 	.short	(.L_2609 - .L_2608)
.L_2608:
        /*0004*/ 	.word	0x00000082


	//----- nvinfo : EIATTR_SW2861232_WAR
	.align		4
.L_2609:
        /*0008*/ 	.byte	0x01, 0x35
	.zero		2


	//----- nvinfo : EIATTR_PARAM_CBANK
	.align		4
        /*000c*/ 	.byte	0x04, 0x0a
        /*000e*/ 	.short	(.L_2611 - .L_2610)
	.align		4
.L_2610:
        /*0010*/ 	.word	index@(.nv.constant0._ZN4vllm38concat_and_cache_mla_rope_fused_kernelIfLb1EttLNS_18Fp8KVCacheDataTypeE0EEEvPKlPT_S5_PKS4_S7_illlliPT2_S3_iiiiPKf)
        /*0014*/ 	.short	0x0160
        /*0016*/ 	.short	0x0080


	//----- nvinfo : EIATTR_CBANK_PARAM_SIZE
	.align		4
.L_2611:
        /*0018*/ 	.byte	0x03, 0x19
        /*001a*/ 	.short	0x0080


	//----- nvinfo : EIATTR_KPARAM_INFO
	.align		4
        /*001c*/ 	.byte	0x04, 0x17
        /*001e*/ 	.short	(.L_2613 - .L_2612)
.L_2612:
        /*0020*/ 	.word	0x00000000
        /*0024*/ 	.short	0x0011
        /*0026*/ 	.short	0x0078
        /*0028*/ 	.byte	0x00, 0xf0, 0x21, 0x00


	//----- nvinfo : EIATTR_KPARAM_INFO
	.align		4
.L_2613:
        /*002c*/ 	.byte	0x04, 0x17
        /*002e*/ 	.short	(.L_2615 - .L_2614)
.L_2614:
        /*0030*/ 	.word	0x00000000
        /*0034*/ 	.short	0x0010
        /*0036*/ 	.short	0x0074
        /*0038*/ 	.byte	0x00, 0xf0, 0x11, 0x00


	//----- nvinfo : EIATTR_KPARAM_INFO
	.align		4
.L_2615:
        /*003c*/ 	.byte	0x04, 0x17
        /*003e*/ 	.short	(.L_2617 - .L_2616)
.L_2616:
        /*0040*/ 	.word	0x00000000
        /*0044*/ 	.short	0x000f
        /*0046*/ 	.short	0x0070
        /*0048*/ 	.byte	0x00, 0xf0, 0x11, 0x00


	//----- nvinfo : EIATTR_KPARAM_INFO
	.align		4
.L_2617:
        /*004c*/ 	.byte	0x04, 0x17
        /*004e*/ 	.short	(.L_2619 - .L_2618)
.L_2618:
        /*0050*/ 	.word	0x00000000
        /*0054*/ 	.short	0x000e
        /*0056*/ 	.short	0x006c
        /*0058*/ 	.byte	0x00, 0xf0, 0x11, 0x00


	//----- nvinfo : EIATTR_KPARAM_INFO
	.align		4
.L_2619:
        /*005c*/ 	.byte	0x04, 0x17
        /*005e*/ 	.short	(.L_2621 - .L_2620)
.L_2620:
        /*0060*/ 	.word	0x00000000
        /*0064*/ 	.short	0x000d
        /*0066*/ 	.short	0x0068
        /*0068*/ 	.byte	0x00, 0xf0, 0x11, 0x00


	//----- nvinfo : EIATTR_KPARAM_INFO
	.align		4
.L_2621:
        /*006c*/ 	.byte	0x04, 0x17
        /*006e*/ 	.short	(.L_2623 - .L_2622)
.L_2622:
        /*0070*/ 	.word	0x00000000
        /*0074*/ 	.short	0x000c
        /*0076*/ 	.short	0x0060
        /*0078*/ 	.byte	0x00, 0xf0, 0x21, 0x00


	//----- nvinfo : EIATTR_KPARAM_INFO
	.align		4
.L_2623:
        /*007c*/ 	.byte	0x04, 0x17
        /*007e*/ 	.short	(.L_2625 - .L_2624)
.L_2624:
        /*0080*/ 	.word	0x00000000
        /*0084*/ 	.short	0x000b
        /*0086*/ 	.short	0x0058
        /*0088*/ 	.byte	0x00, 0xf0, 0x21, 0x00


	//----- nvinfo : EIATTR_KPARAM_INFO
	.align		4
.L_2625:
        /*008c*/ 	.byte	0x04, 0x17
        /*008e*/ 	.short	(.L_2627 - .L_2626)
.L_2626:
        /*0090*/ 	.word	0x00000000
        /*0094*/ 	.short	0x000a
        /*0096*/ 	.short	0x0050
        /*0098*/ 	.byte	0x00, 0xf0, 0x11, 0x00


	//----- nvinfo : EIATTR_KPARAM_INFO
	.align		4
.L_2627:
        /*009c*/ 	.byte	0x04, 0x17
        /*009e*/ 	.short	(.L_2629 - .L_2628)
.L_2628:
        /*00a0*/ 	.word	0x00000000
        /*00a4*/ 	.short	0x0009
        /*00a6*/ 	.short	0x0048
        /*00a8*/ 	.byte	0x00, 0xf0, 0x21, 0x00


	//----- nvinfo : EIATTR_KPARAM_INFO
	.align		4
.L_2629:
        /*00ac*/ 	.byte	0x04, 0x17
        /*00ae*/ 	.short	(.L_2631 - .L_2630)
.L_2630:
        /*00b0*/ 	.word	0x00000000
        /*00b4*/ 	.short	0x0008
        /*00b6*/ 	.short	0x0040
        /*00b8*/ 	.byte	0x00, 0xf0, 0x21, 0x00


	//----- nvinfo : EIATTR_KPARAM_INFO
	.align		4
.L_2631:
        /*00bc*/ 	.byte	0x04, 0x17
        /*00be*/ 	.short	(.L_2633 - .L_2632)
.L_2632:
        /*00c0*/ 	.word	0x00000000
        /*00c4*/ 	.short	0x0007
        /*00c6*/ 	.short	0x0038
        /*00c8*/ 	.byte	0x00, 0xf0, 0x21, 0x00


	//----- nvinfo : EIATTR_KPARAM_INFO
	.align		4
.L_2633:
        /*00cc*/ 	.byte	0x04, 0x17
        /*00ce*/ 	.short	(.L_2635 - .L_2634)
.L_2634:
        /*00d0*/ 	.word	0x00000000
        /*00d4*/ 	.short	0x0006
        /*00d6*/ 	.short	0x0030
        /*00d8*/ 	.byte	0x00, 0xf0, 0x21, 0x00


	//----- nvinfo : EIATTR_KPARAM_INFO
	.align		4
.L_2635:
        /*00dc*/ 	.byte	0x04, 0x17
        /*00de*/ 	.short	(.L_2637 - .L_2636)
.L_2636:
        /*00e0*/ 	.word	0x00000000
        /*00e4*/ 	.short	0x0005
        /*00e6*/ 	.short	0x0028
        /*00e8*/ 	.byte	0x00, 0xf0, 0x11, 0x00


	//----- nvinfo : EIATTR_KPARAM_INFO
	.align		4
.L_2637:
        /*00ec*/ 	.byte	0x04, 0x17
        /*00ee*/ 	.short	(.L_2639 - .L_2638)
.L_2638:
        /*00f0*/ 	.word	0x00000000
        /*00f4*/ 	.short	0x0004
        /*00f6*/ 	.short	0x0020
        /*00f8*/ 	.byte	0x00, 0xf0, 0x21, 0x00


	//----- nvinfo : EIATTR_KPARAM_INFO
	.align		4
.L_2639:
        /*00fc*/ 	.byte	0x04, 0x17
        /*00fe*/ 	.short	(.L_2641 - .L_2640)
.L_2640:
        /*0100*/ 	.word	0x00000000
        /*0104*/ 	.short	0x0003
        /*0106*/ 	.short	0x0018
        /*0108*/ 	.byte	0x00, 0xf0, 0x21, 0x00


	//----- nvinfo : EIATTR_KPARAM_INFO
	.align		4
.L_2641:
        /*010c*/ 	.byte	0x04, 0x17
        /*010e*/ 	.short	(.L_2643 - .L_2642)
.L_2642:
        /*0110*/ 	.word	0x00000000
        /*0114*/ 	.short	0x0002
        /*0116*/ 	.short	0x0010
        /*0118*/ 	.byte	0x00, 0xf0, 0x21, 0x00


	//----- nvinfo : EIATTR_KPARAM_INFO
	.align		4
.L_2643:
        /*011c*/ 	.byte	0x04, 0x17
        /*011e*/ 	.short	(.L_2645 - .L_2644)
.L_2644:
        /*0120*/ 	.word	0x00000000
        /*0124*/ 	.short	0x0001
        /*0126*/ 	.short	0x0008
        /*0128*/ 	.byte	0x00, 0xf0, 0x21, 0x00


	//----- nvinfo : EIATTR_KPARAM_INFO
	.align		4
.L_2645:
        /*012c*/ 	.byte	0x04, 0x17
        /*012e*/ 	.short	(.L_2647 - .L_2646)
.L_2646:
        /*0130*/ 	.word	0x00000000
        /*0134*/ 	.short	0x0000
        /*0136*/ 	.short	0x0000
        /*0138*/ 	.byte	0x00, 0xf0, 0x21, 0x00


	//----- nvinfo : EIATTR_MAXREG_COUNT
	.align		4
.L_2647:
        /*013c*/ 	.byte	0x03, 0x1b
        /*013e*/ 	.short	0x00ff


	//----- nvinfo : EIATTR_MERCURY_ISA_VERSION
	.align		4
        /*0140*/ 	.byte	0x03, 0x5f
        /*0142*/ 	.short	0x0000


	//----- nvinfo : EIATTR_EXIT_INSTR_OFFSETS
	.align		4
        /*0144*/ 	.byte	0x04, 0x1c
        /*0146*/ 	.short	(.L_2649 - .L_2648)


	//   ....[0]....
.L_2648:
        /*0148*/ 	.word	0x00000830


	//   ....[1]....
        /*014c*/ 	.word	0x00000c40


	//   ....[2]....
        /*0150*/ 	.word	0x00000df0


	//----- nvinfo : EIATTR_CRS_STACK_SIZE
	.align		4
.L_2649:
        /*0154*/ 	.byte	0x04, 0x1e
        /*0156*/ 	.short	(.L_2651 - .L_2650)
.L_2650:
        /*0158*/ 	.word	0x00000000
.L_2651:


//--------------------- .nv.info._ZN4vllm38concat_and_cache_mla_rope_fused_kernelIN3c108BFloat16ELb0EffLNS_18Fp8KVCacheDataTypeE0EEEvPKlPT_S7_PKS6_S9_illlliPT2_S5_iiiiPKf --------------------------
	.section	.nv.info._ZN4vllm38concat_and_cache_mla_rope_fused_kernelIN3c108BFloat16ELb0EffLNS_18Fp8KVCacheDataTypeE0EEEvPKlPT_S7_PKS6_S9_illlliPT2_S5_iiiiPKf,"",@"SHT_CUDA_INFO"
	.sectionflags	@""
	.align	4


	//----- nvinfo : EIATTR_CUDA_API_VERSION
	.align		4
        /*0000*/ 	.byte	0x04, 0x37
        /*0002*/ 	.short	(.L_2653 - .L_2652)
.L_2652:
        /*0004*/ 	.word	0x00000082


	//----- nvinfo : EIATTR_SW2861232_WAR
	.align		4
.L_2653:
        /*0008*/ 	.byte	0x01, 0x35
	.zero		2


	//----- nvinfo : EIATTR_PARAM_CBANK
	.align		4
        /*000c*/ 	.byte	0x04, 0x0a
        /*000e*/ 	.short	(.L_2655 - .L_2654)
	.align		4
.L_2654:
        /*0010*/ 	.word	index@(.nv.constant0._ZN4vllm38concat_and_cache_mla_rope_fused_kernelIN3c108BFloat16ELb0EffLNS_18Fp8KVCacheDataTypeE0EEEvPKlPT_S7_PKS6_S9_illlliPT2_S5_iiiiPKf)
        /*0014*/ 	.short	0x0160
        /*0016*/ 	.short	0x0080


	//----- nvinfo : EIATTR_CBANK_PARAM_SIZE
	.align		4
.L_2655:
        /*0018*/ 	.byte	0x03, 0x19
        /*001a*/ 	.short	0x0080


	//----- nvinfo : EIATTR_KPARAM_INFO
	.align		4
        /*001c*/ 	.byte	0x04, 0x17
        /*001e*/ 	.short	(.L_2657 - .L_2656)
.L_2656:
        /*0020*/ 	.word	0x00000000
        /*0024*/ 	.short	0x0011
        /*0026*/ 	.short	0x0078
        /*0028*/ 	.byte	0x00, 0xf0, 0x21, 0x00


	//----- nvinfo : EIATTR_KPARAM_INFO
	.align		4
.L_2657:
        /*002c*/ 	.byte	0x04, 0x17
        /*002e*/ 	.short	(.L_2659 - .L_2658)
.L_2658:
        /*0030*/ 	.word	0x00000000
        /*0034*/ 	.short	0x0010
        /*0036*/ 	.short	0x0074
        /*0038*/ 	.byte	0x00, 0xf0, 0x11, 0x00


	//----- nvinfo : EIATTR_KPARAM_INFO
	.align		4
.L_2659:
        /*003c*/ 	.byte	0x04, 0x17
        /*003e*/ 	.short	(.L_2661 - .L_2660)
.L_2660:
        /*0040*/ 	.word	0x00000000
        /*0044*/ 	.short	0x000f
        /*0046*/ 	.short	0x0070
        /*0048*/ 	.byte	0x00, 0xf0, 0x11, 0x00


	//----- nvinfo : EIATTR_KPARAM_INFO
	.align		4
.L_2661:
        /*004c*/ 	.byte	0x04, 0x17
        /*004e*/ 	.short	(.L_2663 - .L_2662)
.L_2662:
        /*0050*/ 	.word	0x00000000
        /*0054*/ 	.short	0x000e
        /*0056*/ 	.short	0x006c
        /*0058*/ 	.byte	0x00, 0xf0, 0x11, 0x00


	//----- nvinfo : EIATTR_KPARAM_INFO
	.align		4
.L_2663:
        /*005c*/ 	.byte	0x04, 0x17
        /*005e*/ 	.short	(.L_2665 - .L_2664)
.L_2664:
        /*0060*/ 	.word	0x00000000
        /*0064*/ 	.short	0x000d
        /*0066*/ 	.short	0x0068
        /*0068*/ 	.byte	0x00, 0xf0, 0x11, 0x00


	//----- nvinfo : EIATTR_KPARAM_INFO
	.align		4
.L_2665:
        /*006c*/ 	.byte	0x04, 0x17
        /*006e*/ 	.short	(.L_2667 - .L_2666)
.L_2666:
        /*0070*/ 	.word	0x00000000
        /*0074*/ 	.short	0x000c
        /*0076*/ 	.short	0x0060
        /*0078*/ 	.byte	0x00, 0xf0, 0x21, 0x00


	//----- nvinfo : EIATTR_KPARAM_INFO
	.align		4
.L_2667:
        /*007c*/ 	.byte	0x04, 0x17
        /*007e*/ 	.short	(.L_2669 - .L_2668)
.L_2668:
        /*0080*/ 	.word	0x00000000
        /*0084*/ 	.short	0x000b
        /*0086*/ 	.short	0x0058
        /*0088*/ 	.byte	0x00, 0xf0, 0x21, 0x00


	//----- nvinfo : EIATTR_KPARAM_INFO
	.align		4
.L_2669:
        /*008c*/ 	.byte	0x04, 0x17
        /*008e*/ 	.short	(.L_2671 - .L_2670)
.L_2670:
        /*0090*/ 	.word	0x00000000
        /*0094*/ 	.short	0x000a
        /*0096*/ 	.short	0x0050
        /*0098*/ 	.byte	0x00, 0xf0, 0x11, 0x00


	//----- nvinfo : EIATTR_KPARAM_INFO
	.align		4
.L_2671:
        /*009c*/ 	.byte	0x04, 0x17
        /*009e*/ 	.short	(.L_2673 - .L_2672)
.L_2672:
        /*00a0*/ 	.word	0x00000000
        /*00a4*/ 	.short	0x0009
        /*00a6*/ 	.short	0x0048
        /*00a8*/ 	.byte	0x00, 0xf0, 0x21, 0x00


	//----- nvinfo : EIATTR_KPARAM_INFO
	.align		4
.L_2673:
        /*00ac*/ 	.byte	0x04, 0x17
        /*00ae*/ 	.short	(.L_2675 - .L_2674)
.L_2674:
        /*00b0*/ 	.word	0x00000000
        /*00b4*/ 	.short	0x0008
        /*00b6*/ 	.short	0x0040
        /*00b8*/ 	.byte	0x00, 0xf0, 0x21, 0x00


	//----- nvinfo : EIATTR_KPARAM_INFO
	.align		4
.L_2675:
        /*00bc*/ 	.byte	0x04, 0x17
        /*00be*/ 	.short	(.L_2677 - .L_2676)
.L_2676:
        /*00c0*/ 	.word	0x00000000
        /*00c4*/ 	.short	0x0007
        /*00c6*/ 	.short	0x0038
        /*00c8*/ 	.byte	0x00, 0xf0, 0x21, 0x00


	//----- nvinfo : EIATTR_KPARAM_INFO
	.align		4
.L_2677:
        /*00cc*/ 	.byte	0x04, 0x17
        /*00ce*/ 	.short	(.L_2679 - .L_2678)
.L_2678:
        /*00d0*/ 	.word	0x00000000
        /*00d4*/ 	.short	0x0006
        /*00d6*/ 	.short	0x0030
        /*00d8*/ 	.byte	0x00, 0xf0, 0x21, 0x00


	//----- nvinfo : EIATTR_KPARAM_INFO
	.align		4
.L_2679:
        /*00dc*/ 	.byte	0x04, 0x17
        /*00de*/ 	.short	(.L_2681 - .L_2680)
.L_2680:
        /*00e0*/ 	.word	0x00000000
        /*00e4*/ 	.short	0x0005
        /*00e6*/ 	.short	0x0028
        /*00e8*/ 	.byte	0x00, 0xf0, 0x11, 0x00


	//----- nvinfo : EIATTR_KPARAM_INFO
	.align		4
.L_2681:
        /*00ec*/ 	.byte	0x04, 0x17
        /*00ee*/ 	.short	(.L_2683 - .L_2682)
.L_2682:
        /*00f0*/ 	.word	0x00000000
        /*00f4*/ 	.short	0x0004
        /*00f6*/ 	.short	0x0020
        /*00f8*/ 	.byte	0x00, 0xf0, 0x21, 0x00


	//----- nvinfo : EIATTR_KPARAM_INFO
	.align		4
.L_2683:
        /*00fc*/ 	.byte	0x04, 0x17
        /*00fe*/ 	.short	(.L_2685 - .L_2684)
.L_2684:
        /*0100*/ 	.word	0x00000000
        /*0104*/ 	.short	0x0003
        /*0106*/ 	.short	0x0018
        /*0108*/ 	.byte	0x00, 0xf0, 0x21, 0x00


	//----- nvinfo : EIATTR_KPARAM_INFO
	.align		4
.L_2685:
        /*010c*/ 	.byte	0x04, 0x17
        /*010e*/ 	.short	(.L_2687 - .L_2686)
.L_2686:
        /*0110*/ 	.word	0x00000000
        /*0114*/ 	.short	0x0002
        /*0116*/ 	.short	0x0010
        /*0118*/ 	.byte	0x00, 0xf0, 0x21, 0x00


	//----- nvinfo : EIATTR_KPARAM_INFO
	.align		4
.L_2687:
        /*011c*/ 	.byte	0x04, 0x17
        /*011e*/ 	.short	(.L_2689 - .L_2688)
.L_2688:
        /*0120*/ 	.word	0x00000000
        /*0124*/ 	.short	0x0001
        /*0126*/ 	.short	0x0008
        /*0128*/ 	.byte	0x00, 0xf0, 0x21, 0x00


	//----- nvinfo : EIATTR_KPARAM_INFO
	.align		4
.L_2689:
        /*012c*/ 	.byte	0x04, 0x17
        /*012e*/ 	.short	(.L_2691 - .L_2690)
.L_2690:
        /*0130*/ 	.word	0x00000000
        /*0134*/ 	.short	0x0000
        /*0136*/ 	.short	0x0000
        /*0138*/ 	.byte	0x00, 0xf0, 0x21, 0x00


	//----- nvinfo : EIATTR_MAXREG_COUNT
	.align		4
.L_2691:
        /*013c*/ 	.byte	0x03, 0x1b
        /*013e*/ 	.short	0x00ff


	//----- nvinfo : EIATTR_MERCURY_ISA_VERSION
	.align		4
        /*0140*/ 	.byte	0x03, 0x5f
        /*0142*/ 	.short	0x0000


	//----- nvinfo : EIATTR_EXIT_INSTR_OFFSETS
	.align		4
        /*0144*/ 	.byte	0x04, 0x1c
        /*0146*/ 	.short	(.L_2693 - .L_2692)


	//   ....[0]....
.L_2692:
        /*0148*/ 	.word	0x000008f0


	//   ....[1]....
        /*014c*/ 	.word	0x00000d90


	//   ....[2]....
        /*0150*/ 	.word	0x00000f50


	//----- nvinfo : EIATTR_CRS_STACK_SIZE
	.align		4
.L_2693:
        /*0154*/ 	.byte	0x04, 0x1e
        /*0156*/ 	.short	(.L_2695 - .L_2694)
.L_2694:
        /*0158*/ 	.word	0x00000000
.L_2695:


//--------------------- .nv.info._ZN4vllm38concat_and_cache_mla_rope_fused_kernelIN3c108BFloat16ELb1EffLNS_18Fp8KVCacheDataTypeE0EEEvPKlPT_S7_PKS6_S9_illlliPT2_S5_iiiiPKf --------------------------
	.section	.nv.info._ZN4vllm38concat_and_cache_mla_rope_fused_kernelIN3c108BFloat16ELb1EffLNS_18Fp8KVCacheDataTypeE0EEEvPKlPT_S7_PKS6_S9_illlliPT2_S5_iiiiPKf,"",@"SHT_CUDA_INFO"
	.sectionflags	@""
	.align	4


	//----- nvinfo : EIATTR_CUDA_API_VERSION
	.align		4
        /*0000*/ 	.byte	0x04, 0x37
        /*0002*/ 	.short	(.L_2697 - .L_2696)
.L_2696:
        /*0004*/ 	.word	0x00000082


	//----- nvinfo : EIATTR_SW2861232_WAR
	.align		4
.L_2697:
        /*0008*/ 	.byte	0x01, 0x35
	.zero		2


	//----- nvinfo : EIATTR_PARAM_CBANK
	.align		4
        /*000c*/ 	.byte	0x04, 0x0a
        /*000e*/ 	.short	(.L_2699 - .L_2698)
	.align		4
.L_2698:
        /*0010*/ 	.word	index@(.nv.constant0._ZN4vllm38concat_and_cache_mla_rope_fused_kernelIN3c108BFloat16ELb1EffLNS_18Fp8KVCacheDataTypeE0EEEvPKlPT_S7_PKS6_S9_illlliPT2_S5_iiiiPKf)
        /*0014*/ 	.short	0x0160
        /*0016*/ 	.short	0x0080


	//----- nvinfo : EIATTR_CBANK_PARAM_SIZE
	.align		4
.L_2699:
        /*0018*/ 	.byte	0x03, 0x19
        /*001a*/ 	.short	0x0080


	//----- nvinfo : EIATTR_KPARAM_INFO
	.align		4
        /*001c*/ 	.byte	0x04, 0x17
        /*001e*/ 	.short	(.L_2701 - .L_2700)
.L_2700:
        /*0020*/ 	.word	0x00000000
        /*0024*/ 	.short	0x0011
        /*0026*/ 	.short	0x0078
        /*0028*/ 	.byte	0x00, 0xf0, 0x21, 0x00


	//----- nvinfo : EIATTR_KPARAM_INFO
	.align		4
.L_2701:
        /*002c*/ 	.byte	0x04, 0x17
        /*002e*/ 	.short	(.L_2703 - .L_2702)
.L_2702:
        /*0030*/ 	.word	0x00000000
        /*0034*/ 	.short	0x0010
        /*0036*/ 	.short	0x0074
        /*0038*/ 	.byte	0x00, 0xf0, 0x11, 0x00


	//----- nvinfo : EIATTR_KPARAM_INFO
	.align		4
.L_2703:
        /*003c*/ 	.byte	0x04, 0x17
        /*003e*/ 	.short	(.L_2705 - .L_2704)
.L_2704:
        /*0040*/ 	.word	0x00000000
        /*0044*/ 	.short	0x000f
        /*0046*/ 	.short	0x0070
        /*0048*/ 	.byte	0x00, 0xf0, 0x11, 0x00


	//----- nvinfo : EIATTR_KPARAM_INFO
	.align		4
.L_2705:
        /*004c*/ 	.byte	0x04, 0x17
        /*004e*/ 	.short	(.L_2707 - .L_2706)
.L_2706:
        /*0050*/ 	.word	0x00000000
        /*0054*/ 	.short	0x000e
        /*0056*/ 	.short	0x006c
        /*0058*/ 	.byte	0x00, 0xf0, 0x11, 0x00


	//----- nvinfo : EIATTR_KPARAM_INFO
	.align		4
.L_2707:
        /*005c*/ 	.byte	0x04, 0x17
        /*005e*/ 	.short	(.L_2709 - .L_2708)
.L_2708:
        /*0060*/ 	.word	0x00000000
        /*0064*/ 	.short	0x000d
        /*0066*/ 	.short	0x0068
        /*0068*/ 	.byte	0x00, 0xf0, 0x11, 0x00


	//----- nvinfo : EIATTR_KPARAM_INFO
	.align		4
.L_2709:
        /*006c*/ 	.byte	0x04, 0x17
        /*006e*/ 	.short	(.L_2711 - .L_2710)
.L_2710:
        /*0070*/ 	.word	0x00000000
        /*0074*/ 	.short	0x000c
        /*0076*/ 	.short	0x0060
        /*0078*/ 	.byte	0x00, 0xf0, 0x21, 0x00


	//----- nvinfo : EIATTR_KPARAM_INFO
	.align		4
.L_2711:
        /*007c*/ 	.byte	0x04, 0x17
        /*007e*/ 	.short	(.L_2713 - .L_2712)
.L_2712:
        /*0080*/ 	.word	0x00000000
        /*0084*/ 	.short	0x000b
        /*0086*/ 	.short	0x0058
        /*0088*/ 	.byte	0x00, 0xf0, 0x21, 0x00


	//----- nvinfo : EIATTR_KPARAM_INFO
	.align		4
.L_2713:
        /*008c*/ 	.byte	0x04, 0x17
        /*008e*/ 	.short	(.L_2715 - .L_2714)
.L_2714:
        /*0090*/ 	.word	0x00000000
        /*0094*/ 	.short	0x000a
        /*0096*/ 	.short	0x0050
        /*0098*/ 	.byte	0x00, 0xf0, 0x11, 0x00


	//----- nvinfo : EIATTR_KPARAM_INFO
	.align		4
.L_2715:
        /*009c*/ 	.byte	0x04, 0x17
        /*009e*/ 	.short	(.L_2717 - .L_2716)
.L_2716:
        /*00a0*/ 	.word	0x00000000
        /*00a4*/ 	.short	0x0009
        /*00a6*/ 	.short	0x0048
        /*00a8*/ 	.byte	0x00, 0xf0, 0x21, 0x00


	//----- nvinfo : EIATTR_KPARAM_INFO
	.align		4
.L_2717:
        /*00ac*/ 	.byte	0x04, 0x17
        /*00ae*/ 	.short	(.L_2719 - .L_2718)
.L_2718:
        /*00b0*/ 	.word	0x00000000
        /*00b4*/ 	.short	0x0008
        /*00b6*/ 	.short	0x0040
        /*00b8*/ 	.byte	0x00, 0xf0, 0x21, 0x00


	//----- nvinfo : EIATTR_KPARAM_INFO
	.align		4
.L_2719:
        /*00bc*/ 	.byte	0x04, 0x17
        /*00be*/ 	.short	(.L_2721 - .L_2720)
.L_2720:
        /*00c0*/ 	.word	0x00000000
        /*00c4*/ 	.short	0x0007
        /*00c6*/ 	.short	0x0038
        /*00c8*/ 	.byte	0x00, 0xf0, 0x21, 0x00


	//----- nvinfo : EIATTR_KPARAM_INFO
	.align		4
.L_2721:
        /*00cc*/ 	.byte	0x04, 0x17
        /*00ce*/ 	.short	(.L_2723 - .L_2722)
.L_2722:
        /*00d0*/ 	.word	0x00000000
        /*00d4*/ 	.short	0x0006
        /*00d6*/ 	.short	0x0030
        /*00d8*/ 	.byte	0x00, 0xf0, 0x21, 0x00


	//----- nvinfo : EIATTR_KPARAM_INFO
	.align		4
.L_2723:
        /*00dc*/ 	.byte	0x04, 0x17
        /*00de*/ 	.short	(.L_2725 - .L_2724)
.L_2724:
        /*00e0*/ 	.word	0x00000000
        /*00e4*/ 	.short	0x0005
        /*00e6*/ 	.short	0x0028
        /*00e8*/ 	.byte	0x00, 0xf0, 0x11, 0x00


	//----- nvinfo : EIATTR_KPARAM_INFO
	.align		4
.L_2725:
        /*00ec*/ 	.byte	0x04, 0x17
        /*00ee*/ 	.short	(.L_2727 - .L_2726)
.L_2726:
        /*00f0*/ 	.word	0x00000000
        /*00f4*/ 	.short	0x0004
        /*00f6*/ 	.short	0x0020
        /*00f8*/ 	.byte	0x00, 0xf0, 0x21, 0x00


	//----- nvinfo : EIATTR_KPARAM_INFO
	.align		4
.L_2727:
        /*00fc*/ 	.byte	0x04, 0x17
        /*00fe*/ 	.short	(.L_2729 - .L_2728)
.L_2728:
        /*0100*/ 	.word	0x00000000
        /*0104*/ 	.short	0x0003
        /*0106*/ 	.short	0x0018
        /*0108*/ 	.byte	0x00, 0xf0, 0x21, 0x00


	//----- nvinfo : EIATTR_KPARAM_INFO
	.align		4
.L_2729:
        /*010c*/ 	.byte	0x04, 0x17
        /*010e*/ 	.short	(.L_2731 - .L_2730)
.L_2730:
        /*0110*/ 	.word	0x00000000
        /*0114*/ 	.short	0x0002
        /*0116*/ 	.short	0x0010
        /*0118*/ 	.byte	0x00, 0xf0, 0x21, 0x00


	//----- nvinfo : EIATTR_KPARAM_INFO
	.align		4
.L_2731:
        /*011c*/ 	.byte	0x04, 0x17
        /*011e*/ 	.short	(.L_2733 - .L_2732)
.L_2732:
        /*0120*/ 	.word	0x00000000
        /*0124*/ 	.short	0x0001
        /*0126*/ 	.short	0x0008
        /*0128*/ 	.byte	0x00, 0xf0, 0x21, 0x00


	//----- nvinfo : EIATTR_KPARAM_INFO
	.align		4
.L_2733:
        /*012c*/ 	.byte	0x04, 0x17
        /*012e*/ 	.short	(.L_2735 - .L_2734)
.L_2734:
        /*0130*/ 	.word	0x00000000
        /*0134*/ 	.short	0x0000
        /*0136*/ 	.short	0x0000
        /*0138*/ 	.byte	0x00, 0xf0, 0x21, 0x00


	//----- nvinfo : EIATTR_MAXREG_COUNT
	.align		4
.L_2735:
        /*013c*/ 	.byte	0x03, 0x1b
        /*013e*/ 	.short	0x00ff


	//----- nvinfo : EIATTR_MERCURY_ISA_VERSION
	.align		4
        /*0140*/ 	.byte	0x03, 0x5f
        /*0142*/ 	.short	0x0000


	//----- nvinfo : EIATTR_EXIT_INSTR_OFFSETS
	.align		4
        /*0144*/ 	.byte	0x04, 0x1c
        /*0146*/ 	.short	(.L_2737 - .L_2736)


	//   ....[0]....
.L_2736:
        /*0148*/ 	.word	0x00000920


	//   ....[1]....
        /*014c*/ 	.word	0x00000e50


	//   ....[2]....
        /*0150*/ 	.word	0x00001000


	//----- nvinfo : EIATTR_CRS_STACK_SIZE
	.align		4
.L_2737:
        /*0154*/ 	.byte	0x04, 0x1e
        /*0156*/ 	.short	(.L_2739 - .L_2738)
.L_2738:
        /*0158*/ 	.word	0x00000000
.L_2739:


//--------------------- .nv.info._ZN4vllm38concat_and_cache_mla_rope_fused_kernelIN3c104HalfELb0EffLNS_18Fp8KVCacheDataTypeE0EEEvPKlPT_S7_PKS6_S9_illlliPT2_S5_iiiiPKf --------------------------
	.section	.nv.info._ZN4vllm38concat_and_cache_mla_rope_fused_kernelIN3c104HalfELb0EffLNS_18Fp8KVCacheDataTypeE0EEEvPKlPT_S7_PKS6_S9_illlliPT2_S5_iiiiPKf,"",@"SHT_CUDA_INFO"
	.sectionflags	@""
	.align	4


	//----- nvinfo : EIATTR_CUDA_API_VERSION
	.align		4
        /*0000*/ 	.byte	0x04, 0x37
        /*0002*/ 	.short	(.L_2741 - .L_2740)
.L_2740:
        /*0004*/ 	.word	0x00000082


	//----- nvinfo : EIATTR_SW2861232_WAR
	.align		4
.L_2741:
        /*0008*/ 	.byte	0x01, 0x35
	.zero		2


	//----- nvinfo : EIATTR_PARAM_CBANK
	.align		4
        /*000c*/ 	.byte	0x04, 0x0a
        /*000e*/ 	.short	(.L_2743 - .L_2742)
	.align		4
.L_2742:
        /*0010*/ 	.word	index@(.nv.constant0._ZN4vllm38concat_and_cache_mla_rope_fused_kernelIN3c104HalfELb0EffLNS_18Fp8KVCacheDataTypeE0EEEvPKlPT_S7_PKS6_S9_illlliPT2_S5_iiiiPKf)
        /*0014*/ 	.short	0x0160
        /*0016*/ 	.short	0x0080


	//----- nvinfo : EIATTR_CBANK_PARAM_SIZE
	.align		4
.L_2743:
        /*0018*/ 	.byte	0x03, 0x19
        /*001a*/ 	.short	0x0080


	//----- nvinfo : EIATTR_KPARAM_INFO
	.align		4
        /*001c*/ 	.byte	0x04, 0x17
        /*001e*/ 	.short	(.L_2745 - .L_2744)
.L_2744:
        /*0020*/ 	.word	0x00000000
        /*0024*/ 	.short	0x0011
        /*0026*/ 	.short	0x0078
        /*0028*/ 	.byte	0x00, 0xf0, 0x21, 0x00


	//----- nvinfo : EIATTR_KPARAM_INFO
	.align		4
.L_2745:
        /*002c*/ 	.byte	0x04, 0x17
        /*002e*/ 	.short	(.L_2747 - .L_2746)
.L_2746:
        /*0030*/ 	.word	0x00000000
        /*0034*/ 	.short	0x0010
        /*0036*/ 	.short	0x0074
        /*0038*/ 	.byte	0x00, 0xf0, 0x11, 0x00


	//----- nvinfo : EIATTR_KPARAM_INFO
	.align		4
.L_2747:
        /*003c*/ 	.byte	0x04, 0x17
        /*003e*/ 	.short	(.L_2749 - .L_2748)
.L_2748:
        /*0040*/ 	.word	0x00000000
        /*0044*/ 	.short	0x000f
        /*0046*/ 	.short	0x0070
        /*0048*/ 	.byte	0x00, 0xf0, 0x11, 0x00


	//----- nvinfo : EIATTR_KPARAM_INFO
	.align		4
.L_2749:
        /*004c*/ 	.byte	0x04, 0x17
        /*004e*/ 	.short	(.L_2751 - .L_2750)
.L_2750:
        /*0050*/ 	.word	0x00000000
        /*0054*/ 	.short	0x000e
        /*0056*/ 	.short	0x006c
        /*0058*/ 	.byte	0x00, 0xf0, 0x11, 0x00


	//----- nvinfo : EIATTR_KPARAM_INFO
	.align		4
.L_2751:
        /*005c*/ 	.byte	0x04, 0x17
        /*005e*/ 	.short	(.L_2753 - .L_2752)
.L_2752:
        /*0060*/ 	.word	0x00000000
        /*0064*/ 	.short	0x000d
        /*0066*/ 	.short	0x0068
        /*0068*/ 	.byte	0x00, 0xf0, 0x11, 0x00


	//----- nvinfo : EIATTR_KPARAM_INFO
	.align		4
.L_2753:
        /*006c*/ 	.byte	0x04, 0x17
        /*006e*/ 	.short	(.L_2755 - .L_2754)
.L_2754:
        /*0070*/ 	.word	0x00000000
        /*0074*/ 	.short	0x000c
        /*0076*/ 	.short	0x0060
        /*0078*/ 	.byte	0x00, 0xf0, 0x21, 0x00


	//----- nvinfo : EIATTR_KPARAM_INFO
	.align		4
.L_2755:
        /*007c*/ 	.byte	0x04, 0x17
        /*007e*/ 	.short	(.L_2757 - .L_2756)
.L_2756:
        /*0080*/ 	.word	0x00000000
        /*0084*/ 	.short	0x000b
        /*0086*/ 	.short	0x0058
        /*0088*/ 	.byte	0x00, 0xf0, 0x21, 0x00


	//----- nvinfo : EIATTR_KPARAM_INFO
	.align		4
.L_2757:
        /*008c*/ 	.byte	0x04, 0x17
        /*008e*/ 	.short	(.L_2759 - .L_2758)
.L_2758:
        /*0090*/ 	.word	0x00000000
        /*0094*/ 	.short	0x000a
        /*0096*/ 	.short	0x0050
        /*0098*/ 	.byte	0x00, 0xf0, 0x11, 0x00


	//----- nvinfo : EIATTR_KPARAM_INFO
	.align		4
.L_2759:
        /*009c*/ 	.byte	0x04, 0x17
        /*009e*/ 	.short	(.L_2761 - .L_2760)
.L_2760:
        /*00a0*/ 	.word	0x00000000
        /*00a4*/ 	.short	0x0009
        /*00a6*/ 	.short	0x0048
        /*00a8*/ 	.byte	0x00, 0xf0, 0x21, 0x00


	//----- nvinfo : EIATTR_KPARAM_INFO
	.align		4
.L_2761:
        /*00ac*/ 	.byte	0x04, 0x17
        /*00ae*/ 	.short	(.L_2763 - .L_2762)
.L_2762:
        /*00b0*/ 	.word	0x00000000
        /*00b4*/ 	.short	0x0008
        /*00b6*/ 	.short	0x0040
        /*00b8*/ 	.byte	0x00, 0xf0, 0x21, 0x00


	//----- nvinfo : EIATTR_KPARAM_INFO
	.align		4
.L_2763:
        /*00bc*/ 	.byte	0x04, 0x17
        /*00be*/ 	.short	(.L_2765 - .L_2764)
.L_2764:
        /*00c0*/ 	.word	0x00000000
        /*00c4*/ 	.short	0x0007
        /*00c6*/ 	.short	0x0038
        /*00c8*/ 	.byte	0x00, 0xf0, 0x21, 0x00


	//----- nvinfo : EIATTR_KPARAM_INFO
	.align		4
.L_2765:
        /*00cc*/ 	.byte	0x04, 0x17
        /*00ce*/ 	.short	(.L_2767 - .L_2766)
.L_2766:
        /*00d0*/ 	.word	0x00000000
        /*00d4*/ 	.short	0x0006
        /*00d6*/ 	.short	0x0030
        /*00d8*/ 	.byte	0x00, 0xf0, 0x21, 0x00


	//----- nvinfo : EIATTR_KPARAM_INFO
	.align		4
.L_2767:
        /*00dc*/ 	.byte	0x04, 0x17
        /*00de*/ 	.short	(.L_2769 - .L_2768)
.L_2768:
        /*00e0*/ 	.word	0x00000000
        /*00e4*/ 	.short	0x0005
        /*00e6*/ 	.short	0x0028
        /*00e8*/ 	.byte	0x00, 0xf0, 0x11, 0x00


	//----- nvinfo : EIATTR_KPARAM_INFO
	.align		4
.L_2769:
        /*00ec*/ 	.byte	0x04, 0x17
        /*00ee*/ 	.short	(.L_2771 - .L_2770)
.L_2770:
        /*00f0*/ 	.word	0x00000000
        /*00f4*/ 	.short	0x0004
        /*00f6*/ 	.short	0x0020
        /*00f8*/ 	.byte	0x00, 0xf0, 0x21, 0x00


	//----- nvinfo : EIATTR_KPARAM_INFO
	.align		4
.L_2771:
        /*00fc*/ 	.byte	0x04, 0x17
        /*00fe*/ 	.short	(.L_2773 - .L_2772)
.L_2772:
        /*0100*/ 	.word	0x00000000
        /*0104*/ 	.short	0x0003
        /*0106*/ 	.short	0x0018
        /*0108*/ 	.byte	0x00, 0xf0, 0x21, 0x00


	//----- nvinfo : EIATTR_KPARAM_INFO
	.align		4
.L_2773:
        /*010c*/ 	.byte	0x04, 0x17
        /*010e*/ 	.short	(.L_2775 - .L_2774)
.L_2774:
        /*0110*/ 	.word	0x00000000
        /*0114*/ 	.short	0x0002
        /*0116*/ 	.short	0x0010
        /*0118*/ 	.byte	0x00, 0xf0, 0x21, 0x00


	//----- nvinfo : EIATTR_KPARAM_INFO
	.align		4
.L_2775:
        /*011c*/ 	.byte	0x04, 0x17
        /*011e*/ 	.short	(.L_2777 - .L_2776)
.L_2776:
        /*0120*/ 	.word	0x00000000
        /*0124*/ 	.short	0x0001
        /*0126*/ 	.short	0x0008
        /*0128*/ 	.byte	0x00, 0xf0, 0x21, 0x00


	//----- nvinfo : EIATTR_KPARAM_INFO
	.align		4
.L_2777:
        /*012c*/ 	.byte	0x04, 0x17
        /*012e*/ 	.short	(.L_2779 - .L_2778)
.L_2778:
        /*0130*/ 	.word	0x00000000
        /*0134*/ 	.short	0x0000
        /*0136*/ 	.short	0x0000
        /*0138*/ 	.byte	0x00, 0xf0, 0x21, 0x00


	//----- nvinfo : EIATTR_MAXREG_COUNT
	.align		4
.L_2779:
        /*013c*/ 	.byte	0x03, 0x1b
        /*013e*/ 	.short	0x00ff


	//----- nvinfo : EIATTR_MERCURY_ISA_VERSION
	.align		4
        /*0140*/ 	.byte	0x03, 0x5f
        /*0142*/ 	.short	0x0000


	//----- nvinfo : EIATTR_EXIT_INSTR_OFFSETS
	.align		4
        /*0144*/ 	.byte	0x04, 0x1c
        /*0146*/ 	.short	(.L_2781 - .L_2780)


	//   ....[0]....
.L_2780:
        /*0148*/ 	.word	0x000008f0


	//   ....[1]....
        /*014c*/ 	.word	0x00000d90


	//   ....[2]....
        /*0150*/ 	.word	0x00000f50


	//----- nvinfo : EIATTR_CRS_STACK_SIZE
	.align		4
.L_2781:
        /*0154*/ 	.byte	0x04, 0x1e
        /*0156*/ 	.short	(.L_2783 - .L_2782)
.L_2782:
        /*0158*/ 	.word	0x00000000
.L_2783:


//--------------------- .nv.info._ZN4vllm38concat_and_cache_mla_rope_fused_kernelIN3c104HalfELb1EffLNS_18Fp8KVCacheDataTypeE0EEEvPKlPT_S7_PKS6_S9_illlliPT2_S5_iiiiPKf --------------------------
	.section	.nv.info._ZN4vllm38concat_and_cache_mla_rope_fused_kernelIN3c104HalfELb1EffLNS_18Fp8KVCacheDataTypeE0EEEvPKlPT_S7_PKS6_S9_illlliPT2_S5_iiiiPKf,"",@"SHT_CUDA_INFO"
	.sectionflags	@""
	.align	4


	//----- nvinfo : EIATTR_CUDA_API_VERSION
	.align		4
        /*0000*/ 	.byte	0x04, 0x37
        /*0002*/ 	.short	(.L_2785 - .L_2784)
.L_2784:
        /*0004*/ 	.word	0x00000082


	//----- nvinfo : EIATTR_SW2861232_WAR
	.align		4
.L_2785:
        /*0008*/ 	.byte	0x01, 0x35
	.zero		2


	//----- nvinfo : EIATTR_PARAM_CBANK
	.align		4
        /*000c*/ 	.byte	0x04, 0x0a
        /*000e*/ 	.short	(.L_2787 - .L_2786)
	.align		4
.L_2786:
        /*0010*/ 	.word	index@(.nv.constant0._ZN4vllm38concat_and_cache_mla_rope_fused_kernelIN3c104HalfELb1EffLNS_18Fp8KVCacheDataTypeE0EEEvPKlPT_S7_PKS6_S9_illlliPT2_S5_iiiiPKf)
        /*0014*/ 	.short	0x0160
        /*0016*/ 	.short	0x0080


	//----- nvinfo : EIATTR_CBANK_PARAM_SIZE
	.align		4
.L_2787:
        /*0018*/ 	.byte	0x03, 0x19
        /*001a*/ 	.short	0x0080


	//----- nvinfo : EIATTR_KPARAM_INFO
	.align		4
        /*001c*/ 	.byte	0x04, 0x17
        /*001e*/ 	.short	(.L_2789 - .L_2788)
.L_2788:
        /*0020*/ 	.word	0x00000000
        /*0024*/ 	.short	0x0011
        /*0026*/ 	.short	0x0078
        /*0028*/ 	.byte	0x00, 0xf0, 0x21, 0x00


	//----- nvinfo : EIATTR_KPARAM_INFO
	.align		4
.L_2789:
        /*002c*/ 	.byte	0x04, 0x17
        /*002e*/ 	.short	(.L_2791 - .L_2790)
.L_2790:
        /*0030*/ 	.word	0x00000000
        /*0034*/ 	.short	0x0010
        /*0036*/ 	.short	0x0074
        /*0038*/ 	.byte	0x00, 0xf0, 0x11, 0x00


	//----- nvinfo : EIATTR_KPARAM_INFO
	.align		4
.L_2791:
        /*003c*/ 	.byte	0x04, 0x17
        /*003e*/ 	.short	(.L_2793 - .L_2792)
.L_2792:
        /*0040*/ 	.word	0x00000000
        /*0044*/ 	.short	0x000f
        /*0046*/ 	.short	0x0070
        /*0048*/ 	.byte	0x00, 0xf0, 0x11, 0x00


	//----- nvinfo : EIATTR_KPARAM_INFO
	.align		4
.L_2793:
        /*004c*/ 	.byte	0x04, 0x17
        /*004e*/ 	.short	(.L_2795 - .L_2794)
.L_2794:
        /*0050*/ 	.word	0x00000000
        /*0054*/ 	.short	0x000e
        /*0056*/ 	.short	0x006c
        /*0058*/ 	.byte	0x00, 0xf0, 0x11, 0x00


	//----- nvinfo : EIATTR_KPARAM_INFO
	.align		4
.L_2795:
        /*005c*/ 	.byte	0x04, 0x17
        /*005e*/ 	.short	(.L_2797 - .L_2796)
.L_2796:
        /*0060*/ 	.word	0x00000000
        /*0064*/ 	.short	0x000d
        /*0066*/ 	.short	0x0068
        /*0068*/ 	.byte	0x00, 0xf0, 0x11, 0x00


	//----- nvinfo : EIATTR_KPARAM_INFO
	.align		4
.L_2797:
        /*006c*/ 	.byte	0x04, 0x17
        /*006e*/ 	.short	(.L_2799 - .L_2798)
.L_2798:
        /*0070*/ 	.word	0x00000000
        /*0074*/ 	.short	0x000c
        /*0076*/ 	.short	0x0060
        /*0078*/ 	.byte	0x00, 0xf0, 0x21, 0x00


	//----- nvinfo : EIATTR_KPARAM_INFO
	.align		4
.L_2799:
        /*007c*/ 	.byte	0x04, 0x17
        /*007e*/ 	.short	(.L_2801 - .L_2800)
.L_2800:
        /*0080*/ 	.word	0x00000000
        /*0084*/ 	.short	0x000b
        /*0086*/ 	.short	0x0058
        /*0088*/ 	.byte	0x00, 0xf0, 0x21, 0x00


	//----- nvinfo : EIATTR_KPARAM_INFO
	.align		4
.L_2801:
        /*008c*/ 	.byte	0x04, 0x17
        /*008e*/ 	.short	(.L_2803 - .L_2802)
.L_2802:
        /*0090*/ 	.word	0x00000000
        /*0094*/ 	.short	0x000a
        /*0096*/ 	.short	0x0050
        /*0098*/ 	.byte	0x00, 0xf0, 0x11, 0x00


	//----- nvinfo : EIATTR_KPARAM_INFO
	.align		4
.L_2803:
        /*009c*/ 	.byte	0x04, 0x17
        /*009e*/ 	.short	(.L_2805 - .L_2804)
.L_2804:
        /*00a0*/ 	.word	0x00000000
        /*00a4*/ 	.short	0x0009
        /*00a6*/ 	.short	0x0048
        /*00a8*/ 	.byte	0x00, 0xf0, 0x21, 0x00


	//----- nvinfo : EIATTR_KPARAM_INFO
	.align		4
.L_2805:
        /*00ac*/ 	.byte	0x04, 0x17
        /*00ae*/ 	.short	(.L_2807 - .L_2806)
.L_2806:
        /*00b0*/ 	.word	0x00000000
        /*00b4*/ 	.short	0x0008
        /*00b6*/ 	.short	0x0040
        /*00b8*/ 	.byte	0x00, 0xf0, 0x21, 0x00


	//----- nvinfo : EIATTR_KPARAM_INFO
	.align		4
.L_2807:
        /*00bc*/ 	.byte	0x04, 0x17
        /*00be*/ 	.short	(.L_2809 - .L_2808)
.L_2808:
        /*00c0*/ 	.word	0x00000000
        /*00c4*/ 	.short	0x0007
        /*00c6*/ 	.short	0x0038
        /*00c8*/ 	.byte	0x00, 0xf0, 0x21, 0x00


	//----- nvinfo : EIATTR_KPARAM_INFO
	.align		4
.L_2809:
        /*00cc*/ 	.byte	0x04, 0x17
        /*00ce*/ 	.short	(.L_2811 - .L_2810)
.L_2810:
        /*00d0*/ 	.word	0x00000000
        /*00d4*/ 	.short	0x0006
        /*00d6*/ 	.short	0x0030
        /*00d8*/ 	.byte	0x00, 0xf0, 0x21, 0x00


	//----- nvinfo : EIATTR_KPARAM_INFO
	.align		4
.L_2811:
        /*00dc*/ 	.byte	0x04, 0x17
        /*00de*/ 	.short	(.L_2813 - .L_2812)
.L_2812:
        /*00e0*/ 	.word	0x00000000
        /*00e4*/ 	.short	0x0005
        /*00e6*/ 	.short	0x0028
        /*00e8*/ 	.byte	0x00, 0xf0, 0x11, 0x00


	//----- nvinfo : EIATTR_KPARAM_INFO
	.align		4
.L_2813:
        /*00ec*/ 	.byte	0x04, 0x17
        /*00ee*/ 	.short	(.L_2815 - .L_2814)
.L_2814:
        /*00f0*/ 	.word	0x00000000
        /*00f4*/ 	.short	0x0004
        /*00f6*/ 	.short	0x0020
        /*00f8*/ 	.byte	0x00, 0xf0, 0x21, 0x00


	//----- nvinfo : EIATTR_KPARAM_INFO
	.align		4
.L_2815:
        /*00fc*/ 	.byte	0x04, 0x17
        /*00fe*/ 	.short	(.L_2817 - .L_2816)
.L_2816:
        /*0100*/ 	.word	0x00000000
        /*0104*/ 	.short	0x0003
        /*0106*/ 	.short	0x0018
        /*0108*/ 	.byte	0x00, 0xf0, 0x21, 0x00


	//----- nvinfo : EIATTR_KPARAM_INFO
	.align		4
.L_2817:
        /*010c*/ 	.byte	0x04, 0x17
        /*010e*/ 	.short	(.L_2819 - .L_2818)
.L_2818:
        /*0110*/ 	.word	0x00000000
        /*0114*/ 	.short	0x0002
        /*0116*/ 	.short	0x0010
        /*0118*/ 	.byte	0x00, 0xf0, 0x21, 0x00


	//----- nvinfo : EIATTR_KPARAM_INFO
	.align		4
.L_2819:
        /*011c*/ 	.byte	0x04, 0x17
        /*011e*/ 	.short	(.L_2821 - .L_2820)
.L_2820:
        /*0120*/ 	.word	0x00000000
        /*0124*/ 	.short	0x0001
        /*0126*/ 	.short	0x0008
        /*0128*/ 	.byte	0x00, 0xf0, 0x21, 0x00


	//----- nvinfo : EIATTR_KPARAM_INFO
	.align		4
.L_2821:
        /*012c*/ 	.byte	0x04, 0x17
        /*012e*/ 	.short	(.L_2823 - .L_2822)
.L_2822:
        /*0130*/ 	.word	0x00000000
        /*0134*/ 	.short	0x0000
        /*0136*/ 	.short	0x0000
        /*0138*/ 	.byte	0x00, 0xf0, 0x21, 0x00


	//----- nvinfo : EIATTR_MAXREG_COUNT
	.align		4
.L_2823:
        /*013c*/ 	.byte	0x03, 0x1b
        /*013e*/ 	.short	0x00ff


	//----- nvinfo : EIATTR_MERCURY_ISA_VERSION
	.align		4
        /*0140*/ 	.byte	0x03, 0x5f
        /*0142*/ 	.short	0x0000


	//----- nvinfo : EIATTR_EXIT_INSTR_OFFSETS
	.align		4
        /*0144*/ 	.byte	0x04, 0x1c
        /*0146*/ 	.short	(.L_2825 - .L_2824)


	//   ....[0]....
.L_2824:
        /*0148*/ 	.word	0x00000920


	//   ....[1]....
        /*014c*/ 	.word	0x00000e50


	//   ....[2]....
        /*0150*/ 	.word	0x00001000


	//----- nvinfo : EIATTR_CRS_STACK_SIZE
	.align		4
.L_2825:
        /*0154*/ 	.byte	0x04, 0x1e
        /*0156*/ 	.short	(.L_2827 - .L_2826)
.L_2826:
        /*0158*/ 	.word	0x00000000
.L_2827:


//--------------------- .nv.info._ZN4vllm38concat_and_cache_mla_rope_fused_kernelIfLb0EffLNS_18Fp8KVCacheDataTypeE0EEEvPKlPT_S5_PKS4_S7_illlliPT2_S3_iiiiPKf --------------------------
	.section	.nv.info._ZN4vllm38concat_and_cache_mla_rope_fused_kernelIfLb0EffLNS_18Fp8KVCacheDataTypeE0EEEvPKlPT_S5_PKS4_S7_illlliPT2_S3_iiiiPKf,"",@"SHT_CUDA_INFO"
	.sectionflags	@""
	.align	4


	//----- nvinfo : EIATTR_CUDA_API_VERSION
	.align		4
        /*0000*/ 	.byte	0x04, 0x37
        /*0002*/ 	.short	(.L_2829 - .L_2828)
.L_2828:
        /*0004*/ 	.word	0x00000082


	//----- nvinfo : EIATTR_SW2861232_WAR
	.align		4
.L_2829:
        /*0008*/ 	.byte	0x01, 0x35
	.zero		2


	//----- nvinfo : EIATTR_PARAM_CBANK
	.align		4
        /*000c*/ 	.byte	0x04, 0x0a
        /*000e*/ 	.short	(.L_2831 - .L_2830)
	.align		4
.L_2830:
        /*0010*/ 	.word	index@(.nv.constant0._ZN4vllm38concat_and_cache_mla_rope_fused_kernelIfLb0EffLNS_18Fp8KVCacheDataTypeE0EEEvPKlPT_S5_PKS4_S7_illlliPT2_S3_iiiiPKf)
        /*0014*/ 	.short	0x0160
        /*0016*/ 	.short	0x0080


	//----- nvinfo : EIATTR_CBANK_PARAM_SIZE
	.align		4
.L_2831:
        /*0018*/ 	.byte	0x03, 0x19
        /*001a*/ 	.short	0x0080


	//----- nvinfo : EIATTR_KPARAM_INFO
	.align		4
        /*001c*/ 	.byte	0x04, 0x17
        /*001e*/ 	.short	(.L_2833 - .L_2832)
.L_2832:
        /*0020*/ 	.word	0x00000000
        /*0024*/ 	.short	0x0011
        /*0026*/ 	.short	0x0078
        /*0028*/ 	.byte	0x00, 0xf0, 0x21, 0x00


	//----- nvinfo : EIATTR_KPARAM_INFO
	.align		4
.L_2833:
        /*002c*/ 	.byte	0x04, 0x17
        /*002e*/ 	.short	(.L_2835 - .L_2834)
.L_2834:
        /*0030*/ 	.word	0x00000000
        /*0034*/ 	.short	0x0010
        /*0036*/ 	.short	0x0074
        /*0038*/ 	.byte	0x00, 0xf0, 0x11, 0x00


	//----- nvinfo : EIATTR_KPARAM_INFO
	.align		4
.L_2835:
        /*003c*/ 	.byte	0x04, 0x17
        /*003e*/ 	.short	(.L_2837 - .L_2836)
.L_2836:
        /*0040*/ 	.word	0x00000000
        /*0044*/ 	.short	0x000f
        /*0046*/ 	.short	0x0070
        /*0048*/ 	.byte	0x00, 0xf0, 0x11, 0x00


	//----- nvinfo : EIATTR_KPARAM_INFO
	.align		4
.L_2837:
        /*004c*/ 	.byte	0x04, 0x17
        /*004e*/ 	.short	(.L_2839 - .L_2838)
.L_2838:
        /*0050*/ 	.word	0x00000000
        /*0054*/ 	.short	0x000e
        /*0056*/ 	.short	0x006c
        /*0058*/ 	.byte	0x00, 0xf0, 0x11, 0x00


	//----- nvinfo : EIATTR_KPARAM_INFO
	.align		4
.L_2839:
        /*005c*/ 	.byte	0x04, 0x17
        /*005e*/ 	.short	(.L_2841 - .L_2840)
.L_2840:
        /*0060*/ 	.word	0x00000000
        /*0064*/ 	.short	0x000d
        /*0066*/ 	.short	0x0068
        /*0068*/ 	.byte	0x00, 0xf0, 0x11, 0x00


	//----- nvinfo : EIATTR_KPARAM_INFO
	.align		4
.L_2841:
        /*006c*/ 	.byte	0x04, 0x17
        /*006e*/ 	.short	(.L_2843 - .L_2842)
.L_2842:
        /*0070*/ 	.word	0x00000000
        /*0074*/ 	.short	0x000c
        /*0076*/ 	.short	0x0060
        /*0078*/ 	.byte	0x00, 0xf0, 0x21, 0x00


	//----- nvinfo : EIATTR_KPARAM_INFO
	.align		4
.L_2843:
        /*007c*/ 	.byte	0x04, 0x17
        /*007e*/ 	.short	(.L_2845 - .L_2844)
.L_2844:
        /*0080*/ 	.word	0x00000000
        /*0084*/ 	.short	0x000b
        /*0086*/ 	.short	0x0058
        /*0088*/ 	.byte	0x00, 0xf0, 0x21, 0x00


	//----- nvinfo : EIATTR_KPARAM_INFO
	.align		4
.L_2845:
        /*008c*/ 	.byte	0x04, 0x17
        /*008e*/ 	.short	(.L_2847 - .L_2846)
.L_2846:
        /*0090*/ 	.word	0x00000000
        /*0094*/ 	.short	0x000a
        /*0096*/ 	.short	0x0050
        /*0098*/ 	.byte	0x00, 0xf0, 0x11, 0x00


	//----- nvinfo : EIATTR_KPARAM_INFO
	.align		4
.L_2847:
        /*009c*/ 	.byte	0x04, 0x17
        /*009e*/ 	.short	(.L_2849 - .L_2848)
.L_2848:
        /*00a0*/ 	.word	0x00000000
        /*00a4*/ 	.short	0x0009
        /*00a6*/ 	.short	0x0048
        /*00a8*/ 	.byte	0x00, 0xf0, 0x21, 0x00


	//----- nvinfo : EIATTR_KPARAM_INFO
	.align		4
.L_2849:
        /*00ac*/ 	.byte	0x04, 0x17
        /*00ae*/ 	.short	(.L_2851 - .L_2850)
.L_2850:
        /*00b0*/ 	.word	0x00000000
        /*00b4*/ 	.short	0x0008
        /*00b6*/ 	.short	0x0040
        /*00b8*/ 	.byte	0x00, 0xf0, 0x21, 0x00


	//----- nvinfo : EIATTR_KPARAM_INFO
	.align		4
.L_2851:
        /*00bc*/ 	.byte	0x04, 0x17
        /*00be*/ 	.short	(.L_2853 - .L_2852)
.L_2852:
        /*00c0*/ 	.word	0x00000000
        /*00c4*/ 	.short	0x0007
        /*00c6*/ 	.short	0x0038
        /*00c8*/ 	.byte	0x00, 0xf0, 0x21, 0x00


	//----- nvinfo : EIATTR_KPARAM_INFO
	.align		4
.L_2853:
        /*00cc*/ 	.byte	0x04, 0x17
        /*00ce*/ 	.short	(.L_2855 - .L_2854)
.L_2854:
        /*00d0*/ 	.word	0x00000000
        /*00d4*/ 	.short	0x0006
        /*00d6*/ 	.short	0x0030
        /*00d8*/ 	.byte	0x00, 0xf0, 0x21, 0x00


	//----- nvinfo : EIATTR_KPARAM_INFO
	.align		4
.L_2855:
        /*00dc*/ 	.byte	0x04, 0x17
        /*00de*/ 	.short	(.L_2857 - .L_2856)
.L_2856:
        /*00e0*/ 	.word	0x00000000
        /*00e4*/ 	.short	0x0005
        /*00e6*/ 	.short	0x0028
        /*00e8*/ 	.byte	0x00, 0xf0, 0x11, 0x00


	//----- nvinfo : EIATTR_KPARAM_INFO
	.align		4
.L_2857:
        /*00ec*/ 	.byte	0x04, 0x17
        /*00ee*/ 	.short	(.L_2859 - .L_2858)
.L_2858:
        /*00f0*/ 	.word	0x00000000
        /*00f4*/ 	.short	0x0004
        /*00f6*/ 	.short	0x0020
        /*00f8*/ 	.byte	0x00, 0xf0, 0x21, 0x00


	//----- nvinfo : EIATTR_KPARAM_INFO
	.align		4
.L_2859:
        /*00fc*/ 	.byte	0x04, 0x17
        /*00fe*/ 	.short	(.L_2861 - .L_2860)
.L_2860:
        /*0100*/ 	.word	0x00000000
        /*0104*/ 	.short	0x0003
        /*0106*/ 	.short	0x0018
        /*0108*/ 	.byte	0x00, 0xf0, 0x21, 0x00


	//----- nvinfo : EIATTR_KPARAM_INFO
	.align		4
.L_2861:
        /*010c*/ 	.byte	0x04, 0x17
        /*010e*/ 	.short	(.L_2863 - .L_2862)
.L_2862:
        /*0110*/ 	.word	0x00000000
        /*0114*/ 	.short	0x0002
        /*0116*/ 	.short	0x0010
        /*0118*/ 	.byte	0x00, 0xf0, 0x21, 0x00


	//----- nvinfo : EIATTR_KPARAM_INFO
	.align		4
.L_2863:
        /*011c*/ 	.byte	0x04, 0x17
        /*011e*/ 	.short	(.L_2865 - .L_2864)
.L_2864:
        /*0120*/ 	.word	0x00000000
        /*0124*/ 	.short	0x0001
        /*0126*/ 	.short	0x0008
        /*0128*/ 	.byte	0x00, 0xf0, 0x21, 0x00


	//----- nvinfo : EIATTR_KPARAM_INFO
	.align		4
.L_2865:
        /*012c*/ 	.byte	0x04, 0x17
        /*012e*/ 	.short	(.L_2867 - .L_2866)
.L_2866:
        /*0130*/ 	.word	0x00000000
        /*0134*/ 	.short	0x0000
        /*0136*/ 	.short	0x0000
        /*0138*/ 	.byte	0x00, 0xf0, 0x21, 0x00


	//----- nvinfo : EIATTR_MAXREG_COUNT
	.align		4
.L_2867:
        /*013c*/ 	.byte	0x03, 0x1b
        /*013e*/ 	.short	0x00ff


	//----- nvinfo : EIATTR_MERCURY_ISA_VERSION
	.align		4
        /*0140*/ 	.byte	0x03, 0x5f
        /*0142*/ 	.short	0x0000


	//----- nvinfo : EIATTR_EXIT_INSTR_OFFSETS
	.align		4
        /*0144*/ 	.byte	0x04, 0x1c
        /*0146*/ 	.short	(.L_2869 - .L_2868)


	//   ....[0]....
.L_2868:
        /*0148*/ 	.word	0x000007c0


	//   ....[1]....
        /*014c*/ 	.word	0x00000b30


	//   ....[2]....
        /*0150*/ 	.word	0x00000cf0


	//----- nvinfo : EIATTR_CRS_STACK_SIZE
	.align		4
.L_2869:
        /*0154*/ 	.byte	0x04, 0x1e
        /*0156*/ 	.short	(.L_2871 - .L_2870)
.L_2870:
        /*0158*/ 	.word	0x00000000
.L_2871:


//--------------------- .nv.info._ZN4vllm38concat_and_cache_mla_rope_fused_kernelIfLb1EffLNS_18Fp8KVCacheDataTypeE0EEEvPKlPT_S5_PKS4_S7_illlliPT2_S3_iiiiPKf --------------------------
	.section	.nv.info._ZN4vllm38concat_and_cache_mla_rope_fused_kernelIfLb1EffLNS_18Fp8KVCacheDataTypeE0EEEvPKlPT_S5_PKS4_S7_illlliPT2_S3_iiiiPKf,"",@"SHT_CUDA_INFO"
	.sectionflags	@""
	.align	4


	//----- nvinfo : EIATTR_CUDA_API_VERSION
	.align		4
        /*0000*/ 	.byte	0x04, 0x37
        /*0002*/ 	.short	(.L_2873 - .L_2872)
.L_2872:
        /*0004*/ 	.word	0x00000082


	//----- nvinfo : EIATTR_SW2861232_WAR
	.align		4
.L_2873:
        /*0008*/ 	.byte	0x01, 0x35
	.zero		2


	//----- nvinfo : EIATTR_PARAM_CBANK
	.align		4
        /*000c*/ 	.byte	0x04, 0x0a
        /*000e*/ 	.short	(.L_2875 - .L_2874)
	.align		4
.L_2874:
        /*0010*/ 	.word	index@(.nv.constant0._ZN4vllm38concat_and_cache_mla_rope_fused_kernelIfLb1EffLNS_18Fp8KVCacheDataTypeE0EEEvPKlPT_S5_PKS4_S7_illlliPT2_S3_iiiiPKf)
        /*0014*/ 	.short	0x0160
        /*0016*/ 	.short	0x0080


	//----- nvinfo : EIATTR_CBANK_PARAM_SIZE
	.align		4
.L_2875:
        /*0018*/ 	.byte	0x03, 0x19
        /*001a*/ 	.short	0x0080


	//----- nvinfo : EIATTR_KPARAM_INFO
	.align		4
        /*001c*/ 	.byte	0x04, 0x17
        /*001e*/ 	.short	(.L_2877 - .L_2876)
.L_2876:
        /*0020*/ 	.word	0x00000000
        /*0024*/ 	.short	0x0011
        /*0026*/ 	.short	0x0078
        /*0028*/ 	.byte	0x00, 0xf0, 0x21, 0x00


	//----- nvinfo : EIATTR_KPARAM_INFO
	.align		4
.L_2877:
        /*002c*/ 	.byte	0x04, 0x17
        /*002e*/ 	.short	(.L_2879 - .L_2878)
.L_2878:
        /*0030*/ 	.word	0x00000000
        /*0034*/ 	.short	0x0010
        /*0036*/ 	.short	0x0074
        /*0038*/ 	.byte	0x00, 0xf0, 0x11, 0x00


	//----- nvinfo : EIATTR_KPARAM_INFO
	.align		4
.L_2879:
        /*003c*/ 	.byte	0x04, 0x17
        /*003e*/ 	.short	(.L_2881 - .L_2880)
.L_2880:
        /*0040*/ 	.word	0x00000000
        /*0044*/ 	.short	0x000f
        /*0046*/ 	.short	0x0070
        /*0048*/ 	.byte	0x00, 0xf0, 0x11, 0x00


	//----- nvinfo : EIATTR_KPARAM_INFO
	.align		4
.L_2881:
        /*004c*/ 	.byte	0x04, 0x17
        /*004e*/ 	.short	(.L_2883 - .L_2882)
.L_2882:
        /*0050*/ 	.word	0x00000000
        /*0054*/ 	.short	0x000e
        /*0056*/ 	.short	0x006c
        /*0058*/ 	.byte	0x00, 0xf0, 0x11, 0x00


	//----- nvinfo : EIATTR_KPARAM_INFO
	.align		4
.L_2883:
        /*005c*/ 	.byte	0x04, 0x17
        /*005e*/ 	.short	(.L_2885 - .L_2884)
.L_2884:
        /*0060*/ 	.word	0x00000000
        /*0064*/ 	.short	0x000d
        /*0066*/ 	.short	0x0068
        /*0068*/ 	.byte	0x00, 0xf0, 0x11, 0x00


	//----- nvinfo : EIATTR_KPARAM_INFO
	.align		4
.L_2885:
        /*006c*/ 	.byte	0x04, 0x17
        /*006e*/ 	.short	(.L_2887 - .L_2886)
.L_2886:
        /*0070*/ 	.word	0x00000000
        /*0074*/ 	.short	0x000c
        /*0076*/ 	.short	0x0060
        /*0078*/ 	.byte	0x00, 0xf0, 0x21, 0x00


	//----- nvinfo : EIATTR_KPARAM_INFO
	.align		4
.L_2887:
        /*007c*/ 	.byte	0x04, 0x17
        /*007e*/ 	.short	(.L_2889 - .L_2888)
.L_2888:
        /*0080*/ 	.word	0x00000000
        /*0084*/ 	.short	0x000b
        /*0086*/ 	.short	0x0058
        /*0088*/ 	.byte	0x00, 0xf0, 0x21, 0x00


	//----- nvinfo : EIATTR_KPARAM_INFO
	.align		4
.L_2889:
        /*008c*/ 	.byte	0x04, 0x17
        /*008e*/ 	.short	(.L_2891 - .L_2890)
.L_2890:
        /*0090*/ 	.word	0x00000000
        /*0094*/ 	.short	0x000a
        /*0096*/ 	.short	0x0050
        /*0098*/ 	.byte	0x00, 0xf0, 0x11, 0x00


	//----- nvinfo : EIATTR_KPARAM_INFO
	.align		4
.L_2891:
        /*009c*/ 	.byte	0x04, 0x17
        /*009e*/ 	.short	(.L_2893 - .L_2892)
.L_2892:
        /*00a0*/ 	.word	0x00000000
        /*00a4*/ 	.short	0x0009
        /*00a6*/ 	.short	0x0048
        /*00a8*/ 	.byte	0x00, 0xf0, 0x21, 0x00


	//----- nvinfo : EIATTR_KPARAM_INFO
	.align		4
.L_2893:
        /*00ac*/ 	.byte	0x04, 0x17
        /*00ae*/ 	.short	(.L_2895 - .L_2894)
.L_2894:
        /*00b0*/ 	.word	0x00000000
        /*00b4*/ 	.short	0x0008
        /*00b6*/ 	.short	0x0040
        /*00b8*/ 	.byte	0x00, 0xf0, 0x21, 0x00


	//----- nvinfo : EIATTR_KPARAM_INFO
	.align		4
.L_2895:
        /*00bc*/ 	.byte	0x04, 0x17
        /*00be*/ 	.short	(.L_2897 - .L_2896)
.L_2896:
        /*00c0*/ 	.word	0x00000000
        /*00c4*/ 	.short	0x0007
        /*00c6*/ 	.short	0x0038
        /*00c8*/ 	.byte	0x00, 0xf0, 0x21, 0x00


	//----- nvinfo : EIATTR_KPARAM_INFO
	.align		4
.L_2897:
        /*00cc*/ 	.byte	0x04, 0x17
        /*00ce*/ 	.short	(.L_2899 - .L_2898)
.L_2898:
        /*00d0*/ 	.word	0x00000000
        /*00d4*/ 	.short	0x0006
        /*00d6*/ 	.short	0x0030
        /*00d8*/ 	.byte	0x00, 0xf0, 0x21, 0x00


	//----- nvinfo : EIATTR_KPARAM_INFO
	.align		4
.L_2899:
        /*00dc*/ 	.byte	0x04, 0x17
        /*00de*/ 	.short	(.L_2901 - .L_2900)
.L_2900:
        /*00e0*/ 	.word	0x00000000
        /*00e4*/ 	.short	0x0005
        /*00e6*/ 	.short	0x0028
        /*00e8*/ 	.byte	0x00, 0xf0, 0x11, 0x00


	//----- nvinfo : EIATTR_KPARAM_INFO
	.align		4
.L_2901:
        /*00ec*/ 	.byte	0x04, 0x17
        /*00ee*/ 	.short	(.L_2903 - .L_2902)
.L_2902:
        /*00f0*/ 	.word	0x00000000
        /*00f4*/ 	.short	0x0004
        /*00f6*/ 	.short	0x0020
        /*00f8*/ 	.byte	0x00, 0xf0, 0x21, 0x00


	//----- nvinfo : EIATTR_KPARAM_INFO
	.align		4
.L_2903:
        /*00fc*/ 	.byte	0x04, 0x17
        /*00fe*/ 	.short	(.L_2905 - .L_2904)
.L_2904:
        /*0100*/ 	.word	0x00000000
        /*0104*/ 	.short	0x0003
        /*0106*/ 	.short	0x0018
        /*0108*/ 	.byte	0x00, 0xf0, 0x21, 0x00


	//----- nvinfo : EIATTR_KPARAM_INFO
	.align		4
.L_2905:
        /*010c*/ 	.byte	0x04, 0x17
        /*010e*/ 	.short	(.L_2907 - .L_2906)
.L_2906:
        /*0110*/ 	.word	0x00000000
        /*0114*/ 	.short	0x0002
        /*0116*/ 	.short	0x0010
        /*0118*/ 	.byte	0x00, 0xf0, 0x21, 0x00


	//----- nvinfo : EIATTR_KPARAM_INFO
	.align		4
.L_2907:
        /*011c*/ 	.byte	0x04, 0x17
        /*011e*/ 	.short	(.L_2909 - .L_2908)
.L_2908:
        /*0120*/ 	.word	0x00000000
        /*0124*/ 	.short	0x0001
        /*0126*/ 	.short	0x0008
        /*0128*/ 	.byte	0x00, 0xf0, 0x21, 0x00


	//----- nvinfo : EIATTR_KPARAM_INFO
	.align		4
.L_2909:
        /*012c*/ 	.byte	0x04, 0x17
        /*012e*/ 	.short	(.L_2911 - .L_2910)
.L_2910:
        /*0130*/ 	.word	0x00000000
        /*0134*/ 	.short	0x0000
        /*0136*/ 	.short	0x0000
        /*0138*/ 	.byte	0x00, 0xf0, 0x21, 0x00


	//----- nvinfo : EIATTR_MAXREG_COUNT
	.align		4
.L_2911:
        /*013c*/ 	.byte	0x03, 0x1b
        /*013e*/ 	.short	0x00ff


	//----- nvinfo : EIATTR_MERCURY_ISA_VERSION
	.align		4
        /*0140*/ 	.byte	0x03, 0x5f
        /*0142*/ 	.short	0x0000


	//----- nvinfo : EIATTR_EXIT_INSTR_OFFSETS
	.align		4
        /*0144*/ 	.byte	0x04, 0x1c
        /*0146*/ 	.short	(.L_2913 - .L_2912)


	//   ....[0]....
.L_2912:
        /*0148*/ 	.word	0x00000830


	//   ....[1]....
        /*014c*/ 	.word	0x00000c40


	//   ....[2]....
        /*0150*/ 	.word	0x00000df0


	//----- nvinfo : EIATTR_CRS_STACK_SIZE
	.align		4
.L_2913:
        /*0154*/ 	.byte	0x04, 0x1e
        /*0156*/ 	.short	(.L_2915 - .L_2914)
.L_2914:
        /*0158*/ 	.word	0x00000000
.L_2915:


//--------------------- .nv.callgraph             --------------------------
	.section	.nv.callgraph,"",@"SHT_CUDA_CALLGRAPH"
	.align	4
	.sectionentsize	8
	.align		4
        /*0000*/ 	.word	0x00000000
	.align		4
        /*0004*/ 	.word	0xffffffff
	.align		4
        /*0008*/ 	.word	index@(_ZN4vllm38concat_and_cache_mla_rope_fused_kernelIN3c108BFloat16ELb0E13__nv_bfloat16hLNS_18Fp8KVCacheDataTypeE2EEEvPKlPT_S8_PKS7_SA_illlliPT2_S6_iiiiPKf)
	.align		4
        /*000c*/ 	.word	index@(__assertfail)
	.align		4
        /*0010*/ 	.word	index@(_ZN4vllm38concat_and_cache_mla_rope_fused_kernelIN3c108BFloat16ELb1E13__nv_bfloat16hLNS_18Fp8KVCacheDataTypeE2EEEvPKlPT_S8_PKS7_SA_illlliPT2_S6_iiiiPKf)
	.align		4
        /*0014*/ 	.word	index@(__assertfail)
	.align		4
        /*0018*/ 	.word	index@(_ZN4vllm38concat_and_cache_mla_rope_fused_kernelIN3c104HalfELb0E13__nv_bfloat16hLNS_18Fp8KVCacheDataTypeE2EEEvPKlPT_S8_PKS7_SA_illlliPT2_S6_iiiiPKf)
	.align		4
        /*001c*/ 	.word	index@(__assertfail)
	.align		4
        /*0020*/ 	.word	index@(_ZN4vllm38concat_and_cache_mla_rope_fused_kernelIN3c104HalfELb1E13__nv_bfloat16hLNS_18Fp8KVCacheDataTypeE2EEEvPKlPT_S8_PKS7_SA_illlliPT2_S6_iiiiPKf)
	.align		4
        /*0024*/ 	.word	index@(__assertfail)
	.align		4
        /*0028*/ 	.word	index@(_ZN4vllm38concat_and_cache_mla_rope_fused_kernelIfLb0E13__nv_bfloat16hLNS_18Fp8KVCacheDataTypeE2EEEvPKlPT_S6_PKS5_S8_illlliPT2_S4_iiiiPKf)
	.align		4
        /*002c*/ 	.word	index@(__assertfail)
	.align		4
        /*0030*/ 	.word	index@(_ZN4vllm38concat_and_cache_mla_rope_fused_kernelIfLb1E13__nv_bfloat16hLNS_18Fp8KVCacheDataTypeE2EEEvPKlPT_S6_PKS5_S8_illlliPT2_S4_iiiiPKf)
	.align		4
        /*0034*/ 	.word	index@(__assertfail)
	.align		4
        /*0038*/ 	.word	index@(_ZN4vllm38concat_and_cache_mla_rope_fused_kernelIN3c108BFloat16ELb0EthLNS_18Fp8KVCacheDataTypeE2EEEvPKlPT_S7_PKS6_S9_illlliPT2_S5_iiiiPKf)
	.align		4
        /*003c*/ 	.word	index@(__assertfail)
	.align		4
        /*0040*/ 	.word	index@(_ZN4vllm38concat_and_cache_mla_rope_fused_kernelIN3c108BFloat16ELb1EthLNS_18Fp8KVCacheDataTypeE2EEEvPKlPT_S7_PKS6_S9_illlliPT2_S5_iiiiPKf)
	.align		4
        /*0044*/ 	.word	index@(__assertfail)
	.align		4
        /*0048*/ 	.word	index@(_ZN4vllm38concat_and_cache_mla_rope_fused_kernelIN3c104HalfELb0EthLNS_18Fp8KVCacheDataTypeE2EEEvPKlPT_S7_PKS6_S9_illlliPT2_S5_iiiiPKf)
	.align		4
        /*004c*/ 	.word	index@(__assertfail)
	.align		4
        /*0050*/ 	.word	index@(_ZN4vllm38concat_and_cache_mla_rope_fused_kernelIN3c104HalfELb1EthLNS_18Fp8KVCacheDataTypeE2EEEvPKlPT_S7_PKS6_S9_illlliPT2_S5_iiiiPKf)
	.align		4
        /*0054*/ 	.word	index@(__assertfail)
	.align		4
        /*0058*/ 	.word	index@(_ZN4vllm38concat_and_cache_mla_rope_fused_kernelIfLb0EthLNS_18Fp8KVCacheDataTypeE2EEEvPKlPT_S5_PKS4_S7_illlliPT2_S3_iiiiPKf)
	.align		4
        /*005c*/ 	.word	index@(__assertfail)
	.align		4
        /*0060*/ 	.word	index@(_ZN4vllm38concat_and_cache_mla_rope_fused_kernelIfLb1EthLNS_18Fp8KVCacheDataTypeE2EEEvPKlPT_S5_PKS4_S7_illlliPT2_S3_iiiiPKf)
	.align		4
        /*0064*/ 	.word	index@(__assertfail)
	.align		4
        /*0068*/ 	.word	index@(_ZN4vllm38concat_and_cache_mla_rope_fused_kernelIN3c108BFloat16ELb0EfhLNS_18Fp8KVCacheDataTypeE2EEEvPKlPT_S7_PKS6_S9_illlliPT2_S5_iiiiPKf)
	.align		4
        /*006c*/ 	.word	index@(__assertfail)
	.align		4
        /*0070*/ 	.word	index@(_ZN4vllm38concat_and_cache_mla_rope_fused_kernelIN3c108BFloat16ELb1EfhLNS_18Fp8KVCacheDataTypeE2EEEvPKlPT_S7_PKS6_S9_illlliPT2_S5_iiiiPKf)
	.align		4
        /*0074*/ 	.word	index@(__assertfail)
	.align		4
        /*0078*/ 	.word	index@(_ZN4vllm38concat_and_cache_mla_rope_fused_kernelIN3c104HalfELb0EfhLNS_18Fp8KVCacheDataTypeE2EEEvPKlPT_S7_PKS6_S9_illlliPT2_S5_iiiiPKf)
	.align		4
        /*007c*/ 	.word	index@(__assertfail)
	.align		4
        /*0080*/ 	.word	index@(_ZN4vllm38concat_and_cache_mla_rope_fused_kernelIN3c104HalfELb1EfhLNS_18Fp8KVCacheDataTypeE2EEEvPKlPT_S7_PKS6_S9_illlliPT2_S5_iiiiPKf)
	.align		4
        /*0084*/ 	.word	index@(__assertfail)
	.align		4
        /*0088*/ 	.word	index@(_ZN4vllm38concat_and_cache_mla_rope_fused_kernelIfLb0EfhLNS_18Fp8KVCacheDataTypeE2EEEvPKlPT_S5_PKS4_S7_illlliPT2_S3_iiiiPKf)
	.align		4
        /*008c*/ 	.word	index@(__assertfail)
	.align		4
        /*0090*/ 	.word	index@(_ZN4vllm38concat_and_cache_mla_rope_fused_kernelIfLb1EfhLNS_18Fp8KVCacheDataTypeE2EEEvPKlPT_S5_PKS4_S7_illlliPT2_S3_iiiiPKf)
	.align		4
        /*0094*/ 	.word	index@(__assertfail)
	.align		4
        /*0098*/ 	.word	index@(_ZN4vllm38concat_and_cache_mla_rope_fused_kernelIN3c108BFloat16ELb0E13__nv_bfloat16hLNS_18Fp8KVCacheDataTypeE1EEEvPKlPT_S8_PKS7_SA_illlliPT2_S6_iiiiPKf)
	.align		4
        /*009c*/ 	.word	index@(__assertfail)
	.align		4
        /*00a0*/ 	.word	index@(_ZN4vllm38concat_and_cache_mla_rope_fused_kernelIN3c108BFloat16ELb1E13__nv_bfloat16hLNS_18Fp8KVCacheDataTypeE1EEEvPKlPT_S8_PKS7_SA_illlliPT2_S6_iiiiPKf)
	.align		4
        /*00a4*/ 	.word	index@(__assertfail)
	.align		4
        /*00a8*/ 	.word	index@(_ZN4vllm38concat_and_cache_mla_rope_fused_kernelIN3c104HalfELb0E13__nv_bfloat16hLNS_18Fp8KVCacheDataTypeE1EEEvPKlPT_S8_PKS7_SA_illlliPT2_S6_iiiiPKf)
	.align		4
        /*00ac*/ 	.word	index@(__assertfail)
	.align		4
        /*00b0*/ 	.word	index@(_ZN4vllm38concat_and_cache_mla_rope_fused_kernelIN3c104HalfELb1E13__nv_bfloat16hLNS_18Fp8KVCacheDataTypeE1EEEvPKlPT_S8_PKS7_SA_illlliPT2_S6_iiiiPKf)
	.align		4
        /*00b4*/ 	.word	index@(__assertfail)
	.align		4
        /*00b8*/ 	.word	index@(_ZN4vllm38concat_and_cache_mla_rope_fused_kernelIfLb0E13__nv_bfloat16hLNS_18Fp8KVCacheDataTypeE1EEEvPKlPT_S6_PKS5_S8_illlliPT2_S4_iiiiPKf)
	.align		4
        /*00bc*/ 	.word	index@(__assertfail)
	.align		4
        /*00c0*/ 	.word	index@(_ZN4vllm38concat_and_cache_mla_rope_fused_kernelIfLb1E13__nv_bfloat16hLNS_18Fp8KVCacheDataTypeE1EEEvPKlPT_S6_PKS5_S8_illlliPT2_S4_iiiiPKf)
	.align		4
        /*00c4*/ 	.word	index@(__assertfail)
	.align		4
        /*00c8*/ 	.word	index@(_ZN4vllm38concat_and_cache_mla_rope_fused_kernelIN3c108BFloat16ELb0EthLNS_18Fp8KVCacheDataTypeE1EEEvPKlPT_S7_PKS6_S9_illlliPT2_S5_iiiiPKf)
	.align		4
        /*00cc*/ 	.word	index@(__assertfail)
	.align		4
        /*00d0*/ 	.word	index@(_ZN4vllm38concat_and_cache_mla_rope_fused_kernelIN3c108BFloat16ELb1EthLNS_18Fp8KVCacheDataTypeE1EEEvPKlPT_S7_PKS6_S9_illlliPT2_S5_iiiiPKf)
	.align		4
        /*00d4*/ 	.word	index@(__assertfail)
	.align		4
        /*00d8*/ 	.word	index@(_ZN4vllm38concat_and_cache_mla_rope_fused_kernelIN3c104HalfELb0EthLNS_18Fp8KVCacheDataTypeE1EEEvPKlPT_S7_PKS6_S9_illlliPT2_S5_iiiiPKf)
	.align		4
        /*00dc*/ 	.word	index@(__assertfail)
	.align		4
        /*00e0*/ 	.word	index@(_ZN4vllm38concat_and_cache_mla_rope_fused_kernelIN3c104HalfELb1EthLNS_18Fp8KVCacheDataTypeE1EEEvPKlPT_S7_PKS6_S9_illlliPT2_S5_iiiiPKf)
	.align		4
        /*00e4*/ 	.word	index@(__assertfail)
	.align		4
        /*00e8*/ 	.word	index@(_ZN4vllm38concat_and_cache_mla_rope_fused_kernelIfLb0EthLNS_18Fp8KVCacheDataTypeE1EEEvPKlPT_S5_PKS4_S7_illlliPT2_S3_iiiiPKf)
	.align		4
        /*00ec*/ 	.word	index@(__assertfail)
	.align		4
        /*00f0*/ 	.word	index@(_ZN4vllm38concat_and_cache_mla_rope_fused_kernelIfLb1EthLNS_18Fp8KVCacheDataTypeE1EEEvPKlPT_S5_PKS4_S7_illlliPT2_S3_iiiiPKf)
	.align		4
        /*00f4*/ 	.word	index@(__assertfail)
	.align		4
        /*00f8*/ 	.word	index@(_ZN4vllm38concat_and_cache_mla_rope_fused_kernelIN3c108BFloat16ELb0EfhLNS_18Fp8KVCacheDataTypeE1EEEvPKlPT_S7_PKS6_S9_illlliPT2_S5_iiiiPKf)
	.align		4
        /*00fc*/ 	.word	index@(__assertfail)
	.align		4
        /*0100*/ 	.word	index@(_ZN4vllm38concat_and_cache_mla_rope_fused_kernelIN3c108BFloat16ELb1EfhLNS_18Fp8KVCacheDataTypeE1EEEvPKlPT_S7_PKS6_S9_illlliPT2_S5_iiiiPKf)
	.align		4
        /*0104*/ 	.word	index@(__assertfail)
	.align		4
        /*0108*/ 	.word	index@(_ZN4vllm38concat_and_cache_mla_rope_fused_kernelIN3c104HalfELb0EfhLNS_18Fp8KVCacheDataTypeE1EEEvPKlPT_S7_PKS6_S9_illlliPT2_S5_iiiiPKf)
	.align		4
        /*010c*/ 	.word	index@(__assertfail)
	.align		4
        /*0110*/ 	.word	index@(_ZN4vllm38concat_and_cache_mla_rope_fused_kernelIN3c104HalfELb1EfhLNS_18Fp8KVCacheDataTypeE1EEEvPKlPT_S7_PKS6_S9_illlliPT2_S5_iiiiPKf)
	.align		4
        /*0114*/ 	.word	index@(__assertfail)
	.align		4
        /*0118*/ 	.word	index@(_ZN4vllm38concat_and_cache_mla_rope_fused_kernelIfLb0EfhLNS_18Fp8KVCacheDataTypeE1EEEvPKlPT_S5_PKS4_S7_illlliPT2_S3_iiiiPKf)
	.align		4
        /*011c*/ 	.word	index@(__assertfail)
	.align		4
        /*0120*/ 	.word	index@(_ZN4vllm38concat_and_cache_mla_rope_fused_kernelIfLb1EfhLNS_18Fp8KVCacheDataTypeE1EEEvPKlPT_S5_PKS4_S7_illlliPT2_S3_iiiiPKf)
	.align		4
        /*0124*/ 	.word	index@(__assertfail)
	.align		4
        /*0128*/ 	.word	0x00000000
	.align		4
        /*012c*/ 	.word	0xfffffffe
	.align		4
        /*0130*/ 	.word	0x00000000
	.align		4
        /*0134*/ 	.word	0xfffffffd
	.align		4
        /*0138*/ 	.word	0x00000000
	.align		4
        /*013c*/ 	.word	0xfffffffc


//--------------------- .nv.rel.action            --------------------------
	.section	.nv.rel.action,"",@"SHT_CUDA_RELOCINFO"
	.align	8
	.sectionentsize	8
        /*0000*/ 	.byte	0x73, 0x00, 0x00, 0x00, 0x00, 0x00, 0x00, 0x00, 0x00, 0x00, 0x00, 0x11, 0x25, 0x00, 0x05, 0x36


//--------------------- .nv.constant4             --------------------------
	.section	.nv.constant4,"a",@progbits
	.align	8
	.align		8
.nv.constant4:
        /*0000*/ 	.dword	__assertfail
	.align		8
        /*0008*/ 	.dword	__unnamed_1
	.align		8
        /*0010*/ 	.dword	__unnamed_2
	.align		8
        /*0018*/ 	.dword	__unnamed_3
	.align		8
        /*0020*/ 	.dword	__unnamed_4
	.align		8
        /*0028*/ 	.dword	__unnamed_5
	.align		8
        /*0030*/ 	.dword	__unnamed_6
	.align		8
        /*0038*/ 	.dword	_ZN53_INTERNAL_d3d5827a_22_cache_kernels_fused_cu_2644ba6d4cuda3std3__45__cpo5beginE
	.align		8
        /*0040*/ 	.dword	_ZN53_INTERNAL_d3d5827a_22_cache_kernels_fused_cu_2644ba6d4cuda3std3__45__cpo3endE
	.align		8
        /*0048*/ 	.dword	_ZN53_INTERNAL_d3d5827a_22_cache_kernels_fused_cu_2644ba6d4cuda3std3__45__cpo6cbeginE
	.align		8
        /*0050*/ 	.dword	_ZN53_INTERNAL_d3d5827a_22_cache_kernels_fused_cu_2644ba6d4cuda3std3__45__cpo4cendE
	.align		8
        /*0058*/ 	.dword	_ZN53_INTERNAL_d3d5827a_22_cache_kernels_fused_cu_2644ba6d4cuda3std3__45__cpo6rbeginE
	.align		8
        /*0060*/ 	.dword	_ZN53_INTERNAL_d3d5827a_22_cache_kernels_fused_cu_2644ba6d4cuda3std3__45__cpo4rendE
	.align		8
        /*0068*/ 	.dword	_ZN53_INTERNAL_d3d5827a_22_cache_kernels_fused_cu_2644ba6d4cuda3std3__45__cpo7crbeginE
	.align		8
        /*0070*/ 	.dword	_ZN53_INTERNAL_d3d5827a_22_cache_kernels_fused_cu_2644ba6d4cuda3std3__45__cpo5crendE
	.align		8
        /*0078*/ 	.dword	_ZN53_INTERNAL_d3d5827a_22_cache_kernels_fused_cu_2644ba6d4cuda3std3__455_GLOBAL__N__d3d5827a_22_cache_kernels_fused_cu_2644ba6d6ignoreE
	.align		8
        /*0080*/ 	.dword	_ZN53_INTERNAL_d3d5827a_22_cache_kernels_fused_cu_2644ba6d4cuda3std3__419piecewise_constructE
	.align		8
        /*0088*/ 	.dword	_ZN53_INTERNAL_d3d5827a_22_cache_kernels_fused_cu_2644ba6d4cuda3std3__48in_placeE
	.align		8
        /*0090*/ 	.dword	_ZN53_INTERNAL_d3d5827a_22_cache_kernels_fused_cu_2644ba6d4cuda3std3__420unreachable_sentinelE
	.align		8
        /*0098*/ 	.dword	_ZN53_INTERNAL_d3d5827a_22_cache_kernels_fused_cu_2644ba6d4cuda3std6ranges3__45__cpo4swapE
	.align		8
        /*00a0*/ 	.dword	_ZN53_INTERNAL_d3d5827a_22_cache_kernels_fused_cu_2644ba6d4cuda3std6ranges3__45__cpo9iter_moveE
	.align		8
        /*00a8*/ 	.dword	_ZN53_INTERNAL_d3d5827a_22_cache_kernels_fused_cu_2644ba6d4cuda3std6ranges3__45__cpo5beginE
	.align		8
        /*00b0*/ 	.dword	_ZN53_INTERNAL_d3d5827a_22_cache_kernels_fused_cu_2644ba6d4cuda3std6ranges3__45__cpo3endE
	.align		8
        /*00b8*/ 	.dword	_ZN53_INTERNAL_d3d5827a_22_cache_kernels_fused_cu_2644ba6d4cuda3std6ranges3__45__cpo6cbeginE
	.align		8
        /*00c0*/ 	.dword	_ZN53_INTERNAL_d3d5827a_22_cache_kernels_fused_cu_2644ba6d4cuda3std6ranges3__45__cpo4cendE
	.align		8
        /*00c8*/ 	.dword	_ZN53_INTERNAL_d3d5827a_22_cache_kernels_fused_cu_2644ba6d4cuda3std6ranges3__45__cpo7advanceE
	.align		8
        /*00d0*/ 	.dword	_ZN53_INTERNAL_d3d5827a_22_cache_kernels_fused_cu_2644ba6d4cuda3std6ranges3__45__cpo9iter_swapE
	.align		8
        /*00d8*/ 	.dword	_ZN53_INTERNAL_d3d5827a_22_cache_kernels_fused_cu_2644ba6d4cuda3std6ranges3__45__cpo4nextE
	.align		8
        /*00e0*/ 	.dword	_ZN53_INTERNAL_d3d5827a_22_cache_kernels_fused_cu_2644ba6d4cuda3std6ranges3__45__cpo4prevE
	.align		8
        /*00e8*/ 	.dword	_ZN53_INTERNAL_d3d5827a_22_cache_kernels_fused_cu_2644ba6d4cuda3std6ranges3__45__cpo4dataE
	.align		8
        /*00f0*/ 	.dword	_ZN53_INTERNAL_d3d5827a_22_cache_kernels_fused_cu_2644ba6d4cuda3std6ranges3__45__cpo5cdataE
	.align		8
        /*00f8*/ 	.dword	_ZN53_INTERNAL_d3d5827a_22_cache_kernels_fused_cu_2644ba6d4cuda3std6ranges3__45__cpo4sizeE
	.align		8
        /*0100*/ 	.dword	_ZN53_INTERNAL_d3d5827a_22_cache_kernels_fused_cu_2644ba6d4cuda3std6ranges3__45__cpo5ssizeE
	.align		8
        /*0108*/ 	.dword	_ZN53_INTERNAL_d3d5827a_22_cache_kernels_fused_cu_2644ba6d4cuda3std6ranges3__45__cpo8distanceE
	.align		8
        /*0110*/ 	.dword	_ZN53_INTERNAL_d3d5827a_22_cache_kernels_fused_cu_2644ba6d6thrust23THRUST_300001_SM_800_NS6system6detail10sequential3seqE
	.align		8
        /*0118*/ 	.dword	$str$5
	.align		8
        /*0120*/ 	.dword	$str$6


//--------------------- .nv.constant0._ZN4vllm38concat_and_cache_mla_rope_fused_kernelIN3c108BFloat16ELb0E13__nv_bfloat16hLNS_18Fp8KVCacheDataTypeE2EEEvPKlPT_S8_PKS7_SA_illlliPT2_S6_iiiiPKf --------------------------
	.section	.nv.constant0._ZN4vllm38concat_and_cache_mla_rope_fused_kernelIN3c108BFloat16ELb0E13__nv_bfloat16hLNS_18Fp8KVCacheDataTypeE2EEEvPKlPT_S8_PKS7_SA_illlliPT2_S6_iiiiPKf,"a",@progbits
	.sectionflags	@""
	.align	4
.nv.constant0._ZN4vllm38concat_and_cache_mla_rope_fused_kernelIN3c108BFloat16ELb0E13__nv_bfloat16hLNS_18Fp8KVCacheDataTypeE2EEEvPKlPT_S8_PKS7_SA_illlliPT2_S6_iiiiPKf:
	.zero		480


//--------------------- .nv.constant0._ZN4vllm38concat_and_cache_mla_rope_fused_kernelIN3c108BFloat16ELb1E13__nv_bfloat16hLNS_18Fp8KVCacheDataTypeE2EEEvPKlPT_S8_PKS7_SA_illlliPT2_S6_iiiiPKf --------------------------
	.section	.nv.constant0._ZN4vllm38concat_and_cache_mla_rope_fused_kernelIN3c108BFloat16ELb1E13__nv_bfloat16hLNS_18Fp8KVCacheDataTypeE2EEEvPKlPT_S8_PKS7_SA_illlliPT2_S6_iiiiPKf,"a",@progbits
	.sectionflags	@""
	.align	4
.nv.constant0._ZN4vllm38concat_and_cache_mla_rope_fused_kernelIN3c108BFloat16ELb1E13__nv_bfloat16hLNS_18Fp8KVCacheDataTypeE2EEEvPKlPT_S8_PKS7_SA_illlliPT2_S6_iiiiPKf:
	.zero		480


//--------------------- .nv.constant0._ZN4vllm38concat_and_cache_mla_rope_fused_kernelIN3c104HalfELb0E13__nv_bfloat16hLNS_18Fp8KVCacheDataTypeE2EEEvPKlPT_S8_PKS7_SA_illlliPT2_S6_iiiiPKf --------------------------
	.section	.nv.constant0._ZN4vllm38concat_and_cache_mla_rope_fused_kernelIN3c104HalfELb0E13__nv_bfloat16hLNS_18Fp8KVCacheDataTypeE2EEEvPKlPT_S8_PKS7_SA_illlliPT2_S6_iiiiPKf,"a",@progbits
	.sectionflags	@""
	.align	4
.nv.constant0._ZN4vllm38concat_and_cache_mla_rope_fused_kernelIN3c104HalfELb0E13__nv_bfloat16hLNS_18Fp8KVCacheDataTypeE2EEEvPKlPT_S8_PKS7_SA_illlliPT2_S6_iiiiPKf:
	.zero		480


//--------------------- .nv.constant0._ZN4vllm38concat_and_cache_mla_rope_fused_kernelIN3c104HalfELb1E13__nv_bfloat16hLNS_18Fp8KVCacheDataTypeE2EEEvPKlPT_S8_PKS7_SA_illlliPT2_S6_iiiiPKf --------------------------
	.section	.nv.constant0._ZN4vllm38concat_and_cache_mla_rope_fused_kernelIN3c104HalfELb1E13__nv_bfloat16hLNS_18Fp8KVCacheDataTypeE2EEEvPKlPT_S8_PKS7_SA_illlliPT2_S6_iiiiPKf,"a",@progbits
	.sectionflags	@""
	.align	4
.nv.constant0._ZN4vllm38concat_and_cache_mla_rope_fused_kernelIN3c104HalfELb1E13__nv_bfloat16hLNS_18Fp8KVCacheDataTypeE2EEEvPKlPT_S8_PKS7_SA_illlliPT2_S6_iiiiPKf:
	.zero		480


//--------------------- .nv.constant0._ZN4vllm38concat_and_cache_mla_rope_fused_kernelIfLb0E13__nv_bfloat16hLNS_18Fp8KVCacheDataTypeE2EEEvPKlPT_S6_PKS5_S8_illlliPT2_S4_iiiiPKf --------------------------
	.section	.nv.constant0._ZN4vllm38concat_and_cache_mla_rope_fused_kernelIfLb0E13__nv_bfloat16hLNS_18Fp8KVCacheDataTypeE2EEEvPKlPT_S6_PKS5_S8_illlliPT2_S4_iiiiPKf,"a",@progbits
	.sectionflags	@""
	.align	4
.nv.constant0._ZN4vllm38concat_and_cache_mla_rope_fused_kernelIfLb0E13__nv_bfloat16hLNS_18Fp8KVCacheDataTypeE2EEEvPKlPT_S6_PKS5_S8_illlliPT2_S4_iiiiPKf:
	.zero		480


//--------------------- .nv.constant0._ZN4vllm38concat_and_cache_mla_rope_fused_kernelIfLb1E13__nv_bfloat16hLNS_18Fp8KVCacheDataTypeE2EEEvPKlPT_S6_PKS5_S8_illlliPT2_S4_iiiiPKf --------------------------
	.section	.nv.constant0._ZN4vllm38concat_and_cache_mla_rope_fused_kernelIfLb1E13__nv_bfloat16hLNS_18Fp8KVCacheDataTypeE2EEEvPKlPT_S6_PKS5_S8_illlliPT2_S4_iiiiPKf,"a",@progbits
	.sectionflags	@""
	.align	4
.nv.constant0._ZN4vllm38concat_and_cache_mla_rope_fused_kernelIfLb1E13__nv_bfloat16hLNS_18Fp8KVCacheDataTypeE2EEEvPKlPT_S6_PKS5_S8_illlliPT2_S4_iiiiPKf:
	.zero		480


//--------------------- .nv.constant0._ZN4vllm38concat_and_cache_mla_rope_fused_kernelIN3c108BFloat16ELb0EthLNS_18Fp8KVCacheDataTypeE2EEEvPKlPT_S7_PKS6_S9_illlliPT2_S5_iiiiPKf --------------------------
	.section	.nv.constant0._ZN4vllm38concat_and_cache_mla_rope_fused_kernelIN3c108BFloat16ELb0EthLNS_18Fp8KVCacheDataTypeE2EEEvPKlPT_S7_PKS6_S9_illlliPT2_S5_iiiiPKf,"a",@progbits
	.sectionflags	@""
	.align	4
.nv.constant0._ZN4vllm38concat_and_cache_mla_rope_fused_kernelIN3c108BFloat16ELb0EthLNS_18Fp8KVCacheDataTypeE2EEEvPKlPT_S7_PKS6_S9_illlliPT2_S5_iiiiPKf:
	.zero		480


//--------------------- .nv.constant0._ZN4vllm38concat_and_cache_mla_rope_fused_kernelIN3c108BFloat16ELb1EthLNS_18Fp8KVCacheDataTypeE2EEEvPKlPT_S7_PKS6_S9_illlliPT2_S5_iiiiPKf --------------------------
	.section	.nv.constant0._ZN4vllm38concat_and_cache_mla_rope_fused_kernelIN3c108BFloat16ELb1EthLNS_18Fp8KVCacheDataTypeE2EEEvPKlPT_S7_PKS6_S9_illlliPT2_S5_iiiiPKf,"a",@progbits
	.sectionflags	@""
	.align	4
.nv.constant0._ZN4vllm38concat_and_cache_mla_rope_fused_kernelIN3c108BFloat16ELb1EthLNS_18Fp8KVCacheDataTypeE2EEEvPKlPT_S7_PKS6_S9_illlliPT2_S5_iiiiPKf:
	.zero		480


//--------------------- .nv.constant0._ZN4vllm38concat_and_cache_mla_rope_fused_kernelIN3c104HalfELb0EthLNS_18Fp8KVCacheDataTypeE2EEEvPKlPT_S7_PKS6_S9_illlliPT2_S5_iiiiPKf --------------------------
	.section	.nv.constant0._ZN4vllm38concat_and_cache_mla_rope_fused_kernelIN3c104HalfELb0EthLNS_18Fp8KVCacheDataTypeE2EEEvPKlPT_S7_PKS6_S9_illlliPT2_S5_iiiiPKf,"a",@progbits
	.sectionflags	@""
	.align	4
.nv.constant0._ZN4vllm38concat_and_cache_mla_rope_fused_kernelIN3c104HalfELb0EthLNS_18Fp8KVCacheDataTypeE2EEEvPKlPT_S7_PKS6_S9_illlliPT2_S5_iiiiPKf:
	.zero		480


//--------------------- .nv.constant0._ZN4vllm38concat_and_cache_mla_rope_fused_kernelIN3c104HalfELb1EthLNS_18Fp8KVCacheDataTypeE2EEEvPKlPT_S7_PKS6_S9_illlliPT2_S5_iiiiPKf --------------------------
	.section	.nv.constant0._ZN4vllm38concat_and_cache_mla_rope_fused_kernelIN3c104HalfELb1EthLNS_18Fp8KVCacheDataTypeE2EEEvPKlPT_S7_PKS6_S9_illlliPT2_S5_iiiiPKf,"a",@progbits
	.sectionflags	@""
	.align	4
.nv.constant0._ZN4vllm38concat_and_cache_mla_rope_fused_kernelIN3c104HalfELb1EthLNS_18Fp8KVCacheDataTypeE2EEEvPKlPT_S7_PKS6_S9_illlliPT2_S5_iiiiPKf:
	.zero		480


//--------------------- .nv.constant0._ZN4vllm38concat_and_cache_mla_rope_fused_kernelIfLb0EthLNS_18Fp8KVCacheDataTypeE2EEEvPKlPT_S5_PKS4_S7_illlliPT2_S3_iiiiPKf --------------------------
	.section	.nv.constant0._ZN4vllm38concat_and_cache_mla_rope_fused_kernelIfLb0EthLNS_18Fp8KVCacheDataTypeE2EEEvPKlPT_S5_PKS4_S7_illlliPT2_S3_iiiiPKf,"a",@progbits
	.sectionflags	@""
	.align	4
.nv.constant0._ZN4vllm38concat_and_cache_mla_rope_fused_kernelIfLb0EthLNS_18Fp8KVCacheDataTypeE2EEEvPKlPT_S5_PKS4_S7_illlliPT2_S3_iiiiPKf:
	.zero		480


//--------------------- .nv.constant0._ZN4vllm38concat_and_cache_mla_rope_fused_kernelIfLb1EthLNS_18Fp8KVCacheDataTypeE2EEEvPKlPT_S5_PKS4_S7_illlliPT2_S3_iiiiPKf --------------------------
	.section	.nv.constant0._ZN4vllm38concat_and_cache_mla_rope_fused_kernelIfLb1EthLNS_18Fp8KVCacheDataTypeE2EEEvPKlPT_S5_PKS4_S7_illlliPT2_S3_iiiiPKf,"a",@progbits
	.sectionflags	@""
	.align	4
.nv.constant0._ZN4vllm38concat_and_cache_mla_rope_fused_kernelIfLb1EthLNS_18Fp8KVCacheDataTypeE2EEEvPKlPT_S5_PKS4_S7_illlliPT2_S3_iiiiPKf:
	.zero		480


//--------------------- .nv.constant0._ZN4vllm38concat_and_cache_mla_rope_fused_kernelIN3c108BFloat16ELb0EfhLNS_18Fp8KVCacheDataTypeE2EEEvPKlPT_S7_PKS6_S9_illlliPT2_S5_iiiiPKf --------------------------
	.section	.nv.constant0._ZN4vllm38concat_and_cache_mla_rope_fused_kernelIN3c108BFloat16ELb0EfhLNS_18Fp8KVCacheDataTypeE2EEEvPKlPT_S7_PKS6_S9_illlliPT2_S5_iiiiPKf,"a",@progbits
	.sectionflags	@""
	.align	4
.nv.constant0._ZN4vllm38concat_and_cache_mla_rope_fused_kernelIN3c108BFloat16ELb0EfhLNS_18Fp8KVCacheDataTypeE2EEEvPKlPT_S7_PKS6_S9_illlliPT2_S5_iiiiPKf:
	.zero		480


//--------------------- .nv.constant0._ZN4vllm38concat_and_cache_mla_rope_fused_kernelIN3c108BFloat16ELb1EfhLNS_18Fp8KVCacheDataTypeE2EEEvPKlPT_S7_PKS6_S9_illlliPT2_S5_iiiiPKf --------------------------
	.section	.nv.constant0._ZN4vllm38concat_and_cache_mla_rope_fused_kernelIN3c108BFloat16ELb1EfhLNS_18Fp8KVCacheDataTypeE2EEEvPKlPT_S7_PKS6_S9_illlliPT2_S5_iiiiPKf,"a",@progbits
	.sectionflags	@""
	.align	4
.nv.constant0._ZN4vllm38concat_and_cache_mla_rope_fused_kernelIN3c108BFloat16ELb1EfhLNS_18Fp8KVCacheDataTypeE2EEEvPKlPT_S7_PKS6_S9_illlliPT2_S5_iiiiPKf:
	.zero		480


//--------------------- .nv.constant0._ZN4vllm38concat_and_cache_mla_rope_fused_kernelIN3c104HalfELb0EfhLNS_18Fp8KVCacheDataTypeE2EEEvPKlPT_S7_PKS6_S9_illlliPT2_S5_iiiiPKf --------------------------
	.section	.nv.constant0._ZN4vllm38concat_and_cache_mla_rope_fused_kernelIN3c104HalfELb0EfhLNS_18Fp8KVCacheDataTypeE2EEEvPKlPT_S7_PKS6_S9_illlliPT2_S5_iiiiPKf,"a",@progbits
	.sectionflags	@""
	.align	4
.nv.constant0._ZN4vllm38concat_and_cache_mla_rope_fused_kernelIN3c104HalfELb0EfhLNS_18Fp8KVCacheDataTypeE2EEEvPKlPT_S7_PKS6_S9_illlliPT2_S5_iiiiPKf:
	.zero		480


//--------------------- .nv.constant0._ZN4vllm38concat_and_cache_mla_rope_fused_kernelIN3c104HalfELb1EfhLNS_18Fp8KVCacheDataTypeE2EEEvPKlPT_S7_PKS6_S9_illlliPT2_S5_iiiiPKf --------------------------
	.section	.nv.constant0._ZN4vllm38concat_and_cache_mla_rope_fused_kernelIN3c104HalfELb1EfhLNS_18Fp8KVCacheDataTypeE2EEEvPKlPT_S7_PKS6_S9_illlliPT2_S5_iiiiPKf,"a",@progbits
	.sectionflags	@""
	.align	4
.nv.constant0._ZN4vllm38concat_and_cache_mla_rope_fused_kernelIN3c104HalfELb1EfhLNS_18Fp8KVCacheDataTypeE2EEEvPKlPT_S7_PKS6_S9_illlliPT2_S5_iiiiPKf:
	.zero		480


//--------------------- .nv.constant0._ZN4vllm38concat_and_cache_mla_rope_fused_kernelIfLb0EfhLNS_18Fp8KVCacheDataTypeE2EEEvPKlPT_S5_PKS4_S7_illlliPT2_S3_iiiiPKf --------------------------
	.section	.nv.constant0._ZN4vllm38concat_and_cache_mla_rope_fused_kernelIfLb0EfhLNS_18Fp8KVCacheDataTypeE2EEEvPKlPT_S5_PKS4_S7_illlliPT2_S3_iiiiPKf,"a",@progbits
	.sectionflags	@""
	.align	4
.nv.constant0._ZN4vllm38concat_and_cache_mla_rope_fused_kernelIfLb0EfhLNS_18Fp8KVCacheDataTypeE2EEEvPKlPT_S5_PKS4_S7_illlliPT2_S3_iiiiPKf:
	.zero		480


//--------------------- .nv.constant0._ZN4vllm38concat_and_cache_mla_rope_fused_kernelIfLb1EfhLNS_18Fp8KVCacheDataTypeE2EEEvPKlPT_S5_PKS4_S7_illlliPT2_S3_iiiiPKf --------------------------
	.section	.nv.constant0._ZN4vllm38concat_and_cache_mla_rope_fused_kernelIfLb1EfhLNS_18Fp8KVCacheDataTypeE2EEEvPKlPT_S5_PKS4_S7_illlliPT2_S3_iiiiPKf,"a",@progbits
	.sectionflags	@""
	.align	4
.nv.constant0._ZN4vllm38concat_and_cache_mla_rope_fused_kernelIfLb1EfhLNS_18Fp8KVCacheDataTypeE2EEEvPKlPT_S5_PKS4_S7_illlliPT2_S3_iiiiPKf:
	.zero		480


//--------------------- .nv.constant0._ZN4vllm38concat_and_cache_mla_rope_fused_kernelIN3c108BFloat16ELb0E13__nv_bfloat16hLNS_18Fp8KVCacheDataTypeE1EEEvPKlPT_S8_PKS7_SA_illlliPT2_S6_iiiiPKf --------------------------
	.section	.nv.constant0._ZN4vllm38concat_and_cache_mla_rope_fused_kernelIN3c108BFloat16ELb0E13__nv_bfloat16hLNS_18Fp8KVCacheDataTypeE1EEEvPKlPT_S8_PKS7_SA_illlliPT2_S6_iiiiPKf,"a",@progbits
	.sectionflags	@""
	.align	4
.nv.constant0._ZN4vllm38concat_and_cache_mla_rope_fused_kernelIN3c108BFloat16ELb0E13__nv_bfloat16hLNS_18Fp8KVCacheDataTypeE1EEEvPKlPT_S8_PKS7_SA_illlliPT2_S6_iiiiPKf:
	.zero		480


//--------------------- .nv.constant0._ZN4vllm38concat_and_cache_mla_rope_fused_kernelIN3c108BFloat16ELb1E13__nv_bfloat16hLNS_18Fp8KVCacheDataTypeE1EEEvPKlPT_S8_PKS7_SA_illlliPT2_S6_iiiiPKf --------------------------
	.section	.nv.constant0._ZN4vllm38concat_and_cache_mla_rope_fused_kernelIN3c108BFloat16ELb1E13__nv_bfloat16hLNS_18Fp8KVCacheDataTypeE1EEEvPKlPT_S8_PKS7_SA_illlliPT2_S6_iiiiPKf,"a",@progbits
	.sectionflags	@""
	.align	4
.nv.constant0._ZN4vllm38concat_and_cache_mla_rope_fused_kernelIN3c108BFloat16ELb1E13__nv_bfloat16hLNS_18Fp8KVCacheDataTypeE1EEEvPKlPT_S8_PKS7_SA_illlliPT2_S6_iiiiPKf:
	.zero		480


//--------------------- .nv.constant0._ZN4vllm38concat_and_cache_mla_rope_fused_kernelIN3c104HalfELb0E13__nv_bfloat16hLNS_18Fp8KVCacheDataTypeE1EEEvPKlPT_S8_PKS7_SA_illlliPT2_S6_iiiiPKf --------------------------
	.section	.nv.constant0._ZN4vllm38concat_and_cache_mla_rope_fused_kernelIN3c104HalfELb0E13__nv_bfloat16hLNS_18Fp8KVCacheDataTypeE1EEEvPKlPT_S8_PKS7_SA_illlliPT2_S6_iiiiPKf,"a",@progbits
	.sectionflags	@""
	.align	4
.nv.constant0._ZN4vllm38concat_and_cache_mla_rope_fused_kernelIN3c104HalfELb0E13__nv_bfloat16hLNS_18Fp8KVCacheDataTypeE1EEEvPKlPT_S8_PKS7_SA_illlliPT2_S6_iiiiPKf:
	.zero		480


//--------------------- .nv.constant0._ZN4vllm38concat_and_cache_mla_rope_fused_kernelIN3c104HalfELb1E13__nv_bfloat16hLNS_18Fp8KVCacheDataTypeE1EEEvPKlPT_S8_PKS7_SA_illlliPT2_S6_iiiiPKf --------------------------
	.section	.nv.constant0._ZN4vllm38concat_and_cache_mla_rope_fused_kernelIN3c104HalfELb1E13__nv_bfloat16hLNS_18Fp8KVCacheDataTypeE1EEEvPKlPT_S8_PKS7_SA_illlliPT2_S6_iiiiPKf,"a",@progbits
	.sectionflags	@""
	.align	4
.nv.constant0._ZN4vllm38concat_and_cache_mla_rope_fused_kernelIN3c104HalfELb1E13__nv_bfloat16hLNS_18Fp8KVCacheDataTypeE1EEEvPKlPT_S8_PKS7_SA_illlliPT2_S6_iiiiPKf:
	.zero		480


//--------------------- .nv.constant0._ZN4vllm38concat_and_cache_mla_rope_fused_kernelIfLb0E13__nv_bfloat16hLNS_18Fp8KVCacheDataTypeE1EEEvPKlPT_S6_PKS5_S8_illlliPT2_S4_iiiiPKf --------------------------
	.section	.nv.constant0._ZN4vllm38concat_and_cache_mla_rope_fused_kernelIfLb0E13__nv_bfloat16hLNS_18Fp8KVCacheDataTypeE1EEEvPKlPT_S6_PKS5_S8_illlliPT2_S4_iiiiPKf,"a",@progbits
	.sectionflags	@""
	.align	4
.nv.constant0._ZN4vllm38concat_and_cache_mla_rope_fused_kernelIfLb0E13__nv_bfloat16hLNS_18Fp8KVCacheDataTypeE1EEEvPKlPT_S6_PKS5_S8_illlliPT2_S4_iiiiPKf:
	.zero		480


//--------------------- .nv.constant0._ZN4vllm38concat_and_cache_mla_rope_fused_kernelIfLb1E13__nv_bfloat16hLNS_18Fp8KVCacheDataTypeE1EEEvPKlPT_S6_PKS5_S8_illlliPT2_S4_iiiiPKf --------------------------
	.section	.nv.constant0._ZN4vllm38concat_and_cache_mla_rope_fused_kernelIfLb1E13__nv_bfloat16hLNS_18Fp8KVCacheDataTypeE1EEEvPKlPT_S6_PKS5_S8_illlliPT2_S4_iiiiPKf,"a",@progbits
	.sectionflags	@""
	.align	4
.nv.constant0._ZN4vllm38concat_and_cache_mla_rope_fused_kernelIfLb1E13__nv_bfloat16hLNS_18Fp8KVCacheDataTypeE1EEEvPKlPT_S6_PKS5_S8_illlliPT2_S4_iiiiPKf:
	.zero		480


//--------------------- .nv.constant0._ZN4vllm38concat_and_cache_mla_rope_fused_kernelIN3c108BFloat16ELb0EthLNS_18Fp8KVCacheDataTypeE1EEEvPKlPT_S7_PKS6_S9_illlliPT2_S5_iiiiPKf --------------------------
	.section	.nv.constant0._ZN4vllm38concat_and_cache_mla_rope_fused_kernelIN3c108BFloat16ELb0EthLNS_18Fp8KVCacheDataTypeE1EEEvPKlPT_S7_PKS6_S9_illlliPT2_S5_iiiiPKf,"a",@progbits
	.sectionflags	@""
	.align	4
.nv.constant0._ZN4vllm38concat_and_cache_mla_rope_fused_kernelIN3c108BFloat16ELb0EthLNS_18Fp8KVCacheDataTypeE1EEEvPKlPT_S7_PKS6_S9_illlliPT2_S5_iiiiPKf:
	.zero		480


//--------------------- .nv.constant0._ZN4vllm38concat_and_cache_mla_rope_fused_kernelIN3c108BFloat16ELb1EthLNS_18Fp8KVCacheDataTypeE1EEEvPKlPT_S7_PKS6_S9_illlliPT2_S5_iiiiPKf --------------------------
	.section	.nv.constant0._ZN4vllm38concat_and_cache_mla_rope_fused_kernelIN3c108BFloat16ELb1EthLNS_18Fp8KVCacheDataTypeE1EEEvPKlPT_S7_PKS6_S9_illlliPT2_S5_iiiiPKf,"a",@progbits
	.sectionflags	@""
	.align	4
.nv.constant0._ZN4vllm38concat_and_cache_mla_rope_fused_kernelIN3c108BFloat16ELb1EthLNS_18Fp8KVCacheDataTypeE1EEEvPKlPT_S7_PKS6_S9_illlliPT2_S5_iiiiPKf:
	.zero		480


//--------------------- .nv.constant0._ZN4vllm38concat_and_cache_mla_rope_fused_kernelIN3c104HalfELb0EthLNS_18Fp8KVCacheDataTypeE1EEEvPKlPT_S7_PKS6_S9_illlliPT2_S5_iiiiPKf --------------------------
	.section	.nv.constant0._ZN4vllm38concat_and_cache_mla_rope_fused_kernelIN3c104HalfELb0EthLNS_18Fp8KVCacheDataTypeE1EEEvPKlPT_S7_PKS6_S9_illlliPT2_S5_iiiiPKf,"a",@progbits
	.sectionflags	@""
	.align	4
.nv.constant0._ZN4vllm38concat_and_cache_mla_rope_fused_kernelIN3c104HalfELb0EthLNS_18Fp8KVCacheDataTypeE1EEEvPKlPT_S7_PKS6_S9_illlliPT2_S5_iiiiPKf:
	.zero		480


//--------------------- .nv.constant0._ZN4vllm38concat_and_cache_mla_rope_fused_kernelIN3c104HalfELb1EthLNS_18Fp8KVCacheDataTypeE1EEEvPKlPT_S7_PKS6_S9_illlliPT2_S5_iiiiPKf --------------------------
	.section	.nv.constant0._ZN4vllm38concat_and_cache_mla_rope_fused_kernelIN3c104HalfELb1EthLNS_18Fp8KVCacheDataTypeE1EEEvPKlPT_S7_PKS6_S9_illlliPT2_S5_iiiiPKf,"a",@progbits
	.sectionflags	@""
	.align	4
.nv.constant0._ZN4vllm38concat_and_cache_mla_rope_fused_kernelIN3c104HalfELb1EthLNS_18Fp8KVCacheDataTypeE1EEEvPKlPT_S7_PKS6_S9_illlliPT2_S5_iiiiPKf:
	.zero		480


//--------------------- .nv.constant0._ZN4vllm38concat_and_cache_mla_rope_fused_kernelIfLb0EthLNS_18Fp8KVCacheDataTypeE1EEEvPKlPT_S5_PKS4_S7_illlliPT2_S3_iiiiPKf --------------------------
	.section	.nv.constant0._ZN4vllm38concat_and_cache_mla_rope_fused_kernelIfLb0EthLNS_18Fp8KVCacheDataTypeE1EEEvPKlPT_S5_PKS4_S7_illlliPT2_S3_iiiiPKf,"a",@progbits
	.sectionflags	@""
	.align	4
.nv.constant0._ZN4vllm38concat_and_cache_mla_rope_fused_kernelIfLb0EthLNS_18Fp8KVCacheDataTypeE1EEEvPKlPT_S5_PKS4_S7_illlliPT2_S3_iiiiPKf:
	.zero		480


//--------------------- .nv.constant0._ZN4vllm38concat_and_cache_mla_rope_fused_kernelIfLb1EthLNS_18Fp8KVCacheDataTypeE1EEEvPKlPT_S5_PKS4_S7_illlliPT2_S3_iiiiPKf --------------------------
	.section	.nv.constant0._ZN4vllm38concat_and_cache_mla_rope_fused_kernelIfLb1EthLNS_18Fp8KVCacheDataTypeE1EEEvPKlPT_S5_PKS4_S7_illlliPT2_S3_iiiiPKf,"a",@progbits
	.sectionflags	@""
	.align	4
.nv.constant0._ZN4vllm38concat_and_cache_mla_rope_fused_kernelIfLb1EthLNS_18Fp8KVCacheDataTypeE1EEEvPKlPT_S5_PKS4_S7_illlliPT2_S3_iiiiPKf:
	.zero		480


//--------------------- .nv.constant0._ZN4vllm38concat_and_cache_mla_rope_fused_kernelIN3c108BFloat16ELb0EfhLNS_18Fp8KVCacheDataTypeE1EEEvPKlPT_S7_PKS6_S9_illlliPT2_S5_iiiiPKf --------------------------
	.section	.nv.constant0._ZN4vllm38concat_and_cache_mla_rope_fused_kernelIN3c108BFloat16ELb0EfhLNS_18Fp8KVCacheDataTypeE1EEEvPKlPT_S7_PKS6_S9_illlliPT2_S5_iiiiPKf,"a",@progbits
	.sectionflags	@""
	.align	4
.nv.constant0._ZN4vllm38concat_and_cache_mla_rope_fused_kernelIN3c108BFloat16ELb0EfhLNS_18Fp8KVCacheDataTypeE1EEEvPKlPT_S7_PKS6_S9_illlliPT2_S5_iiiiPKf:
	.zero		480


//--------------------- .nv.constant0._ZN4vllm38concat_and_cache_mla_rope_fused_kernelIN3c108BFloat16ELb1EfhLNS_18Fp8KVCacheDataTypeE1EEEvPKlPT_S7_PKS6_S9_illlliPT2_S5_iiiiPKf --------------------------
	.section	.nv.constant0._ZN4vllm38concat_and_cache_mla_rope_fused_kernelIN3c108BFloat16ELb1EfhLNS_18Fp8KVCacheDataTypeE1EEEvPKlPT_S7_PKS6_S9_illlliPT2_S5_iiiiPKf,"a",@progbits
	.sectionflags	@""
	.align	4
.nv.constant0._ZN4vllm38concat_and_cache_mla_rope_fused_kernelIN3c108BFloat16ELb1EfhLNS_18Fp8KVCacheDataTypeE1EEEvPKlPT_S7_PKS6_S9_illlliPT2_S5_iiiiPKf:
	.zero		480


//--------------------- .nv.constant0._ZN4vllm38concat_and_cache_mla_rope_fused_kernelIN3c104HalfELb0EfhLNS_18Fp8KVCacheDataTypeE1EEEvPKlPT_S7_PKS6_S9_illlliPT2_S5_iiiiPKf --------------------------
	.section	.nv.constant0._ZN4vllm38concat_and_cache_mla_rope_fused_kernelIN3c104HalfELb0EfhLNS_18Fp8KVCacheDataTypeE1EEEvPKlPT_S7_PKS6_S9_illlliPT2_S5_iiiiPKf,"a",@progbits
	.sectionflags	@""
	.align	4
.nv.constant0._ZN4vllm38concat_and_cache_mla_rope_fused_kernelIN3c104HalfELb0EfhLNS_18Fp8KVCacheDataTypeE1EEEvPKlPT_S7_PKS6_S9_illlliPT2_S5_iiiiPKf:
	.zero		480


//--------------------- .nv.constant0._ZN4vllm38concat_and_cache_mla_rope_fused_kernelIN3c104HalfELb1EfhLNS_18Fp8KVCacheDataTypeE1EEEvPKlPT_S7_PKS6_S9_illlliPT2_S5_iiiiPKf --------------------------
	.section	.nv.constant0._ZN4vllm38concat_and_cache_mla_rope_fused_kernelIN3c104HalfELb1EfhLNS_18Fp8KVCacheDataTypeE1EEEvPKlPT_S7_PKS6_S9_illlliPT2_S5_iiiiPKf,"a",@progbits
	.sectionflags	@""
	.align	4
.nv.constant0._ZN4vllm38concat_and_cache_mla_rope_fused_kernelIN3c104HalfELb1EfhLNS_18Fp8KVCacheDataTypeE1EEEvPKlPT_S7_PKS6_S9_illlliPT2_S5_iiiiPKf:
	.zero		480


//--------------------- .nv.constant0._ZN4vllm38concat_and_cache_mla_rope_fused_kernelIfLb0EfhLNS_18Fp8KVCacheDataTypeE1EEEvPKlPT_S5_PKS4_S7_illlliPT2_S3_iiiiPKf --------------------------
	.section	.nv.constant0._ZN4vllm38concat_and_cache_mla_rope_fused_kernelIfLb0EfhLNS_18Fp8KVCacheDataTypeE1EEEvPKlPT_S5_PKS4_S7_illlliPT2_S3_iiiiPKf,"a",@progbits
	.sectionflags	@""
	.align	4
.nv.constant0._ZN4vllm38concat_and_cache_mla_rope_fused_kernelIfLb0EfhLNS_18Fp8KVCacheDataTypeE1EEEvPKlPT_S5_PKS4_S7_illlliPT2_S3_iiiiPKf:
	.zero		480


//--------------------- .nv.constant0._ZN4vllm38concat_and_cache_mla_rope_fused_kernelIfLb1EfhLNS_18Fp8KVCacheDataTypeE1EEEvPKlPT_S5_PKS4_S7_illlliPT2_S3_iiiiPKf --------------------------
	.section	.nv.constant0._ZN4vllm38concat_and_cache_mla_rope_fused_kernelIfLb1EfhLNS_18Fp8KVCacheDataTypeE1EEEvPKlPT_S5_PKS4_S7_illlliPT2_S3_iiiiPKf,"a",@progbits
	.sectionflags	@""
	.align	4
.nv.constant0._ZN4vllm38concat_and_cache_mla_rope_fused_kernelIfLb1EfhLNS_18Fp8KVCacheDataTypeE1EEEvPKlPT_S5_PKS4_S7_illlliPT2_S3_iiiiPKf:
	.zero		480


//--------------------- .nv.constant0._ZN4vllm38concat_and_cache_mla_rope_fused_kernelIN3c108BFloat16ELb0E13__nv_bfloat16S3_LNS_18Fp8KVCacheDataTypeE0EEEvPKlPT_S8_PKS7_SA_illlliPT2_S6_iiiiPKf --------------------------
	.section	.nv.constant0._ZN4vllm38concat_and_cache_mla_rope_fused_kernelIN3c108BFloat16ELb0E13__nv_bfloat16S3_LNS_18Fp8KVCacheDataTypeE0EEEvPKlPT_S8_PKS7_SA_illlliPT2_S6_iiiiPKf,"a",@progbits
	.sectionflags	@""
	.align	4
.nv.constant0._ZN4vllm38concat_and_cache_mla_rope_fused_kernelIN3c108BFloat16ELb0E13__nv_bfloat16S3_LNS_18Fp8KVCacheDataTypeE0EEEvPKlPT_S8_PKS7_SA_illlliPT2_S6_iiiiPKf:
	.zero		480


//--------------------- .nv.constant0._ZN4vllm38concat_and_cache_mla_rope_fused_kernelIN3c108BFloat16ELb1E13__nv_bfloat16S3_LNS_18Fp8KVCacheDataTypeE0EEEvPKlPT_S8_PKS7_SA_illlliPT2_S6_iiiiPKf --------------------------
	.section	.nv.constant0._ZN4vllm38concat_and_cache_mla_rope_fused_kernelIN3c108BFloat16ELb1E13__nv_bfloat16S3_LNS_18Fp8KVCacheDataTypeE0EEEvPKlPT_S8_PKS7_SA_illlliPT2_S6_iiiiPKf,"a",@progbits
	.sectionflags	@""
	.align	4
.nv.constant0._ZN4vllm38concat_and_cache_mla_rope_fused_kernelIN3c108BFloat16ELb1E13__nv_bfloat16S3_LNS_18Fp8KVCacheDataTypeE0EEEvPKlPT_S8_PKS7_SA_illlliPT2_S6_iiiiPKf:
	.zero		480


//--------------------- .nv.constant0._ZN4vllm38concat_and_cache_mla_rope_fused_kernelIN3c104HalfELb0E13__nv_bfloat16S3_LNS_18Fp8KVCacheDataTypeE0EEEvPKlPT_S8_PKS7_SA_illlliPT2_S6_iiiiPKf --------------------------
	.section	.nv.constant0._ZN4vllm38concat_and_cache_mla_rope_fused_kernelIN3c104HalfELb0E13__nv_bfloat16S3_LNS_18Fp8KVCacheDataTypeE0EEEvPKlPT_S8_PKS7_SA_illlliPT2_S6_iiiiPKf,"a",@progbits
	.sectionflags	@""
	.align	4
.nv.constant0._ZN4vllm38concat_and_cache_mla_rope_fused_kernelIN3c104HalfELb0E13__nv_bfloat16S3_LNS_18Fp8KVCacheDataTypeE0EEEvPKlPT_S8_PKS7_SA_illlliPT2_S6_iiiiPKf:
	.zero		480


//--------------------- .nv.constant0._ZN4vllm38concat_and_cache_mla_rope_fused_kernelIN3c104HalfELb1E13__nv_bfloat16S3_LNS_18Fp8KVCacheDataTypeE0EEEvPKlPT_S8_PKS7_SA_illlliPT2_S6_iiiiPKf --------------------------
	.section	.nv.constant0._ZN4vllm38concat_and_cache_mla_rope_fused_kernelIN3c104HalfELb1E13__nv_bfloat16S3_LNS_18Fp8KVCacheDataTypeE0EEEvPKlPT_S8_PKS7_SA_illlliPT2_S6_iiiiPKf,"a",@progbits
	.sectionflags	@""
	.align	4
.nv.constant0._ZN4vllm38concat_and_cache_mla_rope_fused_kernelIN3c104HalfELb1E13__nv_bfloat16S3_LNS_18Fp8KVCacheDataTypeE0EEEvPKlPT_S8_PKS7_SA_illlliPT2_S6_iiiiPKf:
	.zero		480


//--------------------- .nv.constant0._ZN4vllm38concat_and_cache_mla_rope_fused_kernelIfLb0E13__nv_bfloat16S1_LNS_18Fp8KVCacheDataTypeE0EEEvPKlPT_S6_PKS5_S8_illlliPT2_S4_iiiiPKf --------------------------
	.section	.nv.constant0._ZN4vllm38concat_and_cache_mla_rope_fused_kernelIfLb0E13__nv_bfloat16S1_LNS_18Fp8KVCacheDataTypeE0EEEvPKlPT_S6_PKS5_S8_illlliPT2_S4_iiiiPKf,"a",@progbits
	.sectionflags	@""
	.align	4
.nv.constant0._ZN4vllm38concat_and_cache_mla_rope_fused_kernelIfLb0E13__nv_bfloat16S1_LNS_18Fp8KVCacheDataTypeE0EEEvPKlPT_S6_PKS5_S8_illlliPT2_S4_iiiiPKf:
	.zero		480


//--------------------- .nv.constant0._ZN4vllm38concat_and_cache_mla_rope_fused_kernelIfLb1E13__nv_bfloat16S1_LNS_18Fp8KVCacheDataTypeE0EEEvPKlPT_S6_PKS5_S8_illlliPT2_S4_iiiiPKf --------------------------
	.section	.nv.constant0._ZN4vllm38concat_and_cache_mla_rope_fused_kernelIfLb1E13__nv_bfloat16S1_LNS_18Fp8KVCacheDataTypeE0EEEvPKlPT_S6_PKS5_S8_illlliPT2_S4_iiiiPKf,"a",@progbits
	.sectionflags	@""
	.align	4
.nv.constant0._ZN4vllm38concat_and_cache_mla_rope_fused_kernelIfLb1E13__nv_bfloat16S1_LNS_18Fp8KVCacheDataTypeE0EEEvPKlPT_S6_PKS5_S8_illlliPT2_S4_iiiiPKf:
	.zero		480


//--------------------- .nv.constant0._ZN4vllm38concat_and_cache_mla_rope_fused_kernelIN3c108BFloat16ELb0EttLNS_18Fp8KVCacheDataTypeE0EEEvPKlPT_S7_PKS6_S9_illlliPT2_S5_iiiiPKf --------------------------
	.section	.nv.constant0._ZN4vllm38concat_and_cache_mla_rope_fused_kernelIN3c108BFloat16ELb0EttLNS_18Fp8KVCacheDataTypeE0EEEvPKlPT_S7_PKS6_S9_illlliPT2_S5_iiiiPKf,"a",@progbits
	.sectionflags	@""
	.align	4
.nv.constant0._ZN4vllm38concat_and_cache_mla_rope_fused_kernelIN3c108BFloat16ELb0EttLNS_18Fp8KVCacheDataTypeE0EEEvPKlPT_S7_PKS6_S9_illlliPT2_S5_iiiiPKf:
	.zero		480


//--------------------- .nv.constant0._ZN4vllm38concat_and_cache_mla_rope_fused_kernelIN3c108BFloat16ELb1EttLNS_18Fp8KVCacheDataTypeE0EEEvPKlPT_S7_PKS6_S9_illlliPT2_S5_iiiiPKf --------------------------
	.section	.nv.constant0._ZN4vllm38concat_and_cache_mla_rope_fused_kernelIN3c108BFloat16ELb1EttLNS_18Fp8KVCacheDataTypeE0EEEvPKlPT_S7_PKS6_S9_illlliPT2_S5_iiiiPKf,"a",@progbits
	.sectionflags	@""
	.align	4
.nv.constant0._ZN4vllm38concat_and_cache_mla_rope_fused_kernelIN3c108BFloat16ELb1EttLNS_18Fp8KVCacheDataTypeE0EEEvPKlPT_S7_PKS6_S9_illlliPT2_S5_iiiiPKf:
	.zero		480


//--------------------- .nv.constant0._ZN4vllm38concat_and_cache_mla_rope_fused_kernelIN3c104HalfELb0EttLNS_18Fp8KVCacheDataTypeE0EEEvPKlPT_S7_PKS6_S9_illlliPT2_S5_iiiiPKf --------------------------
	.section	.nv.constant0._ZN4vllm38concat_and_cache_mla_rope_fused_kernelIN3c104HalfELb0EttLNS_18Fp8KVCacheDataTypeE0EEEvPKlPT_S7_PKS6_S9_illlliPT2_S5_iiiiPKf,"a",@progbits
	.sectionflags	@""
	.align	4
.nv.constant0._ZN4vllm38concat_and_cache_mla_rope_fused_kernelIN3c104HalfELb0EttLNS_18Fp8KVCacheDataTypeE0EEEvPKlPT_S7_PKS6_S9_illlliPT2_S5_iiiiPKf:
	.zero		480


//--------------------- .nv.constant0._ZN4vllm38concat_and_cache_mla_rope_fused_kernelIN3c104HalfELb1EttLNS_18Fp8KVCacheDataTypeE0EEEvPKlPT_S7_PKS6_S9_illlliPT2_S5_iiiiPKf --------------------------
	.section	.nv.constant0._ZN4vllm38concat_and_cache_mla_rope_fused_kernelIN3c104HalfELb1EttLNS_18Fp8KVCacheDataTypeE0EEEvPKlPT_S7_PKS6_S9_illlliPT2_S5_iiiiPKf,"a",@progbits
	.sectionflags	@""
	.align	4
.nv.constant0._ZN4vllm38concat_and_cache_mla_rope_fused_kernelIN3c104HalfELb1EttLNS_18Fp8KVCacheDataTypeE0EEEvPKlPT_S7_PKS6_S9_illlliPT2_S5_iiiiPKf:
	.zero		480


//--------------------- .nv.constant0._ZN4vllm38concat_and_cache_mla_rope_fused_kernelIfLb0EttLNS_18Fp8KVCacheDataTypeE0EEEvPKlPT_S5_PKS4_S7_illlliPT2_S3_iiiiPKf --------------------------
	.section	.nv.constant0._ZN4vllm38concat_and_cache_mla_rope_fused_kernelIfLb0EttLNS_18Fp8KVCacheDataTypeE0EEEvPKlPT_S5_PKS4_S7_illlliPT2_S3_iiiiPKf,"a",@progbits
	.sectionflags	@""
	.align	4
.nv.constant0._ZN4vllm38concat_and_cache_mla_rope_fused_kernelIfLb0EttLNS_18Fp8KVCacheDataTypeE0EEEvPKlPT_S5_PKS4_S7_illlliPT2_S3_iiiiPKf:
	.zero		480


//--------------------- .nv.constant0._ZN4vllm38concat_and_cache_mla_rope_fused_kernelIfLb1EttLNS_18Fp8KVCacheDataTypeE0EEEvPKlPT_S5_PKS4_S7_illlliPT2_S3_iiiiPKf --------------------------
	.section	.nv.constant0._ZN4vllm38concat_and_cache_mla_rope_fused_kernelIfLb1EttLNS_18Fp8KVCacheDataTypeE0EEEvPKlPT_S5_PKS4_S7_illlliPT2_S3_iiiiPKf,"a",@progbits
	.sectionflags	@""
	.align	4
.nv.constant0._ZN4vllm38concat_and_cache_mla_rope_fused_kernelIfLb1EttLNS_18Fp8KVCacheDataTypeE0EEEvPKlPT_S5_PKS4_S7_illlliPT2_S3_iiiiPKf:
	.zero		480


//--------------------- .nv.constant0._ZN4vllm38concat_and_cache_mla_rope_fused_kernelIN3c108BFloat16ELb0EffLNS_18Fp8KVCacheDataTypeE0EEEvPKlPT_S7_PKS6_S9_illlliPT2_S5_iiiiPKf --------------------------
	.section	.nv.constant0._ZN4vllm38concat_and_cache_mla_rope_fused_kernelIN3c108BFloat16ELb0EffLNS_18Fp8KVCacheDataTypeE0EEEvPKlPT_S7_PKS6_S9_illlliPT2_S5_iiiiPKf,"a",@progbits
	.sectionflags	@""
	.align	4
.nv.constant0._ZN4vllm38concat_and_cache_mla_rope_fused_kernelIN3c108BFloat16ELb0EffLNS_18Fp8KVCacheDataTypeE0EEEvPKlPT_S7_PKS6_S9_illlliPT2_S5_iiiiPKf:
	.zero		480


//--------------------- .nv.constant0._ZN4vllm38concat_and_cache_mla_rope_fused_kernelIN3c108BFloat16ELb1EffLNS_18Fp8KVCacheDataTypeE0EEEvPKlPT_S7_PKS6_S9_illlliPT2_S5_iiiiPKf --------------------------
	.section	.nv.constant0._ZN4vllm38concat_and_cache_mla_rope_fused_kernelIN3c108BFloat16ELb1EffLNS_18Fp8KVCacheDataTypeE0EEEvPKlPT_S7_PKS6_S9_illlliPT2_S5_iiiiPKf,"a",@progbits
	.sectionflags	@""
	.align	4
.nv.constant0._ZN4vllm38concat_and_cache_mla_rope_fused_kernelIN3c108BFloat16ELb1EffLNS_18Fp8KVCacheDataTypeE0EEEvPKlPT_S7_PKS6_S9_illlliPT2_S5_iiiiPKf:
	.zero		480


//--------------------- .nv.constant0._ZN4vllm38concat_and_cache_mla_rope_fused_kernelIN3c104HalfELb0EffLNS_18Fp8KVCacheDataTypeE0EEEvPKlPT_S7_PKS6_S9_illlliPT2_S5_iiiiPKf --------------------------
	.section	.nv.constant0._ZN4vllm38concat_and_cache_mla_rope_fused_kernelIN3c104HalfELb0EffLNS_18Fp8KVCacheDataTypeE0EEEvPKlPT_S7_PKS6_S9_illlliPT2_S5_iiiiPKf,"a",@progbits
	.sectionflags	@""
	.align	4
.nv.constant0._ZN4vllm38concat_and_cache_mla_rope_fused_kernelIN3c104HalfELb0EffLNS_18Fp8KVCacheDataTypeE0EEEvPKlPT_S7_PKS6_S9_illlliPT2_S5_iiiiPKf:
	.zero		480


//--------------------- .nv.constant0._ZN4vllm38concat_and_cache_mla_rope_fused_kernelIN3c104HalfELb1EffLNS_18Fp8KVCacheDataTypeE0EEEvPKlPT_S7_PKS6_S9_illlliPT2_S5_iiiiPKf --------------------------
	.section	.nv.constant0._ZN4vllm38concat_and_cache_mla_rope_fused_kernelIN3c104HalfELb1EffLNS_18Fp8KVCacheDataTypeE0EEEvPKlPT_S7_PKS6_S9_illlliPT2_S5_iiiiPKf,"a",@progbits
	.sectionflags	@""
	.align	4
.nv.constant0._ZN4vllm38concat_and_cache_mla_rope_fused_kernelIN3c104HalfELb1EffLNS_18Fp8KVCacheDataTypeE0EEEvPKlPT_S7_PKS6_S9_illlliPT2_S5_iiiiPKf:
	.zero		480


//--------------------- .nv.constant0._ZN4vllm38concat_and_cache_mla_rope_fused_kernelIfLb0EffLNS_18Fp8KVCacheDataTypeE0EEEvPKlPT_S5_PKS4_S7_illlliPT2_S3_iiiiPKf --------------------------
	.section	.nv.constant0._ZN4vllm38concat_and_cache_mla_rope_fused_kernelIfLb0EffLNS_18Fp8KVCacheDataTypeE0EEEvPKlPT_S5_PKS4_S7_illlliPT2_S3_iiiiPKf,"a",@progbits
	.sectionflags	@""
	.align	4
.nv.constant0._ZN4vllm38concat_and_cache_mla_rope_fused_kernelIfLb0EffLNS_18Fp8KVCacheDataTypeE0EEEvPKlPT_S5_PKS4_S7_illlliPT2_S3_iiiiPKf:
	.zero		480


//--------------------- .nv.constant0._ZN4vllm38concat_and_cache_mla_rope_fused_kernelIfLb1EffLNS_18Fp8KVCacheDataTypeE0EEEvPKlPT_S5_PKS4_S7_illlliPT2_S3_iiiiPKf --------------------------
	.section	.nv.constant0._ZN4vllm38concat_and_cache_mla_rope_fused_kernelIfLb1EffLNS_18Fp8KVCacheDataTypeE0EEEvPKlPT_S5_PKS4_S7_illlliPT2_S3_iiiiPKf,"a",@progbits
	.sectionflags	@""
	.align	4
.nv.constant0._ZN4vllm38concat_and_cache_mla_rope_fused_kernelIfLb1EffLNS_18Fp8KVCacheDataTypeE0EEEvPKlPT_S5_PKS4_S7_illlliPT2_S3_iiiiPKf:
	.zero		480


//--------------------- .text._ZN4vllm38concat_and_cache_mla_rope_fused_kernelIN3c108BFloat16ELb0E13__nv_bfloat16hLNS_18Fp8KVCacheDataTypeE2EEEvPKlPT_S8_PKS7_SA_illlliPT2_S6_iiiiPKf --------------------------
	.section	.text._ZN4vllm38concat_and_cache_mla_rope_fused_kernelIN3c108BFloat16ELb0E13__nv_bfloat16hLNS_18Fp8KVCacheDataTypeE2EEEvPKlPT_S8_PKS7_SA_illlliPT2_S6_iiiiPKf,"ax",@progbits
	.sectioninfo	@"SHI_REGISTERS=28"
	.align	128
        .global         _ZN4vllm38concat_and_cache_mla_rope_fused_kernelIN3c108BFloat16ELb0E13__nv_bfloat16hLNS_18Fp8KVCacheDataTypeE2EEEvPKlPT_S8_PKS7_SA_illlliPT2_S6_iiiiPKf
        .type           _ZN4vllm38concat_and_cache_mla_rope_fused_kernelIN3c108BFloat16ELb0E13__nv_bfloat16hLNS_18Fp8KVCacheDataTypeE2EEEvPKlPT_S8_PKS7_SA_illlliPT2_S6_iiiiPKf,@function
        .size           _ZN4vllm38concat_and_cache_mla_rope_fused_kernelIN3c108BFloat16ELb0E13__nv_bfloat16hLNS_18Fp8KVCacheDataTypeE2EEEvPKlPT_S8_PKS7_SA_illlliPT2_S6_iiiiPKf,(.L_x_450 - _ZN4vllm38concat_and_cache_mla_rope_fused_kernelIN3c108BFloat16ELb0E13__nv_bfloat16hLNS_18Fp8KVCacheDataTypeE2EEEvPKlPT_S8_PKS7_SA_illlliPT2_S6_iiiiPKf)
        .other          _ZN4vllm38concat_and_cache_mla_rope_fused_kernelIN3c108BFloat16ELb0E13__nv_bfloat16hLNS_18Fp8KVCacheDataTypeE2EEEvPKlPT_S8_PKS7_SA_illlliPT2_S6_iiiiPKf,@"STO_CUDA_ENTRY STV_DEFAULT"
_ZN4vllm38concat_and_cache_mla_rope_fused_kernelIN3c108BFloat16ELb0E13__nv_bfloat16hLNS_18Fp8KVCacheDataTypeE2EEEvPKlPT_S8_PKS7_SA_illlliPT2_S6_iiiiPKf:
.text._ZN4vllm38concat_and_cache_mla_rope_fused_kernelIN3c108BFloat16ELb0E13__nv_bfloat16hLNS_18Fp8KVCacheDataTypeE2EEEvPKlPT_S8_PKS7_SA_illlliPT2_S6_iiiiPKf:
[----:B------:R-:W-:Y:S02]  /*0000*/  IMAD.MOV.U32 R1, RZ, RZ, c[0x0][0x28] ;  /* 0x00000a00ff017624 */ /* 0x000fe400078e00ff */
[----:B------:R-:W0:Y:S01]  /*0010*/  S2R R15, SR_CTAID.X ;  /* 0x00000000000f7919 */ /* 0x000e220000002500 */
[----:B------:R-:W-:Y:S01]  /*0020*/  IMAD.MOV.U32 R2, RZ, RZ, 0x8 ;  /* 0x00000008ff027424 */ /* 0x000fe200078e00ff */
[----:B------:R-:W-:Y:S01]  /*0030*/  ULDC.64 UR36, c[0x0][0x118] ;  /* 0x0000460000247ab9 */ /* 0x000fe20000000a00 */
[C---:B0-----:R-:W-:Y:S02]  /*0040*/  LEA R4, P0, R15.reuse, c[0x0][0x1c0], 0x3 ;  /* 0x000070000f047a11 */ /* 0x041fe400078018ff */
[C---:B------:R-:W-:Y:S02]  /*0050*/  IMAD.WIDE.U32 R2, R15.reuse, R2, c[0x0][0x160] ;  /* 0x000058000f027625 */ /* 0x040fe400078e0002 */
[----:B------:R-:W-:-:S04]  /*0060*/  LEA.HI.X R5, R15, c[0x0][0x1c4], RZ, 0x3, P0 ;  /* 0x000071000f057a11 */ /* 0x000fc800000f1cff */
[----:B------:R-:W2:Y:S04]  /*0070*/  LDG.E.64.CONSTANT R2, [R2.64] ;  /* 0x0000002402027981 */ /* 0x000ea8000c1e9b00 */
[----:B------:R-:W3:Y:S01]  /*0080*/  LDG.E.CONSTANT R4, [R4.64+0x4] ;  /* 0x0000042404047981 */ /* 0x000ee2000c1e9900 */
[----:B------:R-:W-:Y:S01]  /*0090*/  IMAD.MOV.U32 R7, RZ, RZ, c[0x0][0x188] ;  /* 0x00006200ff077624 */ /* 0x000fe200078e00ff */
[----:B------:R-:W-:Y:S02]  /*00a0*/  BSSY B0, `(.L_x_0) ;  /* 0x000005a000007945 */ /* 0x000fe40003800000 */
[----:B------:R-:W0:Y:S02]  /*00b0*/  S2R R0, SR_TID.X ;  /* 0x0000000000007919 */ /* 0x000e240000002100 */
[----:B------:R-:W-:-:S02]  /*00c0*/  LEA.HI R13, R7, c[0x0][0x188], RZ, 0x1 ;  /* 0x00006200070d7a11 */ /* 0x000fc400078f08ff */
[----:B------:R-:W-:Y:S02]  /*00d0*/  SHF.R.S32.HI R7, RZ, 0x1f, R7 ;  /* 0x0000001fff077819 */ /* 0x000fe40000011407 */
[----:B------:R-:W-:-:S05]  /*00e0*/  SHF.R.S32.HI R13, RZ, 0x1, R13 ;  /* 0x00000001ff0d7819 */ /* 0x000fca000001140d */
[----:B------:R-:W-:-:S05]  /*00f0*/  IMAD R17, R13, c[0x0][0x1b0], RZ ;  /* 0x00006c000d117a24 */ /* 0x000fca00078e02ff */
[----:B0-----:R-:W-:Y:S01]  /*0100*/  ISETP.GE.AND P1, PT, R0, R17, PT ;  /* 0x000000110000720c */ /* 0x001fe20003f26270 */
[----:B--2---:R-:W-:Y:S01]  /*0110*/  IMAD R6, R3, c[0x0][0x188], RZ ;  /* 0x0000620003067a24 */ /* 0x004fe200078e02ff */
[----:B---3--:R-:W-:-:S03]  /*0120*/  ISETP.GE.AND P0, PT, R4, RZ, PT ;  /* 0x000000ff0400720c */ /* 0x008fc60003f06270 */
[C---:B------:R-:W-:Y:S02]  /*0130*/  IMAD R7, R2.reuse, R7, R6 ;  /* 0x0000000702077224 */ /* 0x040fe400078e0206 */
[----:B------:R-:W-:-:S04]  /*0140*/  IMAD.WIDE.U32 R4, R2, c[0x0][0x188], RZ ;  /* 0x0000620002047a25 */ /* 0x000fc800078e00ff */
[----:B------:R-:W-:Y:S02]  /*0150*/  IMAD.IADD R19, R5, 0x1, R7 ;  /* 0x0000000105137824 */ /* 0x000fe400078e0207 */
[----:B------:R-:W-:Y:S05]  /*0160*/  @P1 BRA `(.L_x_1) ;  /* 0x000004d000001947 */ /* 0x000fea0003800000 */
[-C--:B------:R-:W-:Y:S01]  /*0170*/  IABS R12, R13.reuse ;  /* 0x0000000d000c7213 */ /* 0x080fe20000000000 */
[----:B------:R-:W-:Y:S01]  /*0180*/  IMAD.MOV.U32 R2, RZ, RZ, RZ ;  /* 0x000000ffff027224 */ /* 0x000fe200078e00ff */
[----:B------:R-:W-:Y:S01]  /*0190*/  SHF.R.S32.HI R8, RZ, 0x1f, R13 ;  /* 0x0000001fff087819 */ /* 0x000fe2000001140d */
[----:B------:R-:W-:Y:S01]  /*01a0*/  IMAD.MOV.U32 R18, RZ, RZ, R0 ;  /* 0x000000ffff127224 */ /* 0x000fe200078e0000 */
[----:B------:R-:W0:Y:S01]  /*01b0*/  I2F.RP R6, R12 ;  /* 0x0000000c00067306 */ /* 0x000e220000209400 */
[C---:B------:R-:W-:Y:S02]  /*01c0*/  ISETP.NE.AND P1, PT, R13.reuse, RZ, PT ;  /* 0x000000ff0d00720c */ /* 0x040fe40003f25270 */
[----:B------:R-:W-:Y:S02]  /*01d0*/  LOP3.LUT R16, RZ, R13, RZ, 0x33, !PT ;  /* 0x0000000dff107212 */ /* 0x000fe400078e33ff */
[----:B------:R-:W-:-:S03]  /*01e0*/  SHF.L.U64.HI R23, R13, 0x1, R8 ;  /* 0x000000010d177819 */ /* 0x000fc60000010208 */
[----:B0-----:R-:W0:Y:S02]  /*01f0*/  MUFU.RCP R6, R6 ;  /* 0x0000000600067308 */ /* 0x001e240000001000 */
[----:B0-----:R-:W-:-:S06]  /*0200*/  IADD3 R7, R6, 0xffffffe, RZ ;  /* 0x0ffffffe06077810 */ /* 0x001fcc0007ffe0ff */
[----:B------:R-:W0:Y:S02]  /*0210*/  F2I.FTZ.U32.TRUNC.NTZ R3, R7 ;  /* 0x0000000700037305 */ /* 0x000e24000021f000 */
[----:B0-----:R-:W-:-:S04]  /*0220*/  IMAD.MOV R9, RZ, RZ, -R3 ;  /* 0x000000ffff097224 */ /* 0x001fc800078e0a03 */
[----:B------:R-:W-:-:S04]  /*0230*/  IMAD R9, R9, R12, RZ ;  /* 0x0000000c09097224 */ /* 0x000fc800078e02ff */
[----:B------:R-:W-:-:S04]  /*0240*/  IMAD.HI.U32 R14, R3, R9, R2 ;  /* 0x00000009030e7227 */ /* 0x000fc800078e0002 */
[----:B------:R-:W-:-:S04]  /*0250*/  IMAD.WIDE.U32 R2, R15, c[0x0][0x190], RZ ;  /* 0x000064000f027a25 */ /* 0x000fc800078e00ff */
[----:B------:R-:W-:Y:S02]  /*0260*/  IMAD R21, R15, c[0x0][0x194], R3 ;  /* 0x000065000f157a24 */ /* 0x000fe400078e0203 */
.L_x_2:
[----:B0-----:R-:W-:Y:S01]  /*0270*/  IABS R6, R13 ;  /* 0x0000000d00067213 */ /* 0x001fe20000000000 */
[----:B------:R-:W-:Y:S01]  /*0280*/  IMAD.MOV.U32 R20, RZ, RZ, R2 ;  /* 0x000000ffff147224 */ /* 0x000fe200078e0002 */
[----:B------:R-:W-:-:S03]  /*0290*/  IABS R7, R18 ;  /* 0x0000001200077213 */ /* 0x000fc60000000000 */
[----:B------:R-:W-:Y:S02]  /*02a0*/  IMAD.MOV R8, RZ, RZ, -R6 ;  /* 0x000000ffff087224 */ /* 0x000fe400078e0a06 */
[----:B------:R-:W-:-:S04]  /*02b0*/  IMAD.HI.U32 R6, R14, R7, RZ ;  /* 0x000000070e067227 */ /* 0x000fc800078e00ff */
[----:B------:R-:W-:Y:S01]  /*02c0*/  IMAD R7, R6, R8, R7 ;  /* 0x0000000806077224 */ /* 0x000fe200078e0207 */
[----:B------:R-:W-:-:S04]  /*02d0*/  IABS R8, R13 ;  /* 0x0000000d00087213 */ /* 0x000fc80000000000 */
[----:B------:R-:W-:-:S13]  /*02e0*/  ISETP.GT.U32.AND P3, PT, R12, R7, PT ;  /* 0x000000070c00720c */ /* 0x000fda0003f64070 */
[----:B------:R-:W-:Y:S01]  /*02f0*/  @!P3 IMAD.IADD R7, R7, 0x1, -R8 ;  /* 0x000000010707b824 */ /* 0x000fe200078e0a08 */
[----:B------:R-:W-:-:S04]  /*0300*/  @!P3 IADD3 R6, R6, 0x1, RZ ;  /* 0x000000010606b810 */ /* 0x000fc80007ffe0ff */
[----:B------:R-:W-:Y:S02]  /*0310*/  ISETP.GE.U32.AND P2, PT, R7, R12, PT ;  /* 0x0000000c0700720c */ /* 0x000fe40003f46070 */
[----:B------:R-:W-:-:S04]  /*0320*/  LOP3.LUT R7, R18, R13, RZ, 0x3c, !PT ;  /* 0x0000000d12077212 */ /* 0x000fc800078e3cff */
[----:B------:R-:W-:-:S07]  /*0330*/  ISETP.GE.AND P4, PT, R7, RZ, PT ;  /* 0x000000ff0700720c */ /* 0x000fce0003f86270 */
[----:B------:R-:W-:-:S06]  /*0340*/  @P2 IADD3 R6, R6, 0x1, RZ ;  /* 0x0000000106062810 */ /* 0x000fcc0007ffe0ff */
[----:B------:R-:W-:-:S05]  /*0350*/  @!P4 IMAD.MOV R6, RZ, RZ, -R6 ;  /* 0x000000ffff06c224 */ /* 0x000fca00078e0a06 */
[----:B------:R-:W-:-:S04]  /*0360*/  SEL R9, R16, R6, !P1 ;  /* 0x0000000610097207 */ /* 0x000fc80004800000 */
[--C-:B------:R-:W-:Y:S01]  /*0370*/  SHF.R.S32.HI R10, RZ, 0x1f, R9.reuse ;  /* 0x0000001fff0a7819 */ /* 0x100fe20000011409 */
[----:B------:R-:W-:Y:S02]  /*0380*/  IMAD.MOV R8, RZ, RZ, -R9 ;  /* 0x000000ffff087224 */ /* 0x000fe400078e0a09 */
[----:B------:R-:W-:-:S04]  /*0390*/  IMAD.WIDE.U32 R6, R9, c[0x0][0x198], R20 ;  /* 0x0000660009067a25 */ /* 0x000fc800078e0014 */
[----:B------:R-:W-:Y:S02]  /*03a0*/  IMAD R8, R13, R8, R18 ;  /* 0x000000080d087224 */ /* 0x000fe400078e0212 */
[----:B------:R-:W-:Y:S02]  /*03b0*/  IMAD R20, R10, c[0x0][0x198], RZ ;  /* 0x000066000a147a24 */ /* 0x000fe400078e02ff */
[C---:B------:R-:W-:Y:S01]  /*03c0*/  IMAD.SHL.U32 R11, R8.reuse, 0x2, RZ ;  /* 0x00000002080b7824 */ /* 0x040fe200078e00ff */
[----:B------:R-:W-:Y:S01]  /*03d0*/  IADD3 R10, P2, R8, R4, RZ ;  /* 0x00000004080a7210 */ /* 0x000fe20007f5e0ff */
[----:B------:R-:W-:-:S03]  /*03e0*/  IMAD R20, R9, c[0x0][0x19c], R20 ;  /* 0x0000670009147a24 */ /* 0x000fc600078e0214 */
[----:B------:R-:W-:Y:S02]  /*03f0*/  SHF.R.S32.HI R9, RZ, 0x1f, R11 ;  /* 0x0000001fff097819 */ /* 0x000fe4000001140b */
[----:B------:R-:W-:Y:S02]  /*0400*/  IADD3 R11, P3, R11, R6, RZ ;  /* 0x000000060b0b7210 */ /* 0x000fe40007f7e0ff */
[----:B------:R-:W-:Y:S02]  /*0410*/  LEA.HI.X.SX32 R25, R8, R19, 0x1, P2 ;  /* 0x0000001308197211 */ /* 0x000fe400010f0eff */
[C---:B------:R-:W-:Y:S02]  /*0420*/  LEA R6, P2, R10.reuse, c[0x0][0x180], 0x1 ;  /* 0x000060000a067a11 */ /* 0x040fe400078408ff */
[----:B------:R-:W-:Y:S02]  /*0430*/  IADD3.X R20, R9, R7, R20, P3, !PT ;  /* 0x0000000709147210 */ /* 0x000fe40001ffe414 */
[----:B------:R-:W-:-:S02]  /*0440*/  LEA.HI.X R7, R10, c[0x0][0x184], R25, 0x1, P2 ;  /* 0x000061000a077a11 */ /* 0x000fc400010f0c19 */
[----:B------:R-:W-:Y:S02]  /*0450*/  LEA R8, P2, R13, R6, 0x1 ;  /* 0x000000060d087211 */ /* 0x000fe400078408ff */
[----:B------:R-:W-:Y:S01]  /*0460*/  LEA R10, P3, R11, c[0x0][0x168], 0x1 ;  /* 0x00005a000b0a7a11 */ /* 0x000fe200078608ff */
[----:B------:R-:W2:Y:S02]  /*0470*/  LDG.E.U16.CONSTANT R6, [R6.64] ;  /* 0x0000002406067981 */ /* 0x000ea4000c1e9500 */
[----:B------:R-:W-:Y:S01]  /*0480*/  IMAD.X R9, R7, 0x1, R23, P2 ;  /* 0x0000000107097824 */ /* 0x000fe200010e0617 */
[----:B------:R-:W-:-:S04]  /*0490*/  LEA.HI.X R11, R11, c[0x0][0x16c], R20, 0x1, P3 ;  /* 0x00005b000b0b7a11 */ /* 0x000fc800018f0c14 */
[----:B------:R-:W3:Y:S04]  /*04a0*/  LDG.E.U16.CONSTANT R8, [R8.64] ;  /* 0x0000002408087981 */ /* 0x000ee8000c1e9500 */
[----:B------:R-:W4:Y:S04]  /*04b0*/  LDG.E.U16 R20, [R10.64] ;  /* 0x000000240a147981 */ /* 0x000f28000c1e1500 */
[----:B------:R-:W5:Y:S01]  /*04c0*/  LDG.E.U16 R22, [R10.64+0x2] ;  /* 0x000002240a167981 */ /* 0x000f62000c1e1500 */
[----:B------:R-:W-:-:S04]  /*04d0*/  IADD3 R18, R18, c[0x0][0x0], RZ ;  /* 0x0000000012127a10 */ /* 0x000fc80007ffe0ff */
[----:B------:R-:W-:Y:S02]  /*04e0*/  ISETP.GE.AND P2, PT, R18, R17, PT ;  /* 0x000000111200720c */ /* 0x000fe40003f46270 */
[----:B--2---:R-:W-:Y:S02]  /*04f0*/  PRMT R7, RZ, 0x5410, R6 ;  /* 0x00005410ff077816 */ /* 0x004fe40000000006 */
[----:B---3--:R-:W-:Y:S02]  /*0500*/  PRMT R9, RZ, 0x5410, R8 ;  /* 0x00005410ff097816 */ /* 0x008fe40000000008 */
[----:B----4-:R-:W-:Y:S02]  /*0510*/  PRMT R20, RZ, 0x5410, R20 ;  /* 0x00005410ff147816 */ /* 0x010fe40000000014 */
[----:B-----5:R-:W-:-:S03]  /*0520*/  PRMT R6, RZ, 0x5410, R22 ;  /* 0x00005410ff067816 */ /* 0x020fc60000000016 */
[----:B------:R-:W-:Y:S02]  /*0530*/  FMUL.FTZ R22, R20, R7 ;  /* 0x0000000714167220 */ /* 0x000fe40000410000 */
[----:B------:R-:W-:Y:S02]  /*0540*/  FMUL.FTZ R25, R6, R9 ;  /* 0x0000000906197220 */ /* 0x000fe40000410000 */
[----:B------:R-:W-:-:S03]  /*0550*/  FMUL.FTZ R7, R7, R6 ;  /* 0x0000000607077220 */ /* 0x000fc60000410000 */
[----:B------:R-:W-:-:S04]  /*0560*/  F2FP.BF16.PACK_AB R22, R25, R22 ;  /* 0x000000161916723e */ /* 0x000fc800000010ff */
[--C-:B------:R-:W-:Y:S02]  /*0570*/  PRMT R6, RZ, 0x5410, R22.reuse ;  /* 0x00005410ff067816 */ /* 0x100fe40000000016 */
[----:B------:R-:W-:Y:S01]  /*0580*/  PRMT R22, RZ, 0x7610, R22 ;  /* 0x00007610ff167816 */ /* 0x000fe20000000016 */
[----:B------:R-:W-:-:S04]  /*0590*/  FMUL.FTZ R20, R20, R9 ;  /* 0x0000000914147220 */ /* 0x000fc80000410000 */
[----:B------:R-:W-:Y:S01]  /*05a0*/  FADD.FTZ R6, R6, -R22 ;  /* 0x8000001606067221 */ /* 0x000fe20000010000 */
[----:B------:R-:W-:-:S04]  /*05b0*/  F2FP.BF16.PACK_AB R20, RZ, R20 ;  /* 0x00000014ff14723e */ /* 0x000fc800000010ff */
[----:B------:R-:W-:Y:S02]  /*05c0*/  F2FP.BF16.PACK_AB R6, R7, R6 ;  /* 0x000000060706723e */ /* 0x000fe400000010ff */
[----:B------:R-:W-:Y:S02]  /*05d0*/  PRMT R20, RZ, 0x5410, R20 ;  /* 0x00005410ff147816 */ /* 0x000fe40000000014 */
[----:B------:R-:W-:-:S05]  /*05e0*/  PRMT R7, RZ, 0x7610, R6 ;  /* 0x00007610ff077816 */ /* 0x000fca0000000006 */
[----:B------:R-:W-:-:S05]  /*05f0*/  FADD.FTZ R7, R7, R20 ;  /* 0x0000001407077221 */ /* 0x000fca0000010000 */
[----:B------:R-:W-:Y:S01]  /*0600*/  F2FP.BF16.PACK_AB R7, RZ, R7 ;  /* 0x00000007ff07723e */ /* 0x000fe200000010ff */
[----:B------:R0:W-:Y:S04]  /*0610*/  STG.E.U16 [R10.64], R6 ;  /* 0x000000060a007986 */ /* 0x0001e8000c101524 */
[----:B------:R0:W-:Y:S01]  /*0620*/  STG.E.U16 [R10.64+0x2], R7 ;  /* 0x000002070a007986 */ /* 0x0001e2000c101524 */
[----:B------:R-:W-:Y:S05]  /*0630*/  @!P2 BRA `(.L_x_2) ;  /* 0xfffffc300000a947 */ /* 0x000fea000383ffff */
.L_x_1:
[----:B------:R-:W-:Y:S05]  /*0640*/  BSYNC B0 ;  /* 0x0000000000007941 */ /* 0x000fea0003800000 */
.L_x_0:
[----:B------:R-:W-:Y:S05]  /*0650*/  @!P0 EXIT ;  /* 0x000000000000894d */ /* 0x000fea0003800000 */
[----:B------:R-:W-:Y:S01]  /*0660*/  ISETP.GE.AND P0, PT, R0, R13, PT ;  /* 0x0000000d0000720c */ /* 0x000fe20003f06270 */
[----:B------:R-:W-:-:S12]  /*0670*/  BSSY B6, `(.L_x_3) ;  /* 0x000003b000067945 */ /* 0x000fd80003800000 */
[----:B------:R-:W-:Y:S05]  /*0680*/  @!P0 BRA `(.L_x_4) ;  /* 0x0000003000008947 */ /* 0x000fea0003800000 */
[----:B------:R-:W-:-:S13]  /*0690*/  ISETP.GE.AND P0, PT, R0, c[0x0][0x1d0], PT ;  /* 0x0000740000007a0c */ /* 0x000fda0003f06270 */
[----:B------:R-:W-:Y:S05]  /*06a0*/  @P0 EXIT ;  /* 0x000000000000094d */ /* 0x000fea0003800000 */
[----:B------:R-:W-:Y:S05]  /*06b0*/  BRA `(.L_x_5) ;  /* 0x0000036000007947 */ /* 0x000fea0003800000 */
.L_x_4:
[C---:B0-----:R-:W-:Y:S01]  /*06c0*/  IMAD.SHL.U32 R6, R0.reuse, 0x2, RZ ;  /* 0x0000000200067824 */ /* 0x041fe200078e00ff */
[----:B------:R-:W-:-:S04]  /*06d0*/  IADD3 R4, P0, R0, R4, RZ ;  /* 0x0000000400047210 */ /* 0x000fc80007f1e0ff */
[--C-:B------:R-:W-:Y:S02]  /*06e0*/  SHF.R.S32.HI R7, RZ, 0x1f, R6.reuse ;  /* 0x0000001fff077819 */ /* 0x100fe40000011406 */
[----:B------:R-:W-:Y:S02]  /*06f0*/  LEA.HI.X.SX32 R19, R0, R19, 0x1, P0 ;  /* 0x0000001300137211 */ /* 0x000fe400000f0eff */
[----:B------:R-:W-:Y:S01]  /*0700*/  LEA R2, P0, R4, c[0x0][0x180], 0x1 ;  /* 0x0000600004027a11 */ /* 0x000fe200078008ff */
[----:B------:R-:W-:-:S03]  /*0710*/  IMAD.WIDE.U32 R6, R15, c[0x0][0x1a0], R6 ;  /* 0x000068000f067a25 */ /* 0x000fc600078e0006 */
[----:B------:R-:W-:Y:S01]  /*0720*/  LEA.HI.X R3, R4, c[0x0][0x184], R19, 0x1, P0 ;  /* 0x0000610004037a11 */ /* 0x000fe200000f0c13 */
[----:B------:R-:W-:Y:S01]  /*0730*/  IMAD R15, R15, c[0x0][0x1a4], R7 ;  /* 0x000069000f0f7a24 */ /* 0x000fe200078e0207 */
[----:B------:R-:W-:-:S03]  /*0740*/  LEA R14, P0, R6, c[0x0][0x170], 0x1 ;  /* 0x00005c00060e7a11 */ /* 0x000fc600078008ff */
[----:B------:R-:W-:Y:S01]  /*0750*/  IMAD.WIDE R4, R13, 0x2, R2 ;  /* 0x000000020d047825 */ /* 0x000fe200078e0202 */
[----:B------:R-:W-:Y:S01]  /*0760*/  LEA.HI.X R15, R6, c[0x0][0x174], R15, 0x1, P0 ;  /* 0x00005d00060f7a11 */ /* 0x000fe200000f0c0f */
[----:B------:R-:W2:Y:S04]  /*0770*/  LDG.E.U16.CONSTANT R2, [R2.64] ;  /* 0x0000002402027981 */ /* 0x000ea8000c1e9500 */
[----:B------:R-:W3:Y:S04]  /*0780*/  LDG.E.U16.CONSTANT R4, [R4.64] ;  /* 0x0000002404047981 */ /* 0x000ee8000c1e9500 */
[----:B------:R-:W4:Y:S04]  /*0790*/  LDG.E.U16 R0, [R14.64] ;  /* 0x000000240e007981 */ /* 0x000f28000c1e1500 */
[----:B------:R-:W5:Y:S01]  /*07a0*/  LDG.E.U16 R6, [R14.64+0x2] ;  /* 0x000002240e067981 */ /* 0x000f62000c1e1500 */
[----:B------:R-:W-:-:S02]  /*07b0*/  IMAD.MOV.U32 R8, RZ, RZ, 0x219 ;  /* 0x00000219ff087424 */ /* 0x000fc400078e00ff */
[----:B------:R-:W-:Y:S02]  /*07c0*/  IMAD.MOV.U32 R10, RZ, RZ, c[0x4][0x30] ;  /* 0x01000c00ff0a7624 */ /* 0x000fe400078e00ff */
[----:B------:R-:W-:Y:S02]  /*07d0*/  IMAD.MOV.U32 R11, RZ, RZ, c[0x4][0x34] ;  /* 0x01000d00ff0b7624 */ /* 0x000fe400078e00ff */
[----:B------:R-:W-:Y:S02]  /*07e0*/  IMAD.MOV.U32 R12, RZ, RZ, 0x1 ;  /* 0x00000001ff0c7424 */ /* 0x000fe400078e00ff */
[----:B------:R-:W-:Y:S01]  /*07f0*/  IMAD.MOV.U32 R13, RZ, RZ, RZ ;  /* 0x000000ffff0d7224 */ /* 0x000fe200078e00ff */
[----:B--2---:R-:W-:Y:S02]  /*0800*/  PRMT R3, RZ, 0x5410, R2 ;  /* 0x00005410ff037816 */ /* 0x004fe40000000002 */
[----:B---3--:R-:W-:Y:S01]  /*0810*/  PRMT R5, RZ, 0x5410, R4 ;  /* 0x00005410ff057816 */ /* 0x008fe20000000004 */
[----:B------:R-:W-:Y:S01]  /*0820*/  IMAD.MOV.U32 R4, RZ, RZ, c[0x4][0x118] ;  /* 0x01004600ff047624 */ /* 0x000fe200078e00ff */
[----:B----4-:R-:W-:-:S02]  /*0830*/  PRMT R0, RZ, 0x5410, R0 ;  /* 0x00005410ff007816 */ /* 0x010fc40000000000 */
[----:B-----5:R-:W-:-:S03]  /*0840*/  PRMT R2, RZ, 0x5410, R6 ;  /* 0x00005410ff027816 */ /* 0x020fc60000000006 */
[----:B------:R-:W-:Y:S02]  /*0850*/  FMUL.FTZ R6, R0, R3 ;  /* 0x0000000300067220 */ /* 0x000fe40000410000 */
[----:B------:R-:W-:Y:S02]  /*0860*/  FMUL.FTZ R7, R2, R5 ;  /* 0x0000000502077220 */ /* 0x000fe40000410000 */
[----:B------:R-:W-:-:S03]  /*0870*/  FMUL.FTZ R3, R3, R2 ;  /* 0x0000000203037220 */ /* 0x000fc60000410000 */
[----:B------:R-:W-:Y:S01]  /*0880*/  F2FP.BF16.PACK_AB R6, R7, R6 ;  /* 0x000000060706723e */ /* 0x000fe200000010ff */
[----:B------:R-:W-:Y:S02]  /*0890*/  FMUL.FTZ R7, R0, R5 ;  /* 0x0000000500077220 */ /* 0x000fe40000410000 */
[----:B------:R-:W-:Y:S01]  /*08a0*/  IMAD.MOV.U32 R5, RZ, RZ, c[0x4][0x11c] ;  /* 0x01004700ff057624 */ /* 0x000fe200078e00ff */
[--C-:B------:R-:W-:Y:S02]  /*08b0*/  PRMT R0, RZ, 0x5410, R6.reuse ;  /* 0x00005410ff007816 */ /* 0x100fe40000000006 */
[----:B------:R-:W-:Y:S02]  /*08c0*/  PRMT R6, RZ, 0x7610, R6 ;  /* 0x00007610ff067816 */ /* 0x000fe40000000006 */
[----:B------:R-:W-:-:S03]  /*08d0*/  F2FP.BF16.PACK_AB R7, RZ, R7 ;  /* 0x00000007ff07723e */ /* 0x000fc600000010ff */
[----:B------:R-:W-:Y:S01]  /*08e0*/  FADD.FTZ R0, R0, -R6 ;  /* 0x8000000600007221 */ /* 0x000fe20000010000 */
[----:B------:R-:W-:Y:S01]  /*08f0*/  PRMT R7, RZ, 0x5410, R7 ;  /* 0x00005410ff077816 */ /* 0x000fe20000000007 */
[----:B------:R-:W-:-:S03]  /*0900*/  IMAD.MOV.U32 R6, RZ, RZ, c[0x4][0x120] ;  /* 0x01004800ff067624 */ /* 0x000fc600078e00ff */
[----:B------:R-:W-:-:S04]  /*0910*/  F2FP.BF16.PACK_AB R0, R3, R0 ;  /* 0x000000000300723e */ /* 0x000fc800000010ff */
[----:B------:R-:W-:Y:S01]  /*0920*/  PRMT R2, RZ, 0x7610, R0 ;  /* 0x00007610ff027816 */ /* 0x000fe20000000000 */
[----:B------:R0:W-:Y:S04]  /*0930*/  STG.E.U16 [R14.64], R0 ;  /* 0x000000000e007986 */ /* 0x0001e8000c101524 */
[----:B------:R-:W-:Y:S02]  /*0940*/  FADD.FTZ R2, R2, R7 ;  /* 0x0000000702027221 */ /* 0x000fe40000010000 */
[----:B------:R-:W-:-:S03]  /*0950*/  IMAD.MOV.U32 R7, RZ, RZ, c[0x4][0x124] ;  /* 0x01004900ff077624 */ /* 0x000fc600078e00ff */
[----:B------:R-:W-:Y:S02]  /*0960*/  F2FP.BF16.PACK_AB R9, RZ, R2 ;  /* 0x00000002ff09723e */ /* 0x000fe400000010ff */
[----:B------:R-:W-:-:S03]  /*0970*/  MOV R2, 0x0 ;  /* 0x0000000000027802 */ /* 0x000fc60000000f00 */
[----:B------:R0:W-:Y:S03]  /*0980*/  STG.E.U16 [R14.64+0x2], R9 ;  /* 0x000002090e007986 */ /* 0x0001e6000c101524 */
[----:B------:R-:W1:Y:S02]  /*0990*/  LDC.64 R2, c[0x4][R2] ;  /* 0x0100000002027b82 */ /* 0x000e640000000a00 */
[----:B0-----:R-:W-:Y:S01]  /*09a0*/  LEPC R14 ;  /* 0x00000000000e734e */ /* 0x001fe20000000000 */
[----:B------:R-:W-:Y:S02]  /*09b0*/  MOV R9, 0xa20 ;  /* 0x00000a2000097802 */ /* 0x000fe40000000f00 */
[----:B------:R-:W-:Y:S02]  /*09c0*/  MOV R20, 0x9a0 ;  /* 0x000009a000147802 */ /* 0x000fe40000000f00 */
[----:B------:R-:W-:Y:S02]  /*09d0*/  MOV R21, 0x0 ;  /* 0x0000000000157802 */ /* 0x000fe40000000f00 */
[----:B------:R-:W-:-:S02]  /*09e0*/  MOV R0, 0x0 ;  /* 0x0000000000007802 */ /* 0x000fc40000000f00 */
[----:B------:R-:W-:-:S04]  /*09f0*/  IADD3 R20, P0, P1, -R20, R9, R14 ;  /* 0x0000000914147210 */ /* 0x000fc8000791e10e */
[----:B------:R-:W-:-:S04]  /*0a00*/  IADD3.X R21, ~R0, R21, R15, P0, P1 ;  /* 0x0000001500157210 */ /* 0x000fc800007e250f */
[----:B-1----:R-:W-:Y:S05]  /*0a10*/  CALL.ABS.NOINC R2 ;  /* 0x0000000002007343 */ /* 0x002fea0003c00000 */
.L_x_5:
[----:B------:R-:W-:Y:S05]  /*0a20*/  BSYNC B6 ;  /* 0x0000000000067941 */ /* 0x000fea0003800000 */
.L_x_3:
[----:B------:R-:W-:Y:S01]  /*0a30*/  MOV R2, 0x0 ;  /* 0x0000000000027802 */ /* 0x000fe20000000f00 */
[----:B------:R-:W-:Y:S02]  /*0a40*/  IMAD.MOV.U32 R4, RZ, RZ, c[0x4][0x118] ;  /* 0x01004600ff047624 */ /* 0x000fe400078e00ff */
[----:B------:R-:W-:Y:S02]  /*0a50*/  IMAD.MOV.U32 R5, RZ, RZ, c[0x4][0x11c] ;  /* 0x01004700ff057624 */ /* 0x000fe400078e00ff */
[----:B0-----:R-:W-:Y:S01]  /*0a60*/  IMAD.MOV.U32 R6, RZ, RZ, c[0x4][0x120] ;  /* 0x01004800ff067624 */ /* 0x001fe200078e00ff */
[----:B------:R-:W0:Y:S01]  /*0a70*/  LDC.64 R2, c[0x4][R2] ;  /* 0x0100000002027b82 */ /* 0x000e220000000a00 */
[----:B------:R-:W-:Y:S02]  /*0a80*/  IMAD.MOV.U32 R7, RZ, RZ, c[0x4][0x124] ;  /* 0x01004900ff077624 */ /* 0x000fe400078e00ff */
[----:B------:R-:W-:Y:S02]  /*0a90*/  IMAD.MOV.U32 R8, RZ, RZ, 0x219 ;  /* 0x00000219ff087424 */ /* 0x000fe400078e00ff */
[----:B------:R-:W-:-:S02]  /*0aa0*/  IMAD.MOV.U32 R10, RZ, RZ, c[0x4][0x30] ;  /* 0x01000c00ff0a7624 */ /* 0x000fc400078e00ff */
[----:B------:R-:W-:Y:S02]  /*0ab0*/  IMAD.MOV.U32 R11, RZ, RZ, c[0x4][0x34] ;  /* 0x01000d00ff0b7624 */ /* 0x000fe400078e00ff */
[----:B------:R-:W-:Y:S02]  /*0ac0*/  IMAD.MOV.U32 R12, RZ, RZ, 0x1 ;  /* 0x00000001ff0c7424 */ /* 0x000fe400078e00ff */
[----:B------:R-:W-:Y:S02]  /*0ad0*/  IMAD.MOV.U32 R13, RZ, RZ, RZ ;  /* 0x000000ffff0d7224 */ /* 0x000fe400078e00ff */
[----:B------:R-:W-:Y:S01]  /*0ae0*/  LEPC R14 ;  /* 0x00000000000e734e */ /* 0x000fe20000000000 */
[----:B------:R-:W-:Y:S02]  /*0af0*/  MOV R9, 0xb60 ;  /* 0x00000b6000097802 */ /* 0x000fe40000000f00 */
[----:B------:R-:W-:Y:S02]  /*0b00*/  MOV R20, 0xae0 ;  /* 0x00000ae000147802 */ /* 0x000fe40000000f00 */
[----:B------:R-:W-:Y:S02]  /*0b10*/  MOV R21, 0x0 ;  /* 0x0000000000157802 */ /* 0x000fe40000000f00 */
[----:B------:R-:W-:-:S02]  /*0b20*/  MOV R0, 0x0 ;  /* 0x0000000000007802 */ /* 0x000fc40000000f00 */
[----:B------:R-:W-:-:S04]  /*0b30*/  IADD3 R20, P0, P1, -R20, R9, R14 ;  /* 0x0000000914147210 */ /* 0x000fc8000791e10e */
[----:B------:R-:W-:-:S04]  /*0b40*/  IADD3.X R21, ~R0, R21, R15, P0, P1 ;  /* 0x0000001500157210 */ /* 0x000fc800007e250f */
[----:B0-----:R-:W-:Y:S05]  /*0b50*/  CALL.ABS.NOINC R2 ;  /* 0x0000000002007343 */ /* 0x001fea0003c00000 */
[----:B------:R-:W-:Y:S05]  /*0b60*/  EXIT ;  /* 0x000000000000794d */ /* 0x000fea0003800000 */
.L_x_6:
[----:B------:R-:W-:-:S00]  /*0b70*/  BRA `(.L_x_6) ;  /* 0xfffffff000007947 */ /* 0x000fc0000383ffff */
[----:B------:R-:W-:-:S00]  /*0b80*/  NOP ;  /* 0x0000000000007918 */ /* 0x000fc00000000000 */
[----:B------:R-:W-:-:S00]  /*0b90*/  NOP ;  /* 0x0000000000007918 */ /* 0x000fc00000000000 */
[----:B------:R-:W-:-:S00]  /*0ba0*/  NOP ;  /* 0x0000000000007918 */ /* 0x000fc00000000000 */
[----:B------:R-:W-:-:S00]  /*0bb0*/  NOP ;  /* 0x0000000000007918 */ /* 0x000fc00000000000 */
[----:B------:R-:W-:-:S00]  /*0bc0*/  NOP ;  /* 0x0000000000007918 */ /* 0x000fc00000000000 */
[----:B------:R-:W-:-:S00]  /*0bd0*/  NOP ;  /* 0x0000000000007918 */ /* 0x000fc00000000000 */
[----:B------:R-:W-:-:S00]  /*0be0*/  NOP ;  /* 0x0000000000007918 */ /* 0x000fc00000000000 */
[----:B------:R-:W-:-:S00]  /*0bf0*/  NOP ;  /* 0x0000000000007918 */ /* 0x000fc00000000000 */
.L_x_450:


//--------------------- .text._ZN4vllm38concat_and_cache_mla_rope_fused_kernelIN3c108BFloat16ELb1E13__nv_bfloat16hLNS_18Fp8KVCacheDataTypeE2EEEvPKlPT_S8_PKS7_SA_illlliPT2_S6_iiiiPKf --------------------------
	.section	.text._ZN4vllm38concat_and_cache_mla_rope_fused_kernelIN3c108BFloat16ELb1E13__nv_bfloat16hLNS_18Fp8KVCacheDataTypeE2EEEvPKlPT_S8_PKS7_SA_illlliPT2_S6_iiiiPKf,"ax",@progbits
	.sectioninfo	@"SHI_REGISTERS=32"
	.align	128
        .global         _ZN4vllm38concat_and_cache_mla_rope_fused_kernelIN3c108BFloat16ELb1E13__nv_bfloat16hLNS_18Fp8KVCacheDataTypeE2EEEvPKlPT_S8_PKS7_SA_illlliPT2_S6_iiiiPKf
        .type           _ZN4vllm38concat_and_cache_mla_rope_fused_kernelIN3c108BFloat16ELb1E13__nv_bfloat16hLNS_18Fp8KVCacheDataTypeE2EEEvPKlPT_S8_PKS7_SA_illlliPT2_S6_iiiiPKf,@function
        .size           _ZN4vllm38concat_and_cache_mla_rope_fused_kernelIN3c108BFloat16ELb1E13__nv_bfloat16hLNS_18Fp8KVCacheDataTypeE2EEEvPKlPT_S8_PKS7_SA_illlliPT2_S6_iiiiPKf,(.L_x_451 - _ZN4vllm38concat_and_cache_mla_rope_fused_kernelIN3c108BFloat16ELb1E13__nv_bfloat16hLNS_18Fp8KVCacheDataTypeE2EEEvPKlPT_S8_PKS7_SA_illlliPT2_S6_iiiiPKf)
        .other          _ZN4vllm38concat_and_cache_mla_rope_fused_kernelIN3c108BFloat16ELb1E13__nv_bfloat16hLNS_18Fp8KVCacheDataTypeE2EEEvPKlPT_S8_PKS7_SA_illlliPT2_S6_iiiiPKf,@"STO_CUDA_ENTRY STV_DEFAULT"
_ZN4vllm38concat_and_cache_mla_rope_fused_kernelIN3c108BFloat16ELb1E13__nv_bfloat16hLNS_18Fp8KVCacheDataTypeE2EEEvPKlPT_S8_PKS7_SA_illlliPT2_S6_iiiiPKf:
.text._ZN4vllm38concat_and_cache_mla_rope_fused_kernelIN3c108BFloat16ELb1E13__nv_bfloat16hLNS_18Fp8KVCacheDataTypeE2EEEvPKlPT_S8_PKS7_SA_illlliPT2_S6_iiiiPKf:
        /* <DEDUP_REMOVED lines=39> */
.L_x_9:
        /* <DEDUP_REMOVED lines=17> */
[----:B------:R-:W-:-:S04]  /*0380*/  IMAD.MOV R13, RZ, RZ, -R11 ;  /* 0x000000ffff0d7224 */ /* 0x000fc800078e0a0b */
[----:B------:R-:W-:Y:S02]  /*0390*/  IMAD R10, R8, c[0x0][0x198], RZ ;  /* 0x00006600080a7a24 */ /* 0x000fe400078e02ff */
[----:B------:R-:W-:Y:S02]  /*03a0*/  IMAD R13, R17, R13, R20 ;  /* 0x0000000d110d7224 */ /* 0x000fe400078e0214 */
[----:B------:R-:W-:-:S03]  /*03b0*/  IMAD.WIDE.U32 R8, R11, c[0x0][0x198], R24 ;  /* 0x000066000b087a25 */ /* 0x000fc600078e0018 */
[--C-:B------:R-:W-:Y:S01]  /*03c0*/  SHF.R.S32.HI R22, RZ, 0x1f, R13.reuse ;  /* 0x0000001fff167819 */ /* 0x100fe2000001140d */
[----:B------:R-:W-:Y:S01]  /*03d0*/  IMAD R15, R11, c[0x0][0x19c], R10 ;  /* 0x000067000b0f7a24 */ /* 0x000fe200078e020a */
[----:B------:R-:W-:Y:S01]  /*03e0*/  IADD3 R10, P4, R13, R4, RZ ;  /* 0x000000040d0a7210 */ /* 0x000fe20007f9e0ff */
[----:B------:R-:W-:Y:S01]  /*03f0*/  IMAD.IADD R11, R17, 0x1, R13 ;  /* 0x00000001110b7824 */ /* 0x000fe200078e020d */
[-C--:B------:R-:W-:Y:S01]  /*0400*/  IADD3 R13, P3, R13, R8.reuse, RZ ;  /* 0x000000080d0d7210 */ /* 0x080fe20007f7e0ff */
[----:B------:R-:W-:Y:S02]  /*0410*/  IMAD.IADD R24, R9, 0x1, R15 ;  /* 0x0000000109187824 */ /* 0x000fe400078e020f */
[C---:B------:R-:W-:Y:S01]  /*0420*/  IMAD.X R9, R22.reuse, 0x1, R23, P4 ;  /* 0x0000000116097824 */ /* 0x040fe200020e0617 */
[----:B------:R-:W-:Y:S01]  /*0430*/  IADD3 R15, P2, R11, R8, RZ ;  /* 0x000000080b0f7210 */ /* 0x000fe20007f5e0ff */
[----:B------:R-:W-:Y:S01]  /*0440*/  IMAD.X R22, R22, 0x1, R24, P3 ;  /* 0x0000000116167824 */ /* 0x000fe200018e0618 */
[----:B------:R-:W-:-:S02]  /*0450*/  LEA R8, P4, R10, c[0x0][0x180], 0x1 ;  /* 0x000060000a087a11 */ /* 0x000fc400078808ff */
[----:B------:R-:W-:Y:S02]  /*0460*/  LEA.HI.X.SX32 R24, R11, R24, 0x1, P2 ;  /* 0x000000180b187211 */ /* 0x000fe400010f0eff */
[----:B------:R-:W-:Y:S02]  /*0470*/  LEA.HI.X R9, R10, c[0x0][0x184], R9, 0x1, P4 ;  /* 0x000061000a097a11 */ /* 0x000fe400020f0c09 */
[----:B------:R-:W-:Y:S02]  /*0480*/  LEA R10, P2, R17, R8, 0x1 ;  /* 0x00000008110a7211 */ /* 0x000fe400078408ff */
[----:B------:R-:W-:Y:S01]  /*0490*/  LEA R12, P3, R13, c[0x0][0x168], 0x1 ;  /* 0x00005a000d0c7a11 */ /* 0x000fe200078608ff */
[----:B------:R-:W2:Y:S01]  /*04a0*/  LDG.E.U16.CONSTANT R8, [R8.64] ;  /* 0x0000002408087981 */ /* 0x000ea2000c1e9500 */
[----:B------:R-:W-:Y:S01]  /*04b0*/  LEA R14, P4, R15, c[0x0][0x168], 0x1 ;  /* 0x00005a000f0e7a11 */ /* 0x000fe200078808ff */
[----:B------:R-:W-:Y:S01]  /*04c0*/  IMAD.X R11, R9, 0x1, R27, P2 ;  /* 0x00000001090b7824 */ /* 0x000fe200010e061b */
[----:B------:R-:W-:-:S02]  /*04d0*/  LEA.HI.X R13, R13, c[0x0][0x16c], R22, 0x1, P3 ;  /* 0x00005b000d0d7a11 */ /* 0x000fc400018f0c16 */
[----:B------:R-:W-:Y:S02]  /*04e0*/  LEA.HI.X R15, R15, c[0x0][0x16c], R24, 0x1, P4 ;  /* 0x00005b000f0f7a11 */ /* 0x000fe400020f0c18 */
[----:B------:R-:W3:Y:S04]  /*04f0*/  LDG.E.U16.CONSTANT R10, [R10.64] ;  /* 0x000000240a0a7981 */ /* 0x000ee8000c1e9500 */
[----:B------:R-:W4:Y:S04]  /*0500*/  LDG.E.U16 R22, [R12.64] ;  /* 0x000000240c167981 */ /* 0x000f28000c1e1500 */
[----:B------:R-:W5:Y:S01]  /*0510*/  LDG.E.U16 R24, [R14.64] ;  /* 0x000000240e187981 */ /* 0x000f62000c1e1500 */
        /* <DEDUP_REMOVED lines=18> */
[----:B------:R-:W-:Y:S01]  /*0640*/  FADD.FTZ R9, R9, R10 ;  /* 0x0000000a09097221 */ /* 0x000fe20000010000 */
[----:B------:R0:W-:Y:S04]  /*0650*/  STG.E.U16 [R12.64], R8 ;  /* 0x000000080c007986 */ /* 0x0001e8000c101524 */
[----:B------:R-:W-:-:S05]  /*0660*/  F2FP.BF16.PACK_AB R9, RZ, R9 ;  /* 0x00000009ff09723e */ /* 0x000fca00000010ff */
[----:B------:R0:W-:Y:S01]  /*0670*/  STG.E.U16 [R14.64], R9 ;  /* 0x000000090e007986 */ /* 0x0001e2000c101524 */
[----:B------:R-:W-:Y:S05]  /*0680*/  @!P2 BRA `(.L_x_9) ;  /* 0xfffffbe00000a947 */ /* 0x000fea000383ffff */
.L_x_8:
[----:B------:R-:W-:Y:S05]  /*0690*/  BSYNC B0 ;  /* 0x0000000000007941 */ /* 0x000fea0003800000 */
.L_x_7:
[----:B------:R-:W-:Y:S05]  /*06a0*/  @!P0 EXIT ;  /* 0x000000000000894d */ /* 0x000fea0003800000 */
[----:B------:R-:W-:Y:S01]  /*06b0*/  ISETP.GE.AND P0, PT, R6, R17, PT ;  /* 0x000000110600720c */ /* 0x000fe20003f06270 */
[----:B------:R-:W-:-:S12]  /*06c0*/  BSSY B6, `(.L_x_10) ;  /* 0x0000041000067945 */ /* 0x000fd80003800000 */
[----:B------:R-:W-:Y:S05]  /*06d0*/  @!P0 BRA `(.L_x_11) ;  /* 0x0000003000008947 */ /* 0x000fea0003800000 */
[----:B------:R-:W-:-:S13]  /*06e0*/  ISETP.GE.AND P0, PT, R6, c[0x0][0x1d0], PT ;  /* 0x0000740006007a0c */ /* 0x000fda0003f06270 */
[----:B------:R-:W-:Y:S05]  /*06f0*/  @P0 EXIT ;  /* 0x000000000000094d */ /* 0x000fea0003800000 */
[----:B------:R-:W-:Y:S05]  /*0700*/  BRA `(.L_x_12) ;  /* 0x000003c000007947 */ /* 0x000fea0003800000 */
.L_x_11:
[--C-:B0-----:R-:W-:Y:S01]  /*0710*/  IMAD.IADD R8, R17, 0x1, R6.reuse ;  /* 0x0000000111087824 */ /* 0x101fe200078e0206 */
[----:B------:R-:W-:Y:S01]  /*0720*/  IADD3 R4, P0, R6, R4, RZ ;  /* 0x0000000406047210 */ /* 0x000fe20007f1e0ff */
[----:B------:R-:W-:Y:S01]  /*0730*/  IMAD R5, R19, c[0x0][0x1a4], RZ ;  /* 0x0000690013057a24 */ /* 0x000fe200078e02ff */
[----:B------:R-:W-:Y:S02]  /*0740*/  SHF.R.S32.HI R7, RZ, 0x1f, R6 ;  /* 0x0000001fff077819 */ /* 0x000fe40000011406 */
[----:B------:R-:W-:-:S03]  /*0750*/  SHF.R.S32.HI R9, RZ, 0x1f, R8 ;  /* 0x0000001fff097819 */ /* 0x000fc60000011408 */
[----:B------:R-:W-:Y:S01]  /*0760*/  IMAD.X R23, R7, 0x1, R23, P0 ;  /* 0x0000000107177824 */ /* 0x000fe200000e0617 */
[----:B------:R-:W-:Y:S01]  /*0770*/  LEA R2, P0, R4, c[0x0][0x180], 0x1 ;  /* 0x0000600004027a11 */ /* 0x000fe200078008ff */
[----:B------:R-:W-:-:S03]  /*0780*/  IMAD.WIDE.U32 R6, R19, c[0x0][0x1a0], R6 ;  /* 0x0000680013067a25 */ /* 0x000fc600078e0006 */
[----:B------:R-:W-:Y:S01]  /*0790*/  LEA.HI.X R3, R4, c[0x0][0x184], R23, 0x1, P0 ;  /* 0x0000610004037a11 */ /* 0x000fe200000f0c17 */
[----:B------:R-:W-:Y:S01]  /*07a0*/  IMAD.WIDE.U32 R8, R19, c[0x0][0x1a0], R8 ;  /* 0x0000680013087a25 */ /* 0x000fe200078e0008 */
[----:B------:R-:W-:-:S03]  /*07b0*/  LEA R14, P0, R6, c[0x0][0x170], 0x1 ;  /* 0x00005c00060e7a11 */ /* 0x000fc600078008ff */
[----:B------:R-:W-:Y:S01]  /*07c0*/  IMAD.IADD R11, R7, 0x1, R5 ;  /* 0x00000001070b7824 */ /* 0x000fe200078e0205 */
[----:B------:R-:W-:Y:S01]  /*07d0*/  LEA R16, P1, R8, c[0x0][0x170], 0x1 ;  /* 0x00005c0008107a11 */ /* 0x000fe200078208ff */
[----:B------:R-:W-:Y:S02]  /*07e0*/  IMAD.IADD R7, R5, 0x1, R9 ;  /* 0x0000000105077824 */ /* 0x000fe400078e0209 */
[----:B------:R-:W-:Y:S01]  /*07f0*/  IMAD.WIDE R4, R17, 0x2, R2 ;  /* 0x0000000211047825 */ /* 0x000fe200078e0202 */
[----:B------:R-:W-:Y:S01]  /*0800*/  LEA.HI.X R15, R6, c[0x0][0x174], R11, 0x1, P0 ;  /* 0x00005d00060f7a11 */ /* 0x000fe200000f0c0b */
[----:B------:R-:W2:Y:S01]  /*0810*/  LDG.E.U16.CONSTANT R2, [R2.64] ;  /* 0x0000002402027981 */ /* 0x000ea2000c1e9500 */
[----:B------:R-:W-:-:S03]  /*0820*/  LEA.HI.X R17, R8, c[0x0][0x174], R7, 0x1, P1 ;  /* 0x00005d0008117a11 */ /* 0x000fc600008f0c07 */
[----:B------:R-:W3:Y:S04]  /*0830*/  LDG.E.U16.CONSTANT R4, [R4.64] ;  /* 0x0000002404047981 */ /* 0x000ee8000c1e9500 */
[----:B------:R-:W4:Y:S04]  /*0840*/  LDG.E.U16 R0, [R14.64] ;  /* 0x000000240e007981 */ /* 0x000f28000c1e1500 */
[----:B------:R-:W5:Y:S01]  /*0850*/  LDG.E.U16 R6, [R16.64] ;  /* 0x0000002410067981 */ /* 0x000f62000c1e1500 */
[----:B------:R-:W-:Y:S02]  /*0860*/  IMAD.MOV.U32 R10, RZ, RZ, c[0x4][0x30] ;  /* 0x01000c00ff0a7624 */ /* 0x000fe400078e00ff */
[----:B------:R-:W-:-:S02]  /*0870*/  IMAD.MOV.U32 R11, RZ, RZ, c[0x4][0x34] ;  /* 0x01000d00ff0b7624 */ /* 0x000fc400078e00ff */
[----:B------:R-:W-:Y:S02]  /*0880*/  IMAD.MOV.U32 R12, RZ, RZ, 0x1 ;  /* 0x00000001ff0c7424 */ /* 0x000fe400078e00ff */
[----:B------:R-:W-:Y:S01]  /*0890*/  IMAD.MOV.U32 R13, RZ, RZ, RZ ;  /* 0x000000ffff0d7224 */ /* 0x000fe200078e00ff */
[----:B--2---:R-:W-:Y:S02]  /*08a0*/  PRMT R3, RZ, 0x5410, R2 ;  /* 0x00005410ff037816 */ /* 0x004fe40000000002 */
[----:B---3--:R-:W-:Y:S02]  /*08b0*/  PRMT R5, RZ, 0x5410, R4 ;  /* 0x00005410ff057816 */ /* 0x008fe40000000004 */
[----:B----4-:R-:W-:Y:S02]  /*08c0*/  PRMT R0, RZ, 0x5410, R0 ;  /* 0x00005410ff007816 */ /* 0x010fe40000000000 */
[----:B-----5:R-:W-:-:S03]  /*08d0*/  PRMT R6, RZ, 0x5410, R6 ;  /* 0x00005410ff067816 */ /* 0x020fc60000000006 */
[----:B------:R-:W-:Y:S02]  /*08e0*/  FMUL.FTZ R7, R0, R3 ;  /* 0x0000000300077220 */ /* 0x000fe40000410000 */
[-C--:B------:R-:W-:Y:S02]  /*08f0*/  FMUL.FTZ R8, R6, R5.reuse ;  /* 0x0000000506087220 */ /* 0x080fe40000410000 */
        /* <DEDUP_REMOVED lines=11> */
[----:B------:R-:W-:Y:S02]  /*09b0*/  F2FP.BF16.PACK_AB R9, RZ, R2 ;  /* 0x00000002ff09723e */ /* 0x000fe400000010ff */
[----:B------:R-:W-:Y:S01]  /*09c0*/  MOV R2, 0x0 ;  /* 0x0000000000027802 */ /* 0x000fe20000000f00 */
[----:B------:R0:W-:Y:S04]  /*09d0*/  STG.E.U16 [R14.64], R0 ;  /* 0x000000000e007986 */ /* 0x0001e8000c101524 */
[----:B------:R0:W-:Y:S01]  /*09e0*/  STG.E.U16 [R16.64], R9 ;  /* 0x0000000910007986 */ /* 0x0001e2000c101524 */
[----:B------:R-:W1:Y:S01]  /*09f0*/  LDC.64 R2, c[0x4][R2] ;  /* 0x0100000002027b82 */ /* 0x000e620000000a00 */
[----:B------:R-:W-:Y:S02]  /*0a00*/  IMAD.MOV.U32 R4, RZ, RZ, c[0x4][0x118] ;  /* 0x01004600ff047624 */ /* 0x000fe400078e00ff */
[----:B------:R-:W-:-:S02]  /*0a10*/  IMAD.MOV.U32 R5, RZ, RZ, c[0x4][0x11c] ;  /* 0x01004700ff057624 */ /* 0x000fc400078e00ff */
[----:B------:R-:W-:Y:S02]  /*0a20*/  IMAD.MOV.U32 R6, RZ, RZ, c[0x4][0x120] ;  /* 0x01004800ff067624 */ /* 0x000fe400078e00ff */
[----:B------:R-:W-:Y:S02]  /*0a30*/  IMAD.MOV.U32 R7, RZ, RZ, c[0x4][0x124] ;  /* 0x01004900ff077624 */ /* 0x000fe400078e00ff */
[----:B------:R-:W-:Y:S02]  /*0a40*/  IMAD.MOV.U32 R8, RZ, RZ, 0x219 ;  /* 0x00000219ff087424 */ /* 0x000fe400078e00ff */
        /* <DEDUP_REMOVED lines=8> */
.L_x_12:
[----:B------:R-:W-:Y:S05]  /*0ad0*/  BSYNC B6 ;  /* 0x0000000000067941 */ /* 0x000fea0003800000 */
.L_x_10:
[----:B------:R-:W-:Y:S01]  /*0ae0*/  MOV R2, 0x0 ;  /* 0x0000000000027802 */ /* 0x000fe20000000f00 */
[----:B------:R-:W-:Y:S02]  /*0af0*/  IMAD.MOV.U32 R4, RZ, RZ, c[0x4][0x118] ;  /* 0x01004600ff047624 */ /* 0x000fe400078e00ff */
[----:B------:R-:W-:Y:S02]  /*0b00*/  IMAD.MOV.U32 R5, RZ, RZ, c[0x4][0x11c] ;  /* 0x01004700ff057624 */ /* 0x000fe400078e00ff */
[----:B------:R-:W-:Y:S01]  /*0b10*/  IMAD.MOV.U32 R6, RZ, RZ, c[0x4][0x120] ;  /* 0x01004800ff067624 */ /* 0x000fe200078e00ff */
[----:B------:R-:W1:Y:S01]  /*0b20*/  LDC.64 R2, c[0x4][R2] ;  /* 0x0100000002027b82 */ /* 0x000e620000000a00 */
[----:B------:R-:W-:Y:S02]  /*0b30*/  IMAD.MOV.U32 R7, RZ, RZ, c[0x4][0x124] ;  /* 0x01004900ff077624 */ /* 0x000fe400078e00ff */
[----:B0-----:R-:W-:Y:S02]  /*0b40*/  IMAD.MOV.U32 R8, RZ, RZ, 0x219 ;  /* 0x00000219ff087424 */ /* 0x001fe400078e00ff */
        /* <DEDUP_REMOVED lines=11> */
[----:B-1----:R-:W-:Y:S05]  /*0c00*/  CALL.ABS.NOINC R2 ;  /* 0x0000000002007343 */ /* 0x002fea0003c00000 */
[----:B------:R-:W-:Y:S05]  /*0c10*/  EXIT ;  /* 0x000000000000794d */ /* 0x000fea0003800000 */
.L_x_13:
        /* <DEDUP_REMOVED lines=14> */
.L_x_451:


//--------------------- .text._ZN4vllm38concat_and_cache_mla_rope_fused_kernelIN3c104HalfELb0E13__nv_bfloat16hLNS_18Fp8KVCacheDataTypeE2EEEvPKlPT_S8_PKS7_SA_illlliPT2_S6_iiiiPKf --------------------------
	.section	.text._ZN4vllm38concat_and_cache_mla_rope_fused_kernelIN3c104HalfELb0E13__nv_bfloat16hLNS_18Fp8KVCacheDataTypeE2EEEvPKlPT_S8_PKS7_SA_illlliPT2_S6_iiiiPKf,"ax",@progbits
	.sectioninfo	@"SHI_REGISTERS=32"
	.align	128
        .global         _ZN4vllm38concat_and_cache_mla_rope_fused_kernelIN3c104HalfELb0E13__nv_bfloat16hLNS_18Fp8KVCacheDataTypeE2EEEvPKlPT_S8_PKS7_SA_illlliPT2_S6_iiiiPKf
        .type           _ZN4vllm38concat_and_cache_mla_rope_fused_kernelIN3c104HalfELb0E13__nv_bfloat16hLNS_18Fp8KVCacheDataTypeE2EEEvPKlPT_S8_PKS7_SA_illlliPT2_S6_iiiiPKf,@function
        .size           _ZN4vllm38concat_and_cache_mla_rope_fused_kernelIN3c104HalfELb0E13__nv_bfloat16hLNS_18Fp8KVCacheDataTypeE2EEEvPKlPT_S8_PKS7_SA_illlliPT2_S6_iiiiPKf,(.L_x_452 - _ZN4vllm38concat_and_cache_mla_rope_fused_kernelIN3c104HalfELb0E13__nv_bfloat16hLNS_18Fp8KVCacheDataTypeE2EEEvPKlPT_S8_PKS7_SA_illlliPT2_S6_iiiiPKf)
        .other          _ZN4vllm38concat_and_cache_mla_rope_fused_kernelIN3c104HalfELb0E13__nv_bfloat16hLNS_18Fp8KVCacheDataTypeE2EEEvPKlPT_S8_PKS7_SA_illlliPT2_S6_iiiiPKf,@"STO_CUDA_ENTRY STV_DEFAULT"
_ZN4vllm38concat_and_cache_mla_rope_fused_kernelIN3c104HalfELb0E13__nv_bfloat16hLNS_18Fp8KVCacheDataTypeE2EEEvPKlPT_S8_PKS7_SA_illlliPT2_S6_iiiiPKf:
.text._ZN4vllm38concat_and_cache_mla_rope_fused_kernelIN3c104HalfELb0E13__nv_bfloat16hLNS_18Fp8KVCacheDataTypeE2EEEvPKlPT_S8_PKS7_SA_illlliPT2_S6_iiiiPKf:
        /* <DEDUP_REMOVED lines=39> */
.L_x_16:
        /* <DEDUP_REMOVED lines=31> */
[----:B------:R-:W-:-:S03]  /*0460*/  LEA R10, P3, R11, c[0x0][0x168], 0x1 ;  /* 0x00005a000b0a7a11 */ /* 0x000fc600078608ff */
[----:B------:R-:W-:Y:S01]  /*0470*/  IMAD.X R9, R7, 0x1, R23, P2 ;  /* 0x0000000107097824 */ /* 0x000fe200010e0617 */
[----:B------:R-:W-:Y:S02]  /*0480*/  LEA.HI.X R11, R11, c[0x0][0x16c], R20, 0x1, P3 ;  /* 0x00005b000b0b7a11 */ /* 0x000fe400018f0c14 */
[----:B------:R-:W2:Y:S04]  /*0490*/  LDG.E.U16.CONSTANT R20, [R6.64] ;  /* 0x0000002406147981 */ /* 0x000ea8000c1e9500 */
[----:B------:R-:W3:Y:S04]  /*04a0*/  LDG.E.U16.CONSTANT R8, [R8.64] ;  /* 0x0000002408087981 */ /* 0x000ee8000c1e9500 */
[----:B------:R-:W4:Y:S04]  /*04b0*/  LDG.E.U16 R22, [R10.64] ;  /* 0x000000240a167981 */ /* 0x000f28000c1e1500 */
[----:B------:R-:W5:Y:S01]  /*04c0*/  LDG.E.U16 R24, [R10.64+0x2] ;  /* 0x000002240a187981 */ /* 0x000f62000c1e1500 */
[----:B------:R-:W-:-:S04]  /*04d0*/  IADD3 R18, R18, c[0x0][0x0], RZ ;  /* 0x0000000012127a10 */ /* 0x000fc80007ffe0ff */
[----:B------:R-:W-:Y:S01]  /*04e0*/  ISETP.GE.AND P2, PT, R18, R17, PT ;  /* 0x000000111200720c */ /* 0x000fe20003f46270 */
[----:B--2---:R-:W-:Y:S02]  /*04f0*/  HADD2.F32 R20, -RZ, R20.H0_H0 ;  /* 0x20000014ff147230 */ /* 0x004fe40000004100 */
[----:B---3--:R-:W-:Y:S02]  /*0500*/  HADD2.F32 R26, -RZ, R8.H0_H0 ;  /* 0x20000008ff1a7230 */ /* 0x008fe40000004100 */
[----:B----4-:R-:W-:Y:S02]  /*0510*/  HADD2.F32 R25, -RZ, R22.H0_H0 ;  /* 0x20000016ff197230 */ /* 0x010fe40000004100 */
[----:B-----5:R-:W-:-:S03]  /*0520*/  HADD2.F32 R27, -RZ, R24.H0_H0 ;  /* 0x20000018ff1b7230 */ /* 0x020fc60000004100 */
[C---:B------:R-:W-:Y:S02]  /*0530*/  FMUL.FTZ R22, R25.reuse, R20 ;  /* 0x0000001419167220 */ /* 0x040fe40000410000 */
[-C--:B------:R-:W-:Y:S02]  /*0540*/  FMUL.FTZ R25, R25, R26.reuse ;  /* 0x0000001a19197220 */ /* 0x080fe40000410000 */
[----:B------:R-:W-:Y:S02]  /*0550*/  FMUL.FTZ R29, R27, R26 ;  /* 0x0000001a1b1d7220 */ /* 0x000fe40000410000 */
[----:B------:R-:W-:Y:S01]  /*0560*/  FMUL.FTZ R27, R20, R27 ;  /* 0x0000001b141b7220 */ /* 0x000fe20000410000 */
[----:B------:R-:W-:Y:S02]  /*0570*/  F2FP.PACK_AB R25, RZ, R25 ;  /* 0x00000019ff19723e */ /* 0x000fe400000000ff */
[----:B------:R-:W-:-:S03]  /*0580*/  F2FP.PACK_AB R22, R29, R22 ;  /* 0x000000161d16723e */ /* 0x000fc600000000ff */
[----:B------:R-:W-:Y:S02]  /*0590*/  HADD2.F32 R8, -RZ, R25.H0_H0 ;  /* 0x20000019ff087230 */ /* 0x000fe40000004100 */
[--C-:B------:R-:W-:Y:S02]  /*05a0*/  HADD2.F32 R6, -RZ, R22.reuse.H0_H0 ;  /* 0x20000016ff067230 */ /* 0x100fe40000004100 */
[----:B------:R-:W-:-:S05]  /*05b0*/  HADD2.F32 R7, -RZ, R22.H1_H1 ;  /* 0x30000016ff077230 */ /* 0x000fca0000004100 */
[----:B------:R-:W-:-:S05]  /*05c0*/  FADD.FTZ R6, R6, -R7 ;  /* 0x8000000706067221 */ /* 0x000fca0000010000 */
[----:B------:R-:W-:-:S05]  /*05d0*/  F2FP.PACK_AB R6, R27, R6 ;  /* 0x000000061b06723e */ /* 0x000fca00000000ff */
[----:B------:R-:W-:Y:S01]  /*05e0*/  HADD2.F32 R7, -RZ, R6.H1_H1 ;  /* 0x30000006ff077230 */ /* 0x000fe20000004100 */
[----:B------:R0:W-:Y:S04]  /*05f0*/  STG.E.U16 [R10.64], R6 ;  /* 0x000000060a007986 */ /* 0x0001e8000c101524 */
[----:B------:R-:W-:-:S05]  /*0600*/  FADD.FTZ R7, R7, R8 ;  /* 0x0000000807077221 */ /* 0x000fca0000010000 */
[----:B------:R-:W-:-:S05]  /*0610*/  F2FP.PACK_AB R7, RZ, R7 ;  /* 0x00000007ff07723e */ /* 0x000fca00000000ff */
[----:B------:R0:W-:Y:S01]  /*0620*/  STG.E.U16 [R10.64+0x2], R7 ;  /* 0x000002070a007986 */ /* 0x0001e2000c101524 */
[----:B------:R-:W-:Y:S05]  /*0630*/  @!P2 BRA `(.L_x_16) ;  /* 0xfffffc300000a947 */ /* 0x000fea000383ffff */
.L_x_15:
[----:B------:R-:W-:Y:S05]  /*0640*/  BSYNC B0 ;  /* 0x0000000000007941 */ /* 0x000fea0003800000 */
.L_x_14:
[----:B------:R-:W-:Y:S05]  /*0650*/  @!P0 EXIT ;  /* 0x000000000000894d */ /* 0x000fea0003800000 */
[----:B------:R-:W-:Y:S01]  /*0660*/  ISETP.GE.AND P0, PT, R0, R13, PT ;  /* 0x0000000d0000720c */ /* 0x000fe20003f06270 */
[----:B------:R-:W-:-:S12]  /*0670*/  BSSY B6, `(.L_x_17) ;  /* 0x000003b000067945 */ /* 0x000fd80003800000 */
[----:B------:R-:W-:Y:S05]  /*0680*/  @!P0 BRA `(.L_x_18) ;  /* 0x0000003000008947 */ /* 0x000fea0003800000 */
[----:B------:R-:W-:-:S13]  /*0690*/  ISETP.GE.AND P0, PT, R0, c[0x0][0x1d0], PT ;  /* 0x0000740000007a0c */ /* 0x000fda0003f06270 */
[----:B------:R-:W-:Y:S05]  /*06a0*/  @P0 EXIT ;  /* 0x000000000000094d */ /* 0x000fea0003800000 */
[----:B------:R-:W-:Y:S05]  /*06b0*/  BRA `(.L_x_19) ;  /* 0x0000036000007947 */ /* 0x000fea0003800000 */
.L_x_18:
        /* <DEDUP_REMOVED lines=12> */
[----:B------:R0:W3:Y:S04]  /*0780*/  LDG.E.U16.CONSTANT R4, [R4.64] ;  /* 0x0000002404047981 */ /* 0x0000e8000c1e9500 */
[----:B------:R-:W4:Y:S04]  /*0790*/  LDG.E.U16 R0, [R14.64] ;  /* 0x000000240e007981 */ /* 0x000f28000c1e1500 */
[----:B------:R-:W5:Y:S01]  /*07a0*/  LDG.E.U16 R6, [R14.64+0x2] ;  /* 0x000002240e067981 */ /* 0x000f62000c1e1500 */
[----:B------:R-:W-:-:S02]  /*07b0*/  IMAD.MOV.U32 R10, RZ, RZ, c[0x4][0x30] ;  /* 0x01000c00ff0a7624 */ /* 0x000fc400078e00ff */
[----:B0-----:R-:W-:Y:S02]  /*07c0*/  IMAD.MOV.U32 R5, RZ, RZ, c[0x4][0x11c] ;  /* 0x01004700ff057624 */ /* 0x001fe400078e00ff */
[----:B------:R-:W-:Y:S02]  /*07d0*/  IMAD.MOV.U32 R12, RZ, RZ, 0x1 ;  /* 0x00000001ff0c7424 */ /* 0x000fe400078e00ff */
[----:B------:R-:W-:Y:S01]  /*07e0*/  IMAD.MOV.U32 R13, RZ, RZ, RZ ;  /* 0x000000ffff0d7224 */ /* 0x000fe200078e00ff */
[----:B--2---:R-:W-:Y:S02]  /*07f0*/  HADD2.F32 R7, -RZ, R2.H0_H0 ;  /* 0x20000002ff077230 */ /* 0x004fe40000004100 */
[----:B---3--:R-:W-:Y:S01]  /*0800*/  HADD2.F32 R9, -RZ, R4.H0_H0 ;  /* 0x20000004ff097230 */ /* 0x008fe20000004100 */
[----:B------:R-:W-:Y:S01]  /*0810*/  IMAD.MOV.U32 R4, RZ, RZ, c[0x4][0x118] ;  /* 0x01004600ff047624 */ /* 0x000fe200078e00ff */
[----:B----4-:R-:W-:Y:S02]  /*0820*/  HADD2.F32 R0, -RZ, R0.H0_H0 ;  /* 0x20000000ff007230 */ /* 0x010fe40000004100 */
[----:B-----5:R-:W-:-:S03]  /*0830*/  HADD2.F32 R8, -RZ, R6.H0_H0 ;  /* 0x20000006ff087230 */ /* 0x020fc60000004100 */
[C---:B------:R-:W-:Y:S02]  /*0840*/  FMUL.FTZ R6, R0.reuse, R7 ;  /* 0x0000000700067220 */ /* 0x040fe40000410000 */
[-C--:B------:R-:W-:Y:S02]  /*0850*/  FMUL.FTZ R0, R0, R9.reuse ;  /* 0x0000000900007220 */ /* 0x080fe40000410000 */
[----:B------:R-:W-:Y:S02]  /*0860*/  FMUL.FTZ R11, R8, R9 ;  /* 0x00000009080b7220 */ /* 0x000fe40000410000 */
[----:B------:R-:W-:Y:S02]  /*0870*/  FMUL.FTZ R7, R7, R8 ;  /* 0x0000000807077220 */ /* 0x000fe40000410000 */
[----:B------:R-:W-:Y:S01]  /*0880*/  IMAD.MOV.U32 R8, RZ, RZ, 0x219 ;  /* 0x00000219ff087424 */ /* 0x000fe200078e00ff */
[----:B------:R-:W-:Y:S01]  /*0890*/  F2FP.PACK_AB R6, R11, R6 ;  /* 0x000000060b06723e */ /* 0x000fe200000000ff */
[----:B------:R-:W-:-:S04]  /*08a0*/  IMAD.MOV.U32 R11, RZ, RZ, c[0x4][0x34] ;  /* 0x01000d00ff0b7624 */ /* 0x000fc800078e00ff */
[--C-:B------:R-:W-:Y:S02]  /*08b0*/  HADD2.F32 R2, -RZ, R6.reuse.H0_H0 ;  /* 0x20000006ff027230 */ /* 0x100fe40000004100 */
[----:B------:R-:W-:Y:S01]  /*08c0*/  HADD2.F32 R3, -RZ, R6.H1_H1 ;  /* 0x30000006ff037230 */ /* 0x000fe20000004100 */
[----:B------:R-:W-:-:S04]  /*08d0*/  IMAD.MOV.U32 R6, RZ, RZ, c[0x4][0x120] ;  /* 0x01004800ff067624 */ /* 0x000fc800078e00ff */
[----:B------:R-:W-:Y:S01]  /*08e0*/  FADD.FTZ R2, R2, -R3 ;  /* 0x8000000302027221 */ /* 0x000fe20000010000 */
[----:B------:R-:W-:-:S04]  /*08f0*/  F2FP.PACK_AB R3, RZ, R0 ;  /* 0x00000000ff03723e */ /* 0x000fc800000000ff */
[----:B------:R-:W-:Y:S01]  /*0900*/  F2FP.PACK_AB R0, R7, R2 ;  /* 0x000000020700723e */ /* 0x000fe200000000ff */
[----:B------:R-:W-:Y:S01]  /*0910*/  HADD2.F32 R3, -RZ, R3.H0_H0 ;  /* 0x20000003ff037230 */ /* 0x000fe20000004100 */
[----:B------:R-:W-:-:S03]  /*0920*/  IMAD.MOV.U32 R7, RZ, RZ, c[0x4][0x124] ;  /* 0x01004900ff077624 */ /* 0x000fc600078e00ff */
[----:B------:R-:W-:Y:S01]  /*0930*/  HADD2.F32 R2, -RZ, R0.H1_H1 ;  /* 0x30000000ff027230 */ /* 0x000fe20000004100 */
[----:B------:R0:W-:Y:S04]  /*0940*/  STG.E.U16 [R14.64], R0 ;  /* 0x000000000e007986 */ /* 0x0001e8000c101524 */
[----:B------:R-:W-:-:S05]  /*0950*/  FADD.FTZ R2, R2, R3 ;  /* 0x0000000302027221 */ /* 0x000fca0000010000 */
[----:B------:R-:W-:Y:S02]  /*0960*/  F2FP.PACK_AB R9, RZ, R2 ;  /* 0x00000002ff09723e */ /* 0x000fe400000000ff */
        /* <DEDUP_REMOVED lines=11> */
.L_x_19:
[----:B------:R-:W-:Y:S05]  /*0a20*/  BSYNC B6 ;  /* 0x0000000000067941 */ /* 0x000fea0003800000 */
.L_x_17:
        /* <DEDUP_REMOVED lines=20> */
.L_x_20:
        /* <DEDUP_REMOVED lines=9> */
.L_x_452:


//--------------------- .text._ZN4vllm38concat_and_cache_mla_rope_fused_kernelIN3c104HalfELb1E13__nv_bfloat16hLNS_18Fp8KVCacheDataTypeE2EEEvPKlPT_S8_PKS7_SA_illlliPT2_S6_iiiiPKf --------------------------
	.section	.text._ZN4vllm38concat_and_cache_mla_rope_fused_kernelIN3c104HalfELb1E13__nv_bfloat16hLNS_18Fp8KVCacheDataTypeE2EEEvPKlPT_S8_PKS7_SA_illlliPT2_S6_iiiiPKf,"ax",@progbits
	.sectioninfo	@"SHI_REGISTERS=32"
	.align	128
        .global         _ZN4vllm38concat_and_cache_mla_rope_fused_kernelIN3c104HalfELb1E13__nv_bfloat16hLNS_18Fp8KVCacheDataTypeE2EEEvPKlPT_S8_PKS7_SA_illlliPT2_S6_iiiiPKf
        .type           _ZN4vllm38concat_and_cache_mla_rope_fused_kernelIN3c104HalfELb1E13__nv_bfloat16hLNS_18Fp8KVCacheDataTypeE2EEEvPKlPT_S8_PKS7_SA_illlliPT2_S6_iiiiPKf,@function
        .size           _ZN4vllm38concat_and_cache_mla_rope_fused_kernelIN3c104HalfELb1E13__nv_bfloat16hLNS_18Fp8KVCacheDataTypeE2EEEvPKlPT_S8_PKS7_SA_illlliPT2_S6_iiiiPKf,(.L_x_453 - _ZN4vllm38concat_and_cache_mla_rope_fused_kernelIN3c104HalfELb1E13__nv_bfloat16hLNS_18Fp8KVCacheDataTypeE2EEEvPKlPT_S8_PKS7_SA_illlliPT2_S6_iiiiPKf)
        .other          _ZN4vllm38concat_and_cache_mla_rope_fused_kernelIN3c104HalfELb1E13__nv_bfloat16hLNS_18Fp8KVCacheDataTypeE2EEEvPKlPT_S8_PKS7_SA_illlliPT2_S6_iiiiPKf,@"STO_CUDA_ENTRY STV_DEFAULT"
_ZN4vllm38concat_and_cache_mla_rope_fused_kernelIN3c104HalfELb1E13__nv_bfloat16hLNS_18Fp8KVCacheDataTypeE2EEEvPKlPT_S8_PKS7_SA_illlliPT2_S6_iiiiPKf:
.text._ZN4vllm38concat_and_cache_mla_rope_fused_kernelIN3c104HalfELb1E13__nv_bfloat16hLNS_18Fp8KVCacheDataTypeE2EEEvPKlPT_S8_PKS7_SA_illlliPT2_S6_iiiiPKf:
        /* <DEDUP_REMOVED lines=39> */
.L_x_23:
        /* <DEDUP_REMOVED lines=34> */
[----:B------:R-:W-:Y:S02]  /*0490*/  LEA R12, P3, R13, c[0x0][0x168], 0x1 ;  /* 0x00005a000d0c7a11 */ /* 0x000fe400078608ff */
[----:B------:R-:W-:Y:S01]  /*04a0*/  LEA R14, P4, R15, c[0x0][0x168], 0x1 ;  /* 0x00005a000f0e7a11 */ /* 0x000fe200078808ff */
[----:B------:R-:W-:Y:S01]  /*04b0*/  IMAD.X R11, R9, 0x1, R27, P2 ;  /* 0x00000001090b7824 */ /* 0x000fe200010e061b */
[----:B------:R-:W-:-:S02]  /*04c0*/  LEA.HI.X R13, R13, c[0x0][0x16c], R22, 0x1, P3 ;  /* 0x00005b000d0d7a11 */ /* 0x000fc400018f0c16 */
[----:B------:R-:W-:Y:S01]  /*04d0*/  LEA.HI.X R15, R15, c[0x0][0x16c], R24, 0x1, P4 ;  /* 0x00005b000f0f7a11 */ /* 0x000fe200020f0c18 */
[----:B------:R-:W2:Y:S04]  /*04e0*/  LDG.E.U16.CONSTANT R22, [R8.64] ;  /* 0x0000002408167981 */ /* 0x000ea8000c1e9500 */
[----:B------:R-:W3:Y:S04]  /*04f0*/  LDG.E.U16.CONSTANT R10, [R10.64] ;  /* 0x000000240a0a7981 */ /* 0x000ee8000c1e9500 */
[----:B------:R-:W4:Y:S04]  /*0500*/  LDG.E.U16 R29, [R12.64] ;  /* 0x000000240c1d7981 */ /* 0x000f28000c1e1500 */
[----:B------:R-:W5:Y:S01]  /*0510*/  LDG.E.U16 R26, [R14.64] ;  /* 0x000000240e1a7981 */ /* 0x000f62000c1e1500 */
        /* <DEDUP_REMOVED lines=10> */
[----:B------:R-:W-:Y:S02]  /*05c0*/  F2FP.PACK_AB R28, R9, R28 ;  /* 0x0000001c091c723e */ /* 0x000fe400000000ff */
[----:B------:R-:W-:-:S03]  /*05d0*/  F2FP.PACK_AB R24, RZ, R24 ;  /* 0x00000018ff18723e */ /* 0x000fc600000000ff */
[--C-:B------:R-:W-:Y:S02]  /*05e0*/  HADD2.F32 R8, -RZ, R28.reuse.H0_H0 ;  /* 0x2000001cff087230 */ /* 0x100fe40000004100 */
[----:B------:R-:W-:Y:S02]  /*05f0*/  HADD2.F32 R9, -RZ, R28.H1_H1 ;  /* 0x3000001cff097230 */ /* 0x000fe40000004100 */
[----:B------:R-:W-:-:S03]  /*0600*/  HADD2.F32 R24, -RZ, R24.H0_H0 ;  /* 0x20000018ff187230 */ /* 0x000fc60000004100 */
[----:B------:R-:W-:-:S05]  /*0610*/  FADD.FTZ R8, R8, -R9 ;  /* 0x8000000908087221 */ /* 0x000fca0000010000 */
[----:B------:R-:W-:-:S05]  /*0620*/  F2FP.PACK_AB R8, R11, R8 ;  /* 0x000000080b08723e */ /* 0x000fca00000000ff */
[----:B------:R-:W-:Y:S01]  /*0630*/  HADD2.F32 R9, -RZ, R8.H1_H1 ;  /* 0x30000008ff097230 */ /* 0x000fe20000004100 */
[----:B------:R0:W-:Y:S04]  /*0640*/  STG.E.U16 [R12.64], R8 ;  /* 0x000000080c007986 */ /* 0x0001e8000c101524 */
[----:B------:R-:W-:-:S05]  /*0650*/  FADD.FTZ R9, R9, R24 ;  /* 0x0000001809097221 */ /* 0x000fca0000010000 */
[----:B------:R-:W-:-:S05]  /*0660*/  F2FP.PACK_AB R9, RZ, R9 ;  /* 0x00000009ff09723e */ /* 0x000fca00000000ff */
[----:B------:R0:W-:Y:S01]  /*0670*/  STG.E.U16 [R14.64], R9 ;  /* 0x000000090e007986 */ /* 0x0001e2000c101524 */
[----:B------:R-:W-:Y:S05]  /*0680*/  @!P2 BRA `(.L_x_23) ;  /* 0xfffffbe00000a947 */ /* 0x000fea000383ffff */
.L_x_22:
[----:B------:R-:W-:Y:S05]  /*0690*/  BSYNC B0 ;  /* 0x0000000000007941 */ /* 0x000fea0003800000 */
.L_x_21:
[----:B------:R-:W-:Y:S05]  /*06a0*/  @!P0 EXIT ;  /* 0x000000000000894d */ /* 0x000fea0003800000 */
[----:B------:R-:W-:Y:S01]  /*06b0*/  ISETP.GE.AND P0, PT, R6, R17, PT ;  /* 0x000000110600720c */ /* 0x000fe20003f06270 */
[----:B------:R-:W-:-:S12]  /*06c0*/  BSSY B6, `(.L_x_24) ;  /* 0x0000041000067945 */ /* 0x000fd80003800000 */
[----:B------:R-:W-:Y:S05]  /*06d0*/  @!P0 BRA `(.L_x_25) ;  /* 0x0000003000008947 */ /* 0x000fea0003800000 */
[----:B------:R-:W-:-:S13]  /*06e0*/  ISETP.GE.AND P0, PT, R6, c[0x0][0x1d0], PT ;  /* 0x0000740006007a0c */ /* 0x000fda0003f06270 */
[----:B------:R-:W-:Y:S05]  /*06f0*/  @P0 EXIT ;  /* 0x000000000000094d */ /* 0x000fea0003800000 */
[----:B------:R-:W-:Y:S05]  /*0700*/  BRA `(.L_x_26) ;  /* 0x000003c000007947 */ /* 0x000fea0003800000 */
.L_x_25:
        /* <DEDUP_REMOVED lines=18> */
[----:B------:R0:W3:Y:S04]  /*0830*/  LDG.E.U16.CONSTANT R4, [R4.64] ;  /* 0x0000002404047981 */ /* 0x0000e8000c1e9500 */
[----:B------:R-:W4:Y:S04]  /*0840*/  LDG.E.U16 R0, [R14.64] ;  /* 0x000000240e007981 */ /* 0x000f28000c1e1500 */
[----:B------:R-:W5:Y:S01]  /*0850*/  LDG.E.U16 R6, [R16.64] ;  /* 0x0000002410067981 */ /* 0x000f62000c1e1500 */
[----:B------:R-:W-:Y:S02]  /*0860*/  IMAD.MOV.U32 R10, RZ, RZ, c[0x4][0x30] ;  /* 0x01000c00ff0a7624 */ /* 0x000fe400078e00ff */
[----:B0-----:R-:W-:-:S02]  /*0870*/  IMAD.MOV.U32 R5, RZ, RZ, c[0x4][0x11c] ;  /* 0x01004700ff057624 */ /* 0x001fc400078e00ff */
[----:B------:R-:W-:Y:S02]  /*0880*/  IMAD.MOV.U32 R12, RZ, RZ, 0x1 ;  /* 0x00000001ff0c7424 */ /* 0x000fe400078e00ff */
[----:B------:R-:W-:Y:S01]  /*0890*/  IMAD.MOV.U32 R13, RZ, RZ, RZ ;  /* 0x000000ffff0d7224 */ /* 0x000fe200078e00ff */
[----:B--2---:R-:W-:Y:S02]  /*08a0*/  HADD2.F32 R7, -RZ, R2.H0_H0 ;  /* 0x20000002ff077230 */ /* 0x004fe40000004100 */
[----:B---3--:R-:W-:Y:S02]  /*08b0*/  HADD2.F32 R9, -RZ, R4.H0_H0 ;  /* 0x20000004ff097230 */ /* 0x008fe40000004100 */
[----:B----4-:R-:W-:Y:S02]  /*08c0*/  HADD2.F32 R0, -RZ, R0.H0_H0 ;  /* 0x20000000ff007230 */ /* 0x010fe40000004100 */
[----:B-----5:R-:W-:-:S03]  /*08d0*/  HADD2.F32 R8, -RZ, R6.H0_H0 ;  /* 0x20000006ff087230 */ /* 0x020fc60000004100 */
[----:B------:R-:W-:Y:S02]  /*08e0*/  FMUL.FTZ R6, R0, R7 ;  /* 0x0000000700067220 */ /* 0x000fe40000410000 */
[----:B------:R-:W-:-:S05]  /*08f0*/  FMUL.FTZ R11, R8, R9 ;  /* 0x00000009080b7220 */ /* 0x000fca0000410000 */
[----:B------:R-:W-:Y:S01]  /*0900*/  F2FP.PACK_AB R6, R11, R6 ;  /* 0x000000060b06723e */ /* 0x000fe200000000ff */
[----:B------:R-:W-:-:S04]  /*0910*/  FMUL.FTZ R0, R0, R9 ;  /* 0x0000000900007220 */ /* 0x000fc80000410000 */
[--C-:B------:R-:W-:Y:S02]  /*0920*/  HADD2.F32 R2, -RZ, R6.reuse.H0_H0 ;  /* 0x20000006ff027230 */ /* 0x100fe40000004100 */
[----:B------:R-:W-:Y:S01]  /*0930*/  HADD2.F32 R3, -RZ, R6.H1_H1 ;  /* 0x30000006ff037230 */ /* 0x000fe20000004100 */
[----:B------:R-:W-:-:S04]  /*0940*/  FMUL.FTZ R7, R7, R8 ;  /* 0x0000000807077220 */ /* 0x000fc80000410000 */
[----:B------:R-:W-:Y:S01]  /*0950*/  FADD.FTZ R2, R2, -R3 ;  /* 0x8000000302027221 */ /* 0x000fe20000010000 */
[----:B------:R-:W-:-:S04]  /*0960*/  F2FP.PACK_AB R3, RZ, R0 ;  /* 0x00000000ff03723e */ /* 0x000fc800000000ff */
[----:B------:R-:W-:Y:S01]  /*0970*/  F2FP.PACK_AB R0, R7, R2 ;  /* 0x000000020700723e */ /* 0x000fe200000000ff */
[----:B------:R-:W-:-:S04]  /*0980*/  HADD2.F32 R3, -RZ, R3.H0_H0 ;  /* 0x20000003ff037230 */ /* 0x000fc80000004100 */
[----:B------:R-:W-:-:S05]  /*0990*/  HADD2.F32 R2, -RZ, R0.H1_H1 ;  /* 0x30000000ff027230 */ /* 0x000fca0000004100 */
[----:B------:R-:W-:-:S05]  /*09a0*/  FADD.FTZ R2, R2, R3 ;  /* 0x0000000302027221 */ /* 0x000fca0000010000 */
[----:B------:R-:W-:Y:S02]  /*09b0*/  F2FP.PACK_AB R9, RZ, R2 ;  /* 0x00000002ff09723e */ /* 0x000fe400000000ff */
[----:B------:R-:W-:Y:S01]  /*09c0*/  MOV R2, 0x0 ;  /* 0x0000000000027802 */ /* 0x000fe20000000f00 */
[----:B------:R0:W-:Y:S04]  /*09d0*/  STG.E.U16 [R14.64], R0 ;  /* 0x000000000e007986 */ /* 0x0001e8000c101524 */
[----:B------:R0:W-:Y:S01]  /*09e0*/  STG.E.U16 [R16.64], R9 ;  /* 0x0000000910007986 */ /* 0x0001e2000c101524 */
[----:B------:R-:W1:Y:S01]  /*09f0*/  LDC.64 R2, c[0x4][R2] ;  /* 0x0100000002027b82 */ /* 0x000e620000000a00 */
[----:B------:R-:W-:Y:S02]  /*0a00*/  IMAD.MOV.U32 R4, RZ, RZ, c[0x4][0x118] ;  /* 0x01004600ff047624 */ /* 0x000fe400078e00ff */
[----:B------:R-:W-:-:S02]  /*0a10*/  IMAD.MOV.U32 R6, RZ, RZ, c[0x4][0x120] ;  /* 0x01004800ff067624 */ /* 0x000fc400078e00ff */
[----:B------:R-:W-:Y:S02]  /*0a20*/  IMAD.MOV.U32 R7, RZ, RZ, c[0x4][0x124] ;  /* 0x01004900ff077624 */ /* 0x000fe400078e00ff */
[----:B------:R-:W-:Y:S02]  /*0a30*/  IMAD.MOV.U32 R8, RZ, RZ, 0x219 ;  /* 0x00000219ff087424 */ /* 0x000fe400078e00ff */
[----:B------:R-:W-:Y:S02]  /*0a40*/  IMAD.MOV.U32 R11, RZ, RZ, c[0x4][0x34] ;  /* 0x01000d00ff0b7624 */ /* 0x000fe400078e00ff */
        /* <DEDUP_REMOVED lines=8> */
.L_x_26:
[----:B------:R-:W-:Y:S05]  /*0ad0*/  BSYNC B6 ;  /* 0x0000000000067941 */ /* 0x000fea0003800000 */
.L_x_24:
        /* <DEDUP_REMOVED lines=20> */
.L_x_27:
        /* <DEDUP_REMOVED lines=14> */
.L_x_453:


//--------------------- .text._ZN4vllm38concat_and_cache_mla_rope_fused_kernelIfLb0E13__nv_bfloat16hLNS_18Fp8KVCacheDataTypeE2EEEvPKlPT_S6_PKS5_S8_illlliPT2_S4_iiiiPKf --------------------------
	.section	.text._ZN4vllm38concat_and_cache_mla_rope_fused_kernelIfLb0E13__nv_bfloat16hLNS_18Fp8KVCacheDataTypeE2EEEvPKlPT_S6_PKS5_S8_illlliPT2_S4_iiiiPKf,"ax",@progbits
	.sectioninfo	@"SHI_REGISTERS=30"
	.align	128
        .global         _ZN4vllm38concat_and_cache_mla_rope_fused_kernelIfLb0E13__nv_bfloat16hLNS_18Fp8KVCacheDataTypeE2EEEvPKlPT_S6_PKS5_S8_illlliPT2_S4_iiiiPKf
        .type           _ZN4vllm38concat_and_cache_mla_rope_fused_kernelIfLb0E13__nv_bfloat16hLNS_18Fp8KVCacheDataTypeE2EEEvPKlPT_S6_PKS5_S8_illlliPT2_S4_iiiiPKf,@function
        .size           _ZN4vllm38concat_and_cache_mla_rope_fused_kernelIfLb0E13__nv_bfloat16hLNS_18Fp8KVCacheDataTypeE2EEEvPKlPT_S6_PKS5_S8_illlliPT2_S4_iiiiPKf,(.L_x_454 - _ZN4vllm38concat_and_cache_mla_rope_fused_kernelIfLb0E13__nv_bfloat16hLNS_18Fp8KVCacheDataTypeE2EEEvPKlPT_S6_PKS5_S8_illlliPT2_S4_iiiiPKf)
        .other          _ZN4vllm38concat_and_cache_mla_rope_fused_kernelIfLb0E13__nv_bfloat16hLNS_18Fp8KVCacheDataTypeE2EEEvPKlPT_S6_PKS5_S8_illlliPT2_S4_iiiiPKf,@"STO_CUDA_ENTRY STV_DEFAULT"
_ZN4vllm38concat_and_cache_mla_rope_fused_kernelIfLb0E13__nv_bfloat16hLNS_18Fp8KVCacheDataTypeE2EEEvPKlPT_S6_PKS5_S8_illlliPT2_S4_iiiiPKf:
.text._ZN4vllm38concat_and_cache_mla_rope_fused_kernelIfLb0E13__nv_bfloat16hLNS_18Fp8KVCacheDataTypeE2EEEvPKlPT_S6_PKS5_S8_illlliPT2_S4_iiiiPKf:
        /* <DEDUP_REMOVED lines=39> */
.L_x_30:
[----:B------:R-:W-:Y:S01]  /*0270*/  IABS R6, R13 ;  /* 0x0000000d00067213 */ /* 0x000fe20000000000 */
        /* <DEDUP_REMOVED lines=15> */
[--C-:B0-----:R-:W-:Y:S01]  /*0370*/  SHF.R.S32.HI R10, RZ, 0x1f, R9.reuse ;  /* 0x0000001fff0a7819 */ /* 0x101fe20000011409 */
        /* <DEDUP_REMOVED lines=15> */
[----:B------:R-:W2:Y:S02]  /*0470*/  LDG.E.CONSTANT R6, [R6.64] ;  /* 0x0000002406067981 */ /* 0x000ea4000c1e9900 */
[----:B------:R-:W-:Y:S01]  /*0480*/  IMAD.X R9, R7, 0x1, R23, P2 ;  /* 0x0000000107097824 */ /* 0x000fe200010e0617 */
[----:B------:R-:W-:-:S04]  /*0490*/  LEA.HI.X R11, R11, c[0x0][0x16c], R20, 0x2, P3 ;  /* 0x00005b000b0b7a11 */ /* 0x000fc800018f1414 */
[----:B------:R-:W3:Y:S04]  /*04a0*/  LDG.E.CONSTANT R8, [R8.64] ;  /* 0x0000002408087981 */ /* 0x000ee8000c1e9900 */
[----:B------:R-:W3:Y:S04]  /*04b0*/  LDG.E R27, [R10.64+0x4] ;  /* 0x000004240a1b7981 */ /* 0x000ee8000c1e1900 */
[----:B------:R-:W4:Y:S01]  /*04c0*/  LDG.E R25, [R10.64] ;  /* 0x000000240a197981 */ /* 0x000f22000c1e1900 */
[----:B------:R-:W-:-:S04]  /*04d0*/  IADD3 R18, R18, c[0x0][0x0], RZ ;  /* 0x0000000012127a10 */ /* 0x000fc80007ffe0ff */
[----:B------:R-:W-:Y:S01]  /*04e0*/  ISETP.GE.AND P2, PT, R18, R17, PT ;  /* 0x000000111200720c */ /* 0x000fe20003f46270 */
[-C--:B---3--:R-:W-:Y:S02]  /*04f0*/  FMUL.FTZ R20, R8, R27.reuse ;  /* 0x0000001b08147220 */ /* 0x088fe40000410000 */
[C---:B--2---:R-:W-:Y:S02]  /*0500*/  FMUL.FTZ R22, R6.reuse, R27 ;  /* 0x0000001b06167220 */ /* 0x044fe40000410000 */
[-C--:B----4-:R-:W-:Y:S02]  /*0510*/  FFMA.FTZ R27, R6, R25.reuse, -R20 ;  /* 0x00000019061b7223 */ /* 0x090fe40000010814 */
[----:B------:R-:W-:-:S03]  /*0520*/  FFMA.FTZ R25, R8, R25, R22 ;  /* 0x0000001908197223 */ /* 0x000fc60000010016 */
[----:B------:R0:W-:Y:S04]  /*0530*/  STG.E [R10.64], R27 ;  /* 0x0000001b0a007986 */ /* 0x0001e8000c101924 */
[----:B------:R0:W-:Y:S01]  /*0540*/  STG.E [R10.64+0x4], R25 ;  /* 0x000004190a007986 */ /* 0x0001e2000c101924 */
[----:B------:R-:W-:Y:S05]  /*0550*/  @!P2 BRA `(.L_x_30) ;  /* 0xfffffd100000a947 */ /* 0x000fea000383ffff */
.L_x_29:
[----:B------:R-:W-:Y:S05]  /*0560*/  BSYNC B0 ;  /* 0x0000000000007941 */ /* 0x000fea0003800000 */
.L_x_28:
[----:B------:R-:W-:Y:S05]  /*0570*/  @!P0 EXIT ;  /* 0x000000000000894d */ /* 0x000fea0003800000 */
[----:B------:R-:W-:Y:S01]  /*0580*/  ISETP.GE.AND P0, PT, R0, R13, PT ;  /* 0x0000000d0000720c */ /* 0x000fe20003f06270 */
[----:B------:R-:W-:-:S12]  /*0590*/  BSSY B6, `(.L_x_31) ;  /* 0x000002d000067945 */ /* 0x000fd80003800000 */
[----:B------:R-:W-:Y:S05]  /*05a0*/  @!P0 BRA `(.L_x_32) ;  /* 0x0000003000008947 */ /* 0x000fea0003800000 */
[----:B------:R-:W-:-:S13]  /*05b0*/  ISETP.GE.AND P0, PT, R0, c[0x0][0x1d0], PT ;  /* 0x0000740000007a0c */ /* 0x000fda0003f06270 */
[----:B------:R-:W-:Y:S05]  /*05c0*/  @P0 EXIT ;  /* 0x000000000000094d */ /* 0x000fea0003800000 */
[----:B------:R-:W-:Y:S05]  /*05d0*/  BRA `(.L_x_33) ;  /* 0x0000028000007947 */ /* 0x000fea0003800000 */
.L_x_32:
[C---:B------:R-:W-:Y:S01]  /*05e0*/  IMAD.SHL.U32 R2, R0.reuse, 0x2, RZ ;  /* 0x0000000200027824 */ /* 0x040fe200078e00ff */
        /* <DEDUP_REMOVED lines=10> */
[----:B------:R1:W2:Y:S04]  /*0690*/  LDG.E.CONSTANT R6, [R6.64] ;  /* 0x0000002406067981 */ /* 0x0002a8000c1e9900 */
[----:B------:R3:W4:Y:S04]  /*06a0*/  LDG.E.CONSTANT R4, [R4.64] ;  /* 0x0000002404047981 */ /* 0x000728000c1e9900 */
[----:B------:R-:W4:Y:S04]  /*06b0*/  LDG.E R3, [R14.64+0x4] ;  /* 0x000004240e037981 */ /* 0x000f28000c1e1900 */
[----:B------:R-:W5:Y:S01]  /*06c0*/  LDG.E R17, [R14.64] ;  /* 0x000000240e117981 */ /* 0x000f62000c1e1900 */
[----:B------:R-:W-:Y:S01]  /*06d0*/  MOV R2, 0x0 ;  /* 0x0000000000027802 */ /* 0x000fe20000000f00 */
[----:B---3--:R-:W-:-:S02]  /*06e0*/  IMAD.MOV.U32 R5, RZ, RZ, c[0x4][0x11c] ;  /* 0x01004700ff057624 */ /* 0x008fc400078e00ff */
[----:B-1----:R-:W-:Y:S02]  /*06f0*/  IMAD.MOV.U32 R7, RZ, RZ, c[0x4][0x124] ;  /* 0x01004900ff077624 */ /* 0x002fe400078e00ff */
[----:B------:R-:W-:Y:S02]  /*0700*/  IMAD.MOV.U32 R8, RZ, RZ, 0x219 ;  /* 0x00000219ff087424 */ /* 0x000fe400078e00ff */
[----:B0-----:R-:W-:Y:S02]  /*0710*/  IMAD.MOV.U32 R10, RZ, RZ, c[0x4][0x30] ;  /* 0x01000c00ff0a7624 */ /* 0x001fe400078e00ff */
[----:B------:R-:W-:Y:S02]  /*0720*/  IMAD.MOV.U32 R11, RZ, RZ, c[0x4][0x34] ;  /* 0x01000d00ff0b7624 */ /* 0x000fe400078e00ff */
[----:B------:R-:W-:Y:S02]  /*0730*/  IMAD.MOV.U32 R12, RZ, RZ, 0x1 ;  /* 0x00000001ff0c7424 */ /* 0x000fe400078e00ff */
[----:B------:R-:W-:-:S02]  /*0740*/  IMAD.MOV.U32 R13, RZ, RZ, RZ ;  /* 0x000000ffff0d7224 */ /* 0x000fc400078e00ff */
[-C--:B----4-:R-:W-:Y:S02]  /*0750*/  FMUL.FTZ R9, R4, R3.reuse ;  /* 0x0000000304097220 */ /* 0x090fe40000410000 */
[C---:B--2---:R-:W-:Y:S02]  /*0760*/  FMUL.FTZ R3, R6.reuse, R3 ;  /* 0x0000000306037220 */ /* 0x044fe40000410000 */
[-C--:B-----5:R-:W-:Y:S02]  /*0770*/  FFMA.FTZ R9, R6, R17.reuse, -R9 ;  /* 0x0000001106097223 */ /* 0x0a0fe40000010809 */
[----:B------:R-:W-:Y:S02]  /*0780*/  FFMA.FTZ R17, R4, R17, R3 ;  /* 0x0000001104117223 */ /* 0x000fe40000010003 */
[----:B------:R-:W0:Y:S01]  /*0790*/  LDC.64 R2, c[0x4][R2] ;  /* 0x0100000002027b82 */ /* 0x000e220000000a00 */
[----:B------:R1:W-:Y:S04]  /*07a0*/  STG.E [R14.64], R9 ;  /* 0x000000090e007986 */ /* 0x0003e8000c101924 */
[----:B------:R1:W-:Y:S01]  /*07b0*/  STG.E [R14.64+0x4], R17 ;  /* 0x000004110e007986 */ /* 0x0003e2000c101924 */
[----:B------:R-:W-:-:S02]  /*07c0*/  IMAD.MOV.U32 R4, RZ, RZ, c[0x4][0x118] ;  /* 0x01004600ff047624 */ /* 0x000fc400078e00ff */
[----:B------:R-:W-:Y:S02]  /*07d0*/  IMAD.MOV.U32 R6, RZ, RZ, c[0x4][0x120] ;  /* 0x01004800ff067624 */ /* 0x000fe400078e00ff */
[----:B-1----:R-:W-:-:S05]  /*07e0*/  LEPC R14 ;  /* 0x00000000000e734e */ /* 0x002fca0000000000 */
[----:B------:R-:W-:Y:S02]  /*07f0*/  MOV R9, 0x860 ;  /* 0x0000086000097802 */ /* 0x000fe40000000f00 */
[----:B------:R-:W-:Y:S02]  /*0800*/  MOV R20, 0x7e0 ;  /* 0x000007e000147802 */ /* 0x000fe40000000f00 */
[----:B------:R-:W-:Y:S02]  /*0810*/  MOV R21, 0x0 ;  /* 0x0000000000157802 */ /* 0x000fe40000000f00 */
[----:B------:R-:W-:Y:S02]  /*0820*/  MOV R0, 0x0 ;  /* 0x0000000000007802 */ /* 0x000fe40000000f00 */
[----:B------:R-:W-:-:S04]  /*0830*/  IADD3 R20, P0, P1, -R20, R9, R14 ;  /* 0x0000000914147210 */ /* 0x000fc8000791e10e */
[----:B------:R-:W-:-:S04]  /*0840*/  IADD3.X R21, ~R0, R21, R15, P0, P1 ;  /* 0x0000001500157210 */ /* 0x000fc800007e250f */
[----:B0-----:R-:W-:Y:S05]  /*0850*/  CALL.ABS.NOINC R2 ;  /* 0x0000000002007343 */ /* 0x001fea0003c00000 */
.L_x_33:
[----:B------:R-:W-:Y:S05]  /*0860*/  BSYNC B6 ;  /* 0x0000000000067941 */ /* 0x000fea0003800000 */
.L_x_31:
[----:B------:R-:W-:Y:S01]  /*0870*/  MOV R2, 0x0 ;  /* 0x0000000000027802 */ /* 0x000fe20000000f00 */
[----:B------:R-:W-:Y:S02]  /*0880*/  IMAD.MOV.U32 R4, RZ, RZ, c[0x4][0x118] ;  /* 0x01004600ff047624 */ /* 0x000fe400078e00ff */
[----:B------:R-:W-:Y:S02]  /*0890*/  IMAD.MOV.U32 R5, RZ, RZ, c[0x4][0x11c] ;  /* 0x01004700ff057624 */ /* 0x000fe400078e00ff */
[----:B------:R-:W-:Y:S01]  /*08a0*/  IMAD.MOV.U32 R6, RZ, RZ, c[0x4][0x120] ;  /* 0x01004800ff067624 */ /* 0x000fe200078e00ff */
[----:B------:R-:W1:Y:S01]  /*08b0*/  LDC.64 R2, c[0x4][R2] ;  /* 0x0100000002027b82 */ /* 0x000e620000000a00 */
[----:B------:R-:W-:Y:S02]  /*08c0*/  IMAD.MOV.U32 R7, RZ, RZ, c[0x4][0x124] ;  /* 0x01004900ff077624 */ /* 0x000fe400078e00ff */
[----:B------:R-:W-:Y:S02]  /*08d0*/  IMAD.MOV.U32 R8, RZ, RZ, 0x219 ;  /* 0x00000219ff087424 */ /* 0x000fe400078e00ff */
[----:B0-----:R-:W-:-:S02]  /*08e0*/  IMAD.MOV.U32 R10, RZ, RZ, c[0x4][0x30] ;  /* 0x01000c00ff0a7624 */ /* 0x001fc400078e00ff */
[----:B------:R-:W-:Y:S02]  /*08f0*/  IMAD.MOV.U32 R11, RZ, RZ, c[0x4][0x34] ;  /* 0x01000d00ff0b7624 */ /* 0x000fe400078e00ff */
[----:B------:R-:W-:Y:S02]  /*0900*/  IMAD.MOV.U32 R12, RZ, RZ, 0x1 ;  /* 0x00000001ff0c7424 */ /* 0x000fe400078e00ff */
[----:B------:R-:W-:Y:S02]  /*0910*/  IMAD.MOV.U32 R13, RZ, RZ, RZ ;  /* 0x000000ffff0d7224 */ /* 0x000fe400078e00ff */
[----:B------:R-:W-:-:S05]  /*0920*/  LEPC R14 ;  /* 0x00000000000e734e */ /* 0x000fca0000000000 */
        /* <DEDUP_REMOVED lines=8> */
.L_x_34:
        /* <DEDUP_REMOVED lines=13> */
.L_x_454:


//--------------------- .text._ZN4vllm38concat_and_cache_mla_rope_fused_kernelIfLb1E13__nv_bfloat16hLNS_18Fp8KVCacheDataTypeE2EEEvPKlPT_S6_PKS5_S8_illlliPT2_S4_iiiiPKf --------------------------
	.section	.text._ZN4vllm38concat_and_cache_mla_rope_fused_kernelIfLb1E13__nv_bfloat16hLNS_18Fp8KVCacheDataTypeE2EEEvPKlPT_S6_PKS5_S8_illlliPT2_S4_iiiiPKf,"ax",@progbits
	.sectioninfo	@"SHI_REGISTERS=32"
	.align	128
        .global         _ZN4vllm38concat_and_cache_mla_rope_fused_kernelIfLb1E13__nv_bfloat16hLNS_18Fp8KVCacheDataTypeE2EEEvPKlPT_S6_PKS5_S8_illlliPT2_S4_iiiiPKf
        .type           _ZN4vllm38concat_and_cache_mla_rope_fused_kernelIfLb1E13__nv_bfloat16hLNS_18Fp8KVCacheDataTypeE2EEEvPKlPT_S6_PKS5_S8_illlliPT2_S4_iiiiPKf,@function
        .size           _ZN4vllm38concat_and_cache_mla_rope_fused_kernelIfLb1E13__nv_bfloat16hLNS_18Fp8KVCacheDataTypeE2EEEvPKlPT_S6_PKS5_S8_illlliPT2_S4_iiiiPKf,(.L_x_455 - _ZN4vllm38concat_and_cache_mla_rope_fused_kernelIfLb1E13__nv_bfloat16hLNS_18Fp8KVCacheDataTypeE2EEEvPKlPT_S6_PKS5_S8_illlliPT2_S4_iiiiPKf)
        .other          _ZN4vllm38concat_and_cache_mla_rope_fused_kernelIfLb1E13__nv_bfloat16hLNS_18Fp8KVCacheDataTypeE2EEEvPKlPT_S6_PKS5_S8_illlliPT2_S4_iiiiPKf,@"STO_CUDA_ENTRY STV_DEFAULT"
_ZN4vllm38concat_and_cache_mla_rope_fused_kernelIfLb1E13__nv_bfloat16hLNS_18Fp8KVCacheDataTypeE2EEEvPKlPT_S6_PKS5_S8_illlliPT2_S4_iiiiPKf:
.text._ZN4vllm38concat_and_cache_mla_rope_fused_kernelIfLb1E13__nv_bfloat16hLNS_18Fp8KVCacheDataTypeE2EEEvPKlPT_S6_PKS5_S8_illlliPT2_S4_iiiiPKf:
        /* <DEDUP_REMOVED lines=39> */
.L_x_37:
[----:B------:R-:W-:Y:S01]  /*0270*/  IABS R8, R11 ;  /* 0x0000000b00087213 */ /* 0x000fe20000000000 */
[----:B0-----:R-:W-:Y:S01]  /*0280*/  IMAD.MOV.U32 R24, RZ, RZ, R4 ;  /* 0x000000ffff187224 */ /* 0x001fe200078e0004 */
        /* <DEDUP_REMOVED lines=17> */
[C---:B------:R-:W-:Y:S02]  /*03a0*/  IMAD R17, R11.reuse, R17, R20 ;  /* 0x000000110b117224 */ /* 0x040fe400078e0214 */
[----:B------:R-:W-:Y:S02]  /*03b0*/  IMAD R8, R8, c[0x0][0x198], RZ ;  /* 0x0000660008087a24 */ /* 0x000fe400078e02ff */
[--C-:B------:R-:W-:Y:S01]  /*03c0*/  IMAD.IADD R29, R11, 0x1, R17.reuse ;  /* 0x000000010b1d7824 */ /* 0x100fe200078e0211 */
[----:B------:R-:W-:Y:S01]  /*03d0*/  SHF.R.S32.HI R22, RZ, 0x1f, R17 ;  /* 0x0000001fff167819 */ /* 0x000fe20000011411 */
[----:B------:R-:W-:Y:S01]  /*03e0*/  IMAD R14, R15, c[0x0][0x19c], R8 ;  /* 0x000067000f0e7a24 */ /* 0x000fe200078e0208 */
[C---:B------:R-:W-:Y:S02]  /*03f0*/  IADD3 R9, P3, R17.reuse, R6, RZ ;  /* 0x0000000611097210 */ /* 0x040fe40007f7e0ff */
[----:B------:R-:W-:Y:S01]  /*0400*/  IADD3 R15, P2, R17, R12, RZ ;  /* 0x0000000c110f7210 */ /* 0x000fe20007f5e0ff */
[----:B------:R-:W-:Y:S01]  /*0410*/  IMAD.IADD R14, R13, 0x1, R14 ;  /* 0x000000010d0e7824 */ /* 0x000fe200078e020e */
[----:B------:R-:W-:-:S02]  /*0420*/  IADD3.X R16, R22, R23, RZ, P3, !PT ;  /* 0x0000001716107210 */ /* 0x000fc40001ffe4ff */
[----:B------:R-:W-:Y:S01]  /*0430*/  LEA R8, P4, R9, c[0x0][0x180], 0x2 ;  /* 0x0000600009087a11 */ /* 0x000fe200078810ff */
[----:B------:R-:W-:Y:S01]  /*0440*/  IMAD.X R22, R22, 0x1, R14, P2 ;  /* 0x0000000116167824 */ /* 0x000fe200010e060e */
[----:B------:R-:W-:Y:S02]  /*0450*/  IADD3 R17, P3, R29, R12, RZ ;  /* 0x0000000c1d117210 */ /* 0x000fe40007f7e0ff */
[----:B------:R-:W-:Y:S02]  /*0460*/  LEA.HI.X R9, R9, c[0x0][0x184], R16, 0x2, P4 ;  /* 0x0000610009097a11 */ /* 0x000fe400020f1410 */
[----:B------:R-:W-:Y:S02]  /*0470*/  LEA R12, P2, R11, R8, 0x2 ;  /* 0x000000080b0c7211 */ /* 0x000fe400078410ff */
[----:B------:R-:W-:Y:S01]  /*0480*/  LEA.HI.X.SX32 R24, R29, R14, 0x1, P3 ;  /* 0x0000000e1d187211 */ /* 0x000fe200018f0eff */
[----:B------:R-:W2:Y:S01]  /*0490*/  LDG.E.CONSTANT R8, [R8.64] ;  /* 0x0000002408087981 */ /* 0x000ea2000c1e9900 */
[----:B------:R-:W-:Y:S01]  /*04a0*/  LEA R16, P4, R17, c[0x0][0x168], 0x2 ;  /* 0x00005a0011107a11 */ /* 0x000fe200078810ff */
[----:B------:R-:W-:Y:S01]  /*04b0*/  IMAD.X R13, R9, 0x1, R27, P2 ;  /* 0x00000001090d7824 */ /* 0x000fe200010e061b */
[----:B------:R-:W-:-:S02]  /*04c0*/  LEA R14, P3, R15, c[0x0][0x168], 0x2 ;  /* 0x00005a000f0e7a11 */ /* 0x000fc400078610ff */
[----:B------:R-:W-:Y:S02]  /*04d0*/  LEA.HI.X R17, R17, c[0x0][0x16c], R24, 0x2, P4 ;  /* 0x00005b0011117a11 */ /* 0x000fe400020f1418 */
[----:B------:R-:W-:Y:S01]  /*04e0*/  LEA.HI.X R15, R15, c[0x0][0x16c], R22, 0x2, P3 ;  /* 0x00005b000f0f7a11 */ /* 0x000fe200018f1416 */
[----:B------:R-:W3:Y:S04]  /*04f0*/  LDG.E.CONSTANT R12, [R12.64] ;  /* 0x000000240c0c7981 */ /* 0x000ee8000c1e9900 */
[----:B------:R-:W3:Y:S04]  /*0500*/  LDG.E R22, [R16.64] ;  /* 0x0000002410167981 */ /* 0x000ee8000c1e1900 */
        /* <DEDUP_REMOVED lines=8> */
[----:B------:R0:W-:Y:S01]  /*0590*/  STG.E [R16.64], R29 ;  /* 0x0000001d10007986 */ /* 0x0001e2000c101924 */
[----:B------:R-:W-:Y:S05]  /*05a0*/  @!P2 BRA `(.L_x_37) ;  /* 0xfffffcc00000a947 */ /* 0x000fea000383ffff */
.L_x_36:
[----:B------:R-:W-:Y:S05]  /*05b0*/  BSYNC B0 ;  /* 0x0000000000007941 */ /* 0x000fea0003800000 */
.L_x_35:
[----:B------:R-:W-:Y:S05]  /*05c0*/  @!P0 EXIT ;  /* 0x000000000000894d */ /* 0x000fea0003800000 */
[----:B------:R-:W-:Y:S01]  /*05d0*/  ISETP.GE.AND P0, PT, R2, R11, PT ;  /* 0x0000000b0200720c */ /* 0x000fe20003f06270 */
[----:B------:R-:W-:-:S12]  /*05e0*/  BSSY B6, `(.L_x_38) ;  /* 0x0000033000067945 */ /* 0x000fd80003800000 */
[----:B------:R-:W-:Y:S05]  /*05f0*/  @!P0 BRA `(.L_x_39) ;  /* 0x0000003000008947 */ /* 0x000fea0003800000 */
[----:B------:R-:W-:-:S13]  /*0600*/  ISETP.GE.AND P0, PT, R2, c[0x0][0x1d0], PT ;  /* 0x0000740002007a0c */ /* 0x000fda0003f06270 */
[----:B------:R-:W-:Y:S05]  /*0610*/  @P0 EXIT ;  /* 0x000000000000094d */ /* 0x000fea0003800000 */
[----:B------:R-:W-:Y:S05]  /*0620*/  BRA `(.L_x_40) ;  /* 0x000002e000007947 */ /* 0x000fea0003800000 */
.L_x_39:
[--C-:B------:R-:W-:Y:S01]  /*0630*/  IMAD.IADD R8, R11, 0x1, R2.reuse ;  /* 0x000000010b087824 */ /* 0x100fe200078e0202 */
        /* <DEDUP_REMOVED lines=9> */
[----:B0-----:R-:W-:-:S03]  /*06d0*/  LEA R16, P1, R8, c[0x0][0x170], 0x2 ;  /* 0x00005c0008107a11 */ /* 0x001fc600078210ff */
[----:B------:R-:W-:Y:S01]  /*06e0*/  IMAD.IADD R9, R5, 0x1, R9 ;  /* 0x0000000105097824 */ /* 0x000fe200078e0209 */
[----:B------:R-:W-:Y:S01]  /*06f0*/  LEA R14, P0, R2, c[0x0][0x170], 0x2 ;  /* 0x00005c00020e7a11 */ /* 0x000fe200078010ff */
[----:B------:R-:W-:Y:S02]  /*0700*/  IMAD.IADD R3, R3, 0x1, R5 ;  /* 0x0000000103037824 */ /* 0x000fe400078e0205 */
[----:B------:R-:W-:Y:S01]  /*0710*/  IMAD.WIDE R4, R11, 0x4, R6 ;  /* 0x000000040b047825 */ /* 0x000fe200078e0206 */
[----:B------:R-:W-:Y:S01]  /*0720*/  LEA.HI.X R17, R8, c[0x0][0x174], R9, 0x2, P1 ;  /* 0x00005d0008117a11 */ /* 0x000fe200008f1409 */
[----:B------:R0:W2:Y:S01]  /*0730*/  LDG.E.CONSTANT R6, [R6.64] ;  /* 0x0000002406067981 */ /* 0x0000a2000c1e9900 */
[----:B------:R-:W-:-:S03]  /*0740*/  LEA.HI.X R15, R2, c[0x0][0x174], R3, 0x2, P0 ;  /* 0x00005d00020f7a11 */ /* 0x000fc600000f1403 */
[----:B------:R1:W3:Y:S04]  /*0750*/  LDG.E.CONSTANT R4, [R4.64] ;  /* 0x0000002404047981 */ /* 0x0002e8000c1e9900 */
[----:B------:R-:W3:Y:S04]  /*0760*/  LDG.E R3, [R16.64] ;  /* 0x0000002410037981 */ /* 0x000ee8000c1e1900 */
[----:B------:R-:W4:Y:S01]  /*0770*/  LDG.E R19, [R14.64] ;  /* 0x000000240e137981 */ /* 0x000f22000c1e1900 */
[----:B------:R-:W-:Y:S01]  /*0780*/  MOV R2, 0x0 ;  /* 0x0000000000027802 */ /* 0x000fe20000000f00 */
[----:B0-----:R-:W-:Y:S01]  /*0790*/  IMAD.MOV.U32 R7, RZ, RZ, c[0x4][0x124] ;  /* 0x01004900ff077624 */ /* 0x001fe200078e00ff */
[----:B-1----:R-:W-:Y:S01]  /*07a0*/  MOV R5, c[0x4][0x11c] ;  /* 0x0100470000057a02 */ /* 0x002fe20000000f00 */
[----:B------:R-:W-:-:S02]  /*07b0*/  IMAD.MOV.U32 R8, RZ, RZ, 0x219 ;  /* 0x00000219ff087424 */ /* 0x000fc400078e00ff */
[----:B------:R-:W-:Y:S02]  /*07c0*/  IMAD.MOV.U32 R10, RZ, RZ, c[0x4][0x30] ;  /* 0x01000c00ff0a7624 */ /* 0x000fe400078e00ff */
[----:B------:R-:W-:Y:S02]  /*07d0*/  IMAD.MOV.U32 R11, RZ, RZ, c[0x4][0x34] ;  /* 0x01000d00ff0b7624 */ /* 0x000fe400078e00ff */
[----:B------:R-:W-:Y:S02]  /*07e0*/  IMAD.MOV.U32 R12, RZ, RZ, 0x1 ;  /* 0x00000001ff0c7424 */ /* 0x000fe400078e00ff */
[----:B------:R-:W-:Y:S02]  /*07f0*/  IMAD.MOV.U32 R13, RZ, RZ, RZ ;  /* 0x000000ffff0d7224 */ /* 0x000fe400078e00ff */
[-C--:B---3--:R-:W-:Y:S02]  /*0800*/  FMUL.FTZ R9, R4, R3.reuse ;  /* 0x0000000304097220 */ /* 0x088fe40000410000 */
[----:B--2---:R-:W-:-:S02]  /*0810*/  FMUL.FTZ R3, R6, R3 ;  /* 0x0000000306037220 */ /* 0x004fc40000410000 */
[-C--:B----4-:R-:W-:Y:S02]  /*0820*/  FFMA.FTZ R9, R6, R19.reuse, -R9 ;  /* 0x0000001306097223 */ /* 0x090fe40000010809 */
[----:B------:R-:W-:Y:S02]  /*0830*/  FFMA.FTZ R19, R4, R19, R3 ;  /* 0x0000001304137223 */ /* 0x000fe40000010003 */
[----:B------:R-:W0:Y:S01]  /*0840*/  LDC.64 R2, c[0x4][R2] ;  /* 0x0100000002027b82 */ /* 0x000e220000000a00 */
[----:B------:R1:W-:Y:S04]  /*0850*/  STG.E [R14.64], R9 ;  /* 0x000000090e007986 */ /* 0x0003e8000c101924 */
[----:B------:R1:W-:Y:S01]  /*0860*/  STG.E [R16.64], R19 ;  /* 0x0000001310007986 */ /* 0x0003e2000c101924 */
        /* <DEDUP_REMOVED lines=10> */
.L_x_40:
[----:B------:R-:W-:Y:S05]  /*0910*/  BSYNC B6 ;  /* 0x0000000000067941 */ /* 0x000fea0003800000 */
.L_x_38:
[----:B------:R-:W-:Y:S01]  /*0920*/  MOV R2, 0x0 ;  /* 0x0000000000027802 */ /* 0x000fe20000000f00 */
[----:B------:R-:W-:Y:S01]  /*0930*/  IMAD.MOV.U32 R4, RZ, RZ, c[0x4][0x118] ;  /* 0x01004600ff047624 */ /* 0x000fe200078e00ff */
[----:B------:R-:W-:Y:S01]  /*0940*/  MOV R5, c[0x4][0x11c] ;  /* 0x0100470000057a02 */ /* 0x000fe20000000f00 */
[----:B------:R-:W-:Y:S02]  /*0950*/  IMAD.MOV.U32 R6, RZ, RZ, c[0x4][0x120] ;  /* 0x01004800ff067624 */ /* 0x000fe400078e00ff */
[----:B------:R-:W-:Y:S01]  /*0960*/  IMAD.MOV.U32 R7, RZ, RZ, c[0x4][0x124] ;  /* 0x01004900ff077624 */ /* 0x000fe200078e00ff */
[----:B------:R-:W1:Y:S01]  /*0970*/  LDC.64 R2, c[0x4][R2] ;  /* 0x0100000002027b82 */ /* 0x000e620000000a00 */
[----:B------:R-:W-:Y:S02]  /*0980*/  IMAD.MOV.U32 R8, RZ, RZ, 0x219 ;  /* 0x00000219ff087424 */ /* 0x000fe400078e00ff */
[----:B------:R-:W-:Y:S02]  /*0990*/  IMAD.MOV.U32 R10, RZ, RZ, c[0x4][0x30] ;  /* 0x01000c00ff0a7624 */ /* 0x000fe400078e00ff */
[----:B------:R-:W-:-:S02]  /*09a0*/  IMAD.MOV.U32 R11, RZ, RZ, c[0x4][0x34] ;  /* 0x01000d00ff0b7624 */ /* 0x000fc400078e00ff */
[----:B------:R-:W-:Y:S02]  /*09b0*/  IMAD.MOV.U32 R12, RZ, RZ, 0x1 ;  /* 0x00000001ff0c7424 */ /* 0x000fe400078e00ff */
[----:B------:R-:W-:Y:S02]  /*09c0*/  IMAD.MOV.U32 R13, RZ, RZ, RZ ;  /* 0x000000ffff0d7224 */ /* 0x000fe400078e00ff */
[----:B0-----:R-:W-:-:S05]  /*09d0*/  LEPC R14 ;  /* 0x00000000000e734e */ /* 0x001fca0000000000 */
[----:B------:R-:W-:Y:S02]  /*09e0*/  MOV R9, 0xa50 ;  /* 0x00000a5000097802 */ /* 0x000fe40000000f00 */
[----:B------:R-:W-:Y:S02]  /*09f0*/  MOV R20, 0x9d0 ;  /* 0x000009d000147802 */ /* 0x000fe40000000f00 */
[----:B------:R-:W-:Y:S02]  /*0a00*/  MOV R21, 0x0 ;  /* 0x0000000000157802 */ /* 0x000fe40000000f00 */
[----:B------:R-:W-:Y:S02]  /*0a10*/  MOV R0, 0x0 ;  /* 0x0000000000007802 */ /* 0x000fe40000000f00 */
[----:B------:R-:W-:-:S04]  /*0a20*/  IADD3 R20, P0, P1, -R20, R9, R14 ;  /* 0x0000000914147210 */ /* 0x000fc8000791e10e */
[----:B------:R-:W-:-:S04]  /*0a30*/  IADD3.X R21, ~R0, R21, R15, P0, P1 ;  /* 0x0000001500157210 */ /* 0x000fc800007e250f */
[----:B-1----:R-:W-:Y:S05]  /*0a40*/  CALL.ABS.NOINC R2 ;  /* 0x0000000002007343 */ /* 0x002fea0003c00000 */
[----:B------:R-:W-:Y:S05]  /*0a50*/  EXIT ;  /* 0x000000000000794d */ /* 0x000fea0003800000 */
.L_x_41:
        /* <DEDUP_REMOVED lines=10> */
.L_x_455:


//--------------------- .text._ZN4vllm38concat_and_cache_mla_rope_fused_kernelIN3c108BFloat16ELb0EthLNS_18Fp8KVCacheDataTypeE2EEEvPKlPT_S7_PKS6_S9_illlliPT2_S5_iiiiPKf --------------------------
	.section	.text._ZN4vllm38concat_and_cache_mla_rope_fused_kernelIN3c108BFloat16ELb0EthLNS_18Fp8KVCacheDataTypeE2EEEvPKlPT_S7_PKS6_S9_illlliPT2_S5_iiiiPKf,"ax",@progbits
	.sectioninfo	@"SHI_REGISTERS=28"
	.align	128
        .global         _ZN4vllm38concat_and_cache_mla_rope_fused_kernelIN3c108BFloat16ELb0EthLNS_18Fp8KVCacheDataTypeE2EEEvPKlPT_S7_PKS6_S9_illlliPT2_S5_iiiiPKf
        .type           _ZN4vllm38concat_and_cache_mla_rope_fused_kernelIN3c108BFloat16ELb0EthLNS_18Fp8KVCacheDataTypeE2EEEvPKlPT_S7_PKS6_S9_illlliPT2_S5_iiiiPKf,@function
        .size           _ZN4vllm38concat_and_cache_mla_rope_fused_kernelIN3c108BFloat16ELb0EthLNS_18Fp8KVCacheDataTypeE2EEEvPKlPT_S7_PKS6_S9_illlliPT2_S5_iiiiPKf,(.L_x_456 - _ZN4vllm38concat_and_cache_mla_rope_fused_kernelIN3c108BFloat16ELb0EthLNS_18Fp8KVCacheDataTypeE2EEEvPKlPT_S7_PKS6_S9_illlliPT2_S5_iiiiPKf)
        .other          _ZN4vllm38concat_and_cache_mla_rope_fused_kernelIN3c108BFloat16ELb0EthLNS_18Fp8KVCacheDataTypeE2EEEvPKlPT_S7_PKS6_S9_illlliPT2_S5_iiiiPKf,@"STO_CUDA_ENTRY STV_DEFAULT"
_ZN4vllm38concat_and_cache_mla_rope_fused_kernelIN3c108BFloat16ELb0EthLNS_18Fp8KVCacheDataTypeE2EEEvPKlPT_S7_PKS6_S9_illlliPT2_S5_iiiiPKf:
.text._ZN4vllm38concat_and_cache_mla_rope_fused_kernelIN3c108BFloat16ELb0EthLNS_18Fp8KVCacheDataTypeE2EEEvPKlPT_S7_PKS6_S9_illlliPT2_S5_iiiiPKf:
        /* <DEDUP_REMOVED lines=39> */
.L_x_44:
        /* <DEDUP_REMOVED lines=61> */
.L_x_43:
[----:B------:R-:W-:Y:S05]  /*0640*/  BSYNC B0 ;  /* 0x0000000000007941 */ /* 0x000fea0003800000 */
.L_x_42:
[----:B------:R-:W-:Y:S05]  /*0650*/  @!P0 EXIT ;  /* 0x000000000000894d */ /* 0x000fea0003800000 */
[----:B------:R-:W-:Y:S01]  /*0660*/  ISETP.GE.AND P0, PT, R0, R13, PT ;  /* 0x0000000d0000720c */ /* 0x000fe20003f06270 */
[----:B------:R-:W-:-:S12]  /*0670*/  BSSY B6, `(.L_x_45) ;  /* 0x000003b000067945 */ /* 0x000fd80003800000 */
[----:B------:R-:W-:Y:S05]  /*0680*/  @!P0 BRA `(.L_x_46) ;  /* 0x0000003000008947 */ /* 0x000fea0003800000 */
[----:B------:R-:W-:-:S13]  /*0690*/  ISETP.GE.AND P0, PT, R0, c[0x0][0x1d0], PT ;  /* 0x0000740000007a0c */ /* 0x000fda0003f06270 */
[----:B------:R-:W-:Y:S05]  /*06a0*/  @P0 EXIT ;  /* 0x000000000000094d */ /* 0x000fea0003800000 */
[----:B------:R-:W-:Y:S05]  /*06b0*/  BRA `(.L_x_47) ;  /* 0x0000036000007947 */ /* 0x000fea0003800000 */
.L_x_46:
        /* <DEDUP_REMOVED lines=54> */
.L_x_47:
[----:B------:R-:W-:Y:S05]  /*0a20*/  BSYNC B6 ;  /* 0x0000000000067941 */ /* 0x000fea0003800000 */
.L_x_45:
        /* <DEDUP_REMOVED lines=20> */
.L_x_48:
        /* <DEDUP_REMOVED lines=9> */
.L_x_456:


//--------------------- .text._ZN4vllm38concat_and_cache_mla_rope_fused_kernelIN3c108BFloat16ELb1EthLNS_18Fp8KVCacheDataTypeE2EEEvPKlPT_S7_PKS6_S9_illlliPT2_S5_iiiiPKf --------------------------
	.section	.text._ZN4vllm38concat_and_cache_mla_rope_fused_kernelIN3c108BFloat16ELb1EthLNS_18Fp8KVCacheDataTypeE2EEEvPKlPT_S7_PKS6_S9_illlliPT2_S5_iiiiPKf,"ax",@progbits
	.sectioninfo	@"SHI_REGISTERS=32"
	.align	128
        .global         _ZN4vllm38concat_and_cache_mla_rope_fused_kernelIN3c108BFloat16ELb1EthLNS_18Fp8KVCacheDataTypeE2EEEvPKlPT_S7_PKS6_S9_illlliPT2_S5_iiiiPKf
        .type           _ZN4vllm38concat_and_cache_mla_rope_fused_kernelIN3c108BFloat16ELb1EthLNS_18Fp8KVCacheDataTypeE2EEEvPKlPT_S7_PKS6_S9_illlliPT2_S5_iiiiPKf,@function
        .size           _ZN4vllm38concat_and_cache_mla_rope_fused_kernelIN3c108BFloat16ELb1EthLNS_18Fp8KVCacheDataTypeE2EEEvPKlPT_S7_PKS6_S9_illlliPT2_S5_iiiiPKf,(.L_x_457 - _ZN4vllm38concat_and_cache_mla_rope_fused_kernelIN3c108BFloat16ELb1EthLNS_18Fp8KVCacheDataTypeE2EEEvPKlPT_S7_PKS6_S9_illlliPT2_S5_iiiiPKf)
        .other          _ZN4vllm38concat_and_cache_mla_rope_fused_kernelIN3c108BFloat16ELb1EthLNS_18Fp8KVCacheDataTypeE2EEEvPKlPT_S7_PKS6_S9_illlliPT2_S5_iiiiPKf,@"STO_CUDA_ENTRY STV_DEFAULT"
_ZN4vllm38concat_and_cache_mla_rope_fused_kernelIN3c108BFloat16ELb1EthLNS_18Fp8KVCacheDataTypeE2EEEvPKlPT_S7_PKS6_S9_illlliPT2_S5_iiiiPKf:
.text._ZN4vllm38concat_and_cache_mla_rope_fused_kernelIN3c108BFloat16ELb1EthLNS_18Fp8KVCacheDataTypeE2EEEvPKlPT_S7_PKS6_S9_illlliPT2_S5_iiiiPKf:
        /* <DEDUP_REMOVED lines=39> */
.L_x_51:
        /* <DEDUP_REMOVED lines=66> */
.L_x_50:
[----:B------:R-:W-:Y:S05]  /*0690*/  BSYNC B0 ;  /* 0x0000000000007941 */ /* 0x000fea0003800000 */
.L_x_49:
[----:B------:R-:W-:Y:S05]  /*06a0*/  @!P0 EXIT ;  /* 0x000000000000894d */ /* 0x000fea0003800000 */
[----:B------:R-:W-:Y:S01]  /*06b0*/  ISETP.GE.AND P0, PT, R6, R17, PT ;  /* 0x000000110600720c */ /* 0x000fe20003f06270 */
[----:B------:R-:W-:-:S12]  /*06c0*/  BSSY B6, `(.L_x_52) ;  /* 0x0000041000067945 */ /* 0x000fd80003800000 */
[----:B------:R-:W-:Y:S05]  /*06d0*/  @!P0 BRA `(.L_x_53) ;  /* 0x0000003000008947 */ /* 0x000fea0003800000 */
[----:B------:R-:W-:-:S13]  /*06e0*/  ISETP.GE.AND P0, PT, R6, c[0x0][0x1d0], PT ;  /* 0x0000740006007a0c */ /* 0x000fda0003f06270 */
[----:B------:R-:W-:Y:S05]  /*06f0*/  @P0 EXIT ;  /* 0x000000000000094d */ /* 0x000fea0003800000 */
[----:B------:R-:W-:Y:S05]  /*0700*/  BRA `(.L_x_54) ;  /* 0x000003c000007947 */ /* 0x000fea0003800000 */
.L_x_53:
        /* <DEDUP_REMOVED lines=60> */
.L_x_54:
[----:B------:R-:W-:Y:S05]  /*0ad0*/  BSYNC B6 ;  /* 0x0000000000067941 */ /* 0x000fea0003800000 */
.L_x_52:
        /* <DEDUP_REMOVED lines=20> */
.L_x_55:
        /* <DEDUP_REMOVED lines=14> */
.L_x_457:


//--------------------- .text._ZN4vllm38concat_and_cache_mla_rope_fused_kernelIN3c104HalfELb0EthLNS_18Fp8KVCacheDataTypeE2EEEvPKlPT_S7_PKS6_S9_illlliPT2_S5_iiiiPKf --------------------------
	.section	.text._ZN4vllm38concat_and_cache_mla_rope_fused_kernelIN3c104HalfELb0EthLNS_18Fp8KVCacheDataTypeE2EEEvPKlPT_S7_PKS6_S9_illlliPT2_S5_iiiiPKf,"ax",@progbits
	.sectioninfo	@"SHI_REGISTERS=32"
	.align	128
        .global         _ZN4vllm38concat_and_cache_mla_rope_fused_kernelIN3c104HalfELb0EthLNS_18Fp8KVCacheDataTypeE2EEEvPKlPT_S7_PKS6_S9_illlliPT2_S5_iiiiPKf
        .type           _ZN4vllm38concat_and_cache_mla_rope_fused_kernelIN3c104HalfELb0EthLNS_18Fp8KVCacheDataTypeE2EEEvPKlPT_S7_PKS6_S9_illlliPT2_S5_iiiiPKf,@function
        .size           _ZN4vllm38concat_and_cache_mla_rope_fused_kernelIN3c104HalfELb0EthLNS_18Fp8KVCacheDataTypeE2EEEvPKlPT_S7_PKS6_S9_illlliPT2_S5_iiiiPKf,(.L_x_458 - _ZN4vllm38concat_and_cache_mla_rope_fused_kernelIN3c104HalfELb0EthLNS_18Fp8KVCacheDataTypeE2EEEvPKlPT_S7_PKS6_S9_illlliPT2_S5_iiiiPKf)
        .other          _ZN4vllm38concat_and_cache_mla_rope_fused_kernelIN3c104HalfELb0EthLNS_18Fp8KVCacheDataTypeE2EEEvPKlPT_S7_PKS6_S9_illlliPT2_S5_iiiiPKf,@"STO_CUDA_ENTRY STV_DEFAULT"
_ZN4vllm38concat_and_cache_mla_rope_fused_kernelIN3c104HalfELb0EthLNS_18Fp8KVCacheDataTypeE2EEEvPKlPT_S7_PKS6_S9_illlliPT2_S5_iiiiPKf:
.text._ZN4vllm38concat_and_cache_mla_rope_fused_kernelIN3c104HalfELb0EthLNS_18Fp8KVCacheDataTypeE2EEEvPKlPT_S7_PKS6_S9_illlliPT2_S5_iiiiPKf:
        /* <DEDUP_REMOVED lines=39> */
.L_x_58:
        /* <DEDUP_REMOVED lines=61> */
.L_x_57:
[----:B------:R-:W-:Y:S05]  /*0640*/  BSYNC B0 ;  /* 0x0000000000007941 */ /* 0x000fea0003800000 */
.L_x_56:
[----:B------:R-:W-:Y:S05]  /*0650*/  @!P0 EXIT ;  /* 0x000000000000894d */ /* 0x000fea0003800000 */
[----:B------:R-:W-:Y:S01]  /*0660*/  ISETP.GE.AND P0, PT, R0, R13, PT ;  /* 0x0000000d0000720c */ /* 0x000fe20003f06270 */
[----:B------:R-:W-:-:S12]  /*0670*/  BSSY B6, `(.L_x_59) ;  /* 0x000003b000067945 */ /* 0x000fd80003800000 */
[----:B------:R-:W-:Y:S05]  /*0680*/  @!P0 BRA `(.L_x_60) ;  /* 0x0000003000008947 */ /* 0x000fea0003800000 */
[----:B------:R-:W-:-:S13]  /*0690*/  ISETP.GE.AND P0, PT, R0, c[0x0][0x1d0], PT ;  /* 0x0000740000007a0c */ /* 0x000fda0003f06270 */
[----:B------:R-:W-:Y:S05]  /*06a0*/  @P0 EXIT ;  /* 0x000000000000094d */ /* 0x000fea0003800000 */
[----:B------:R-:W-:Y:S05]  /*06b0*/  BRA `(.L_x_61) ;  /* 0x0000036000007947 */ /* 0x000fea0003800000 */
.L_x_60:
        /* <DEDUP_REMOVED lines=54> */
.L_x_61:
[----:B------:R-:W-:Y:S05]  /*0a20*/  BSYNC B6 ;  /* 0x0000000000067941 */ /* 0x000fea0003800000 */
.L_x_59:
        /* <DEDUP_REMOVED lines=20> */
.L_x_62:
        /* <DEDUP_REMOVED lines=9> */
.L_x_458:


//--------------------- .text._ZN4vllm38concat_and_cache_mla_rope_fused_kernelIN3c104HalfELb1EthLNS_18Fp8KVCacheDataTypeE2EEEvPKlPT_S7_PKS6_S9_illlliPT2_S5_iiiiPKf --------------------------
	.section	.text._ZN4vllm38concat_and_cache_mla_rope_fused_kernelIN3c104HalfELb1EthLNS_18Fp8KVCacheDataTypeE2EEEvPKlPT_S7_PKS6_S9_illlliPT2_S5_iiiiPKf,"ax",@progbits
	.sectioninfo	@"SHI_REGISTERS=32"
	.align	128
        .global         _ZN4vllm38concat_and_cache_mla_rope_fused_kernelIN3c104HalfELb1EthLNS_18Fp8KVCacheDataTypeE2EEEvPKlPT_S7_PKS6_S9_illlliPT2_S5_iiiiPKf
        .type           _ZN4vllm38concat_and_cache_mla_rope_fused_kernelIN3c104HalfELb1EthLNS_18Fp8KVCacheDataTypeE2EEEvPKlPT_S7_PKS6_S9_illlliPT2_S5_iiiiPKf,@function
        .size           _ZN4vllm38concat_and_cache_mla_rope_fused_kernelIN3c104HalfELb1EthLNS_18Fp8KVCacheDataTypeE2EEEvPKlPT_S7_PKS6_S9_illlliPT2_S5_iiiiPKf,(.L_x_459 - _ZN4vllm38concat_and_cache_mla_rope_fused_kernelIN3c104HalfELb1EthLNS_18Fp8KVCacheDataTypeE2EEEvPKlPT_S7_PKS6_S9_illlliPT2_S5_iiiiPKf)
        .other          _ZN4vllm38concat_and_cache_mla_rope_fused_kernelIN3c104HalfELb1EthLNS_18Fp8KVCacheDataTypeE2EEEvPKlPT_S7_PKS6_S9_illlliPT2_S5_iiiiPKf,@"STO_CUDA_ENTRY STV_DEFAULT"
_ZN4vllm38concat_and_cache_mla_rope_fused_kernelIN3c104HalfELb1EthLNS_18Fp8KVCacheDataTypeE2EEEvPKlPT_S7_PKS6_S9_illlliPT2_S5_iiiiPKf:
.text._ZN4vllm38concat_and_cache_mla_rope_fused_kernelIN3c104HalfELb1EthLNS_18Fp8KVCacheDataTypeE2EEEvPKlPT_S7_PKS6_S9_illlliPT2_S5_iiiiPKf:
        /* <DEDUP_REMOVED lines=39> */
.L_x_65:
        /* <DEDUP_REMOVED lines=66> */
.L_x_64:
[----:B------:R-:W-:Y:S05]  /*0690*/  BSYNC B0 ;  /* 0x0000000000007941 */ /* 0x000fea0003800000 */
.L_x_63:
[----:B------:R-:W-:Y:S05]  /*06a0*/  @!P0 EXIT ;  /* 0x000000000000894d */ /* 0x000fea0003800000 */
[----:B------:R-:W-:Y:S01]  /*06b0*/  ISETP.GE.AND P0, PT, R6, R17, PT ;  /* 0x000000110600720c */ /* 0x000fe20003f06270 */
[----:B------:R-:W-:-:S12]  /*06c0*/  BSSY B6, `(.L_x_66) ;  /* 0x0000041000067945 */ /* 0x000fd80003800000 */
[----:B------:R-:W-:Y:S05]  /*06d0*/  @!P0 BRA `(.L_x_67) ;  /* 0x0000003000008947 */ /* 0x000fea0003800000 */
[----:B------:R-:W-:-:S13]  /*06e0*/  ISETP.GE.AND P0, PT, R6, c[0x0][0x1d0], PT ;  /* 0x0000740006007a0c */ /* 0x000fda0003f06270 */
[----:B------:R-:W-:Y:S05]  /*06f0*/  @P0 EXIT ;  /* 0x000000000000094d */ /* 0x000fea0003800000 */
[----:B------:R-:W-:Y:S05]  /*0700*/  BRA `(.L_x_68) ;  /* 0x000003c000007947 */ /* 0x000fea0003800000 */
.L_x_67:
        /* <DEDUP_REMOVED lines=60> */
.L_x_68:
[----:B------:R-:W-:Y:S05]  /*0ad0*/  BSYNC B6 ;  /* 0x0000000000067941 */ /* 0x000fea0003800000 */
.L_x_66:
        /* <DEDUP_REMOVED lines=20> */
.L_x_69:
        /* <DEDUP_REMOVED lines=14> */
.L_x_459:


//--------------------- .text._ZN4vllm38concat_and_cache_mla_rope_fused_kernelIfLb0EthLNS_18Fp8KVCacheDataTypeE2EEEvPKlPT_S5_PKS4_S7_illlliPT2_S3_iiiiPKf --------------------------
	.section	.text._ZN4vllm38concat_and_cache_mla_rope_fused_kernelIfLb0EthLNS_18Fp8KVCacheDataTypeE2EEEvPKlPT_S5_PKS4_S7_illlliPT2_S3_iiiiPKf,"ax",@progbits
	.sectioninfo	@"SHI_REGISTERS=30"
	.align	128
        .global         _ZN4vllm38concat_and_cache_mla_rope_fused_kernelIfLb0EthLNS_18Fp8KVCacheDataTypeE2EEEvPKlPT_S5_PKS4_S7_illlliPT2_S3_iiiiPKf
        .type           _ZN4vllm38concat_and_cache_mla_rope_fused_kernelIfLb0EthLNS_18Fp8KVCacheDataTypeE2EEEvPKlPT_S5_PKS4_S7_illlliPT2_S3_iiiiPKf,@function
        .size           _ZN4vllm38concat_and_cache_mla_rope_fused_kernelIfLb0EthLNS_18Fp8KVCacheDataTypeE2EEEvPKlPT_S5_PKS4_S7_illlliPT2_S3_iiiiPKf,(.L_x_460 - _ZN4vllm38concat_and_cache_mla_rope_fused_kernelIfLb0EthLNS_18Fp8KVCacheDataTypeE2EEEvPKlPT_S5_PKS4_S7_illlliPT2_S3_iiiiPKf)
        .other          _ZN4vllm38concat_and_cache_mla_rope_fused_kernelIfLb0EthLNS_18Fp8KVCacheDataTypeE2EEEvPKlPT_S5_PKS4_S7_illlliPT2_S3_iiiiPKf,@"STO_CUDA_ENTRY STV_DEFAULT"
_ZN4vllm38concat_and_cache_mla_rope_fused_kernelIfLb0EthLNS_18Fp8KVCacheDataTypeE2EEEvPKlPT_S5_PKS4_S7_illlliPT2_S3_iiiiPKf:
.text._ZN4vllm38concat_and_cache_mla_rope_fused_kernelIfLb0EthLNS_18Fp8KVCacheDataTypeE2EEEvPKlPT_S5_PKS4_S7_illlliPT2_S3_iiiiPKf:
        /* <DEDUP_REMOVED lines=39> */
.L_x_72:
        /* <DEDUP_REMOVED lines=47> */
.L_x_71:
[----:B------:R-:W-:Y:S05]  /*0560*/  BSYNC B0 ;  /* 0x0000000000007941 */ /* 0x000fea0003800000 */
.L_x_70:
[----:B------:R-:W-:Y:S05]  /*0570*/  @!P0 EXIT ;  /* 0x000000000000894d */ /* 0x000fea0003800000 */
[----:B------:R-:W-:Y:S01]  /*0580*/  ISETP.GE.AND P0, PT, R0, R13, PT ;  /* 0x0000000d0000720c */ /* 0x000fe20003f06270 */
[----:B------:R-:W-:-:S12]  /*0590*/  BSSY B6, `(.L_x_73) ;  /* 0x000002d000067945 */ /* 0x000fd80003800000 */
[----:B------:R-:W-:Y:S05]  /*05a0*/  @!P0 BRA `(.L_x_74) ;  /* 0x0000003000008947 */ /* 0x000fea0003800000 */
[----:B------:R-:W-:-:S13]  /*05b0*/  ISETP.GE.AND P0, PT, R0, c[0x0][0x1d0], PT ;  /* 0x0000740000007a0c */ /* 0x000fda0003f06270 */
[----:B------:R-:W-:Y:S05]  /*05c0*/  @P0 EXIT ;  /* 0x000000000000094d */ /* 0x000fea0003800000 */
[----:B------:R-:W-:Y:S05]  /*05d0*/  BRA `(.L_x_75) ;  /* 0x0000028000007947 */ /* 0x000fea0003800000 */
.L_x_74:
        /* <DEDUP_REMOVED lines=40> */
.L_x_75:
[----:B------:R-:W-:Y:S05]  /*0860*/  BSYNC B6 ;  /* 0x0000000000067941 */ /* 0x000fea0003800000 */
.L_x_73:
        /* <DEDUP_REMOVED lines=20> */
.L_x_76:
        /* <DEDUP_REMOVED lines=13> */
.L_x_460:


//--------------------- .text._ZN4vllm38concat_and_cache_mla_rope_fused_kernelIfLb1EthLNS_18Fp8KVCacheDataTypeE2EEEvPKlPT_S5_PKS4_S7_illlliPT2_S3_iiiiPKf --------------------------
	.section	.text._ZN4vllm38concat_and_cache_mla_rope_fused_kernelIfLb1EthLNS_18Fp8KVCacheDataTypeE2EEEvPKlPT_S5_PKS4_S7_illlliPT2_S3_iiiiPKf,"ax",@progbits
	.sectioninfo	@"SHI_REGISTERS=32"
	.align	128
        .global         _ZN4vllm38concat_and_cache_mla_rope_fused_kernelIfLb1EthLNS_18Fp8KVCacheDataTypeE2EEEvPKlPT_S5_PKS4_S7_illlliPT2_S3_iiiiPKf
        .type           _ZN4vllm38concat_and_cache_mla_rope_fused_kernelIfLb1EthLNS_18Fp8KVCacheDataTypeE2EEEvPKlPT_S5_PKS4_S7_illlliPT2_S3_iiiiPKf,@function
        .size           _ZN4vllm38concat_and_cache_mla_rope_fused_kernelIfLb1EthLNS_18Fp8KVCacheDataTypeE2EEEvPKlPT_S5_PKS4_S7_illlliPT2_S3_iiiiPKf,(.L_x_461 - _ZN4vllm38concat_and_cache_mla_rope_fused_kernelIfLb1EthLNS_18Fp8KVCacheDataTypeE2EEEvPKlPT_S5_PKS4_S7_illlliPT2_S3_iiiiPKf)
        .other          _ZN4vllm38concat_and_cache_mla_rope_fused_kernelIfLb1EthLNS_18Fp8KVCacheDataTypeE2EEEvPKlPT_S5_PKS4_S7_illlliPT2_S3_iiiiPKf,@"STO_CUDA_ENTRY STV_DEFAULT"
_ZN4vllm38concat_and_cache_mla_rope_fused_kernelIfLb1EthLNS_18Fp8KVCacheDataTypeE2EEEvPKlPT_S5_PKS4_S7_illlliPT2_S3_iiiiPKf:
.text._ZN4vllm38concat_and_cache_mla_rope_fused_kernelIfLb1EthLNS_18Fp8KVCacheDataTypeE2EEEvPKlPT_S5_PKS4_S7_illlliPT2_S3_iiiiPKf:
        /* <DEDUP_REMOVED lines=39> */
.L_x_79:
        /* <DEDUP_REMOVED lines=52> */
.L_x_78:
[----:B------:R-:W-:Y:S05]  /*05b0*/  BSYNC B0 ;  /* 0x0000000000007941 */ /* 0x000fea0003800000 */
.L_x_77:
[----:B------:R-:W-:Y:S05]  /*05c0*/  @!P0 EXIT ;  /* 0x000000000000894d */ /* 0x000fea0003800000 */
[----:B------:R-:W-:Y:S01]  /*05d0*/  ISETP.GE.AND P0, PT, R2, R11, PT ;  /* 0x0000000b0200720c */ /* 0x000fe20003f06270 */
[----:B------:R-:W-:-:S12]  /*05e0*/  BSSY B6, `(.L_x_80) ;  /* 0x0000033000067945 */ /* 0x000fd80003800000 */
[----:B------:R-:W-:Y:S05]  /*05f0*/  @!P0 BRA `(.L_x_81) ;  /* 0x0000003000008947 */ /* 0x000fea0003800000 */
[----:B------:R-:W-:-:S13]  /*0600*/  ISETP.GE.AND P0, PT, R2, c[0x0][0x1d0], PT ;  /* 0x0000740002007a0c */ /* 0x000fda0003f06270 */
[----:B------:R-:W-:Y:S05]  /*0610*/  @P0 EXIT ;  /* 0x000000000000094d */ /* 0x000fea0003800000 */
[----:B------:R-:W-:Y:S05]  /*0620*/  BRA `(.L_x_82) ;  /* 0x000002e000007947 */ /* 0x000fea0003800000 */
.L_x_81:
        /* <DEDUP_REMOVED lines=46> */
.L_x_82:
[----:B------:R-:W-:Y:S05]  /*0910*/  BSYNC B6 ;  /* 0x0000000000067941 */ /* 0x000fea0003800000 */
.L_x_80:
        /* <DEDUP_REMOVED lines=20> */
.L_x_83:
        /* <DEDUP_REMOVED lines=10> */
.L_x_461:


//--------------------- .text._ZN4vllm38concat_and_cache_mla_rope_fused_kernelIN3c108BFloat16ELb0EfhLNS_18Fp8KVCacheDataTypeE2EEEvPKlPT_S7_PKS6_S9_illlliPT2_S5_iiiiPKf --------------------------
	.section	.text._ZN4vllm38concat_and_cache_mla_rope_fused_kernelIN3c108BFloat16ELb0EfhLNS_18Fp8KVCacheDataTypeE2EEEvPKlPT_S7_PKS6_S9_illlliPT2_S5_iiiiPKf,"ax",@progbits
	.sectioninfo	@"SHI_REGISTERS=28"
	.align	128
        .global         _ZN4vllm38concat_and_cache_mla_rope_fused_kernelIN3c108BFloat16ELb0EfhLNS_18Fp8KVCacheDataTypeE2EEEvPKlPT_S7_PKS6_S9_illlliPT2_S5_iiiiPKf
        .type           _ZN4vllm38concat_and_cache_mla_rope_fused_kernelIN3c108BFloat16ELb0EfhLNS_18Fp8KVCacheDataTypeE2EEEvPKlPT_S7_PKS6_S9_illlliPT2_S5_iiiiPKf,@function
        .size           _ZN4vllm38concat_and_cache_mla_rope_fused_kernelIN3c108BFloat16ELb0EfhLNS_18Fp8KVCacheDataTypeE2EEEvPKlPT_S7_PKS6_S9_illlliPT2_S5_iiiiPKf,(.L_x_462 - _ZN4vllm38concat_and_cache_mla_rope_fused_kernelIN3c108BFloat16ELb0EfhLNS_18Fp8KVCacheDataTypeE2EEEvPKlPT_S7_PKS6_S9_illlliPT2_S5_iiiiPKf)
        .other          _ZN4vllm38concat_and_cache_mla_rope_fused_kernelIN3c108BFloat16ELb0EfhLNS_18Fp8KVCacheDataTypeE2EEEvPKlPT_S7_PKS6_S9_illlliPT2_S5_iiiiPKf,@"STO_CUDA_ENTRY STV_DEFAULT"
_ZN4vllm38concat_and_cache_mla_rope_fused_kernelIN3c108BFloat16ELb0EfhLNS_18Fp8KVCacheDataTypeE2EEEvPKlPT_S7_PKS6_S9_illlliPT2_S5_iiiiPKf:
.text._ZN4vllm38concat_and_cache_mla_rope_fused_kernelIN3c108BFloat16ELb0EfhLNS_18Fp8KVCacheDataTypeE2EEEvPKlPT_S7_PKS6_S9_illlliPT2_S5_iiiiPKf:
        /* <DEDUP_REMOVED lines=39> */
.L_x_86:
        /* <DEDUP_REMOVED lines=61> */
.L_x_85:
[----:B------:R-:W-:Y:S05]  /*0640*/  BSYNC B0 ;  /* 0x0000000000007941 */ /* 0x000fea0003800000 */
.L_x_84:
[----:B------:R-:W-:Y:S05]  /*0650*/  @!P0 EXIT ;  /* 0x000000000000894d */ /* 0x000fea0003800000 */
[----:B------:R-:W-:Y:S01]  /*0660*/  ISETP.GE.AND P0, PT, R0, R13, PT ;  /* 0x0000000d0000720c */ /* 0x000fe20003f06270 */
[----:B------:R-:W-:-:S12]  /*0670*/  BSSY B6, `(.L_x_87) ;  /* 0x000003b000067945 */ /* 0x000fd80003800000 */
[----:B------:R-:W-:Y:S05]  /*0680*/  @!P0 BRA `(.L_x_88) ;  /* 0x0000003000008947 */ /* 0x000fea0003800000 */
[----:B------:R-:W-:-:S13]  /*0690*/  ISETP.GE.AND P0, PT, R0, c[0x0][0x1d0], PT ;  /* 0x0000740000007a0c */ /* 0x000fda0003f06270 */
[----:B------:R-:W-:Y:S05]  /*06a0*/  @P0 EXIT ;  /* 0x000000000000094d */ /* 0x000fea0003800000 */
[----:B------:R-:W-:Y:S05]  /*06b0*/  BRA `(.L_x_89) ;  /* 0x0000036000007947 */ /* 0x000fea0003800000 */
.L_x_88:
        /* <DEDUP_REMOVED lines=54> */
.L_x_89:
[----:B------:R-:W-:Y:S05]  /*0a20*/  BSYNC B6 ;  /* 0x0000000000067941 */ /* 0x000fea0003800000 */
.L_x_87:
        /* <DEDUP_REMOVED lines=20> */
.L_x_90:
        /* <DEDUP_REMOVED lines=9> */
.L_x_462:


//--------------------- .text._ZN4vllm38concat_and_cache_mla_rope_fused_kernelIN3c108BFloat16ELb1EfhLNS_18Fp8KVCacheDataTypeE2EEEvPKlPT_S7_PKS6_S9_illlliPT2_S5_iiiiPKf --------------------------
	.section	.text._ZN4vllm38concat_and_cache_mla_rope_fused_kernelIN3c108BFloat16ELb1EfhLNS_18Fp8KVCacheDataTypeE2EEEvPKlPT_S7_PKS6_S9_illlliPT2_S5_iiiiPKf,"ax",@progbits
	.sectioninfo	@"SHI_REGISTERS=32"
	.align	128
        .global         _ZN4vllm38concat_and_cache_mla_rope_fused_kernelIN3c108BFloat16ELb1EfhLNS_18Fp8KVCacheDataTypeE2EEEvPKlPT_S7_PKS6_S9_illlliPT2_S5_iiiiPKf
        .type           _ZN4vllm38concat_and_cache_mla_rope_fused_kernelIN3c108BFloat16ELb1EfhLNS_18Fp8KVCacheDataTypeE2EEEvPKlPT_S7_PKS6_S9_illlliPT2_S5_iiiiPKf,@function
        .size           _ZN4vllm38concat_and_cache_mla_rope_fused_kernelIN3c108BFloat16ELb1EfhLNS_18Fp8KVCacheDataTypeE2EEEvPKlPT_S7_PKS6_S9_illlliPT2_S5_iiiiPKf,(.L_x_463 - _ZN4vllm38concat_and_cache_mla_rope_fused_kernelIN3c108BFloat16ELb1EfhLNS_18Fp8KVCacheDataTypeE2EEEvPKlPT_S7_PKS6_S9_illlliPT2_S5_iiiiPKf)
        .other          _ZN4vllm38concat_and_cache_mla_rope_fused_kernelIN3c108BFloat16ELb1EfhLNS_18Fp8KVCacheDataTypeE2EEEvPKlPT_S7_PKS6_S9_illlliPT2_S5_iiiiPKf,@"STO_CUDA_ENTRY STV_DEFAULT"
_ZN4vllm38concat_and_cache_mla_rope_fused_kernelIN3c108BFloat16ELb1EfhLNS_18Fp8KVCacheDataTypeE2EEEvPKlPT_S7_PKS6_S9_illlliPT2_S5_iiiiPKf:
.text._ZN4vllm38concat_and_cache_mla_rope_fused_kernelIN3c108BFloat16ELb1EfhLNS_18Fp8KVCacheDataTypeE2EEEvPKlPT_S7_PKS6_S9_illlliPT2_S5_iiiiPKf:
        /* <DEDUP_REMOVED lines=39> */
.L_x_93:
        /* <DEDUP_REMOVED lines=66> */
.L_x_92:
[----:B------:R-:W-:Y:S05]  /*0690*/  BSYNC B0 ;  /* 0x0000000000007941 */ /* 0x000fea0003800000 */
.L_x_91:
[----:B------:R-:W-:Y:S05]  /*06a0*/  @!P0 EXIT ;  /* 0x000000000000894d */ /* 0x000fea0003800000 */
[----:B------:R-:W-:Y:S01]  /*06b0*/  ISETP.GE.AND P0, PT, R6, R17, PT ;  /* 0x000000110600720c */ /* 0x000fe20003f06270 */
[----:B------:R-:W-:-:S12]  /*06c0*/  BSSY B6, `(.L_x_94) ;  /* 0x0000041000067945 */ /* 0x000fd80003800000 */
[----:B------:R-:W-:Y:S05]  /*06d0*/  @!P0 BRA `(.L_x_95) ;  /* 0x0000003000008947 */ /* 0x000fea0003800000 */
[----:B------:R-:W-:-:S13]  /*06e0*/  ISETP.GE.AND P0, PT, R6, c[0x0][0x1d0], PT ;  /* 0x0000740006007a0c */ /* 0x000fda0003f06270 */
[----:B------:R-:W-:Y:S05]  /*06f0*/  @P0 EXIT ;  /* 0x000000000000094d */ /* 0x000fea0003800000 */
[----:B------:R-:W-:Y:S05]  /*0700*/  BRA `(.L_x_96) ;  /* 0x000003c000007947 */ /* 0x000fea0003800000 */
.L_x_95:
        /* <DEDUP_REMOVED lines=60> */
.L_x_96:
[----:B------:R-:W-:Y:S05]  /*0ad0*/  BSYNC B6 ;  /* 0x0000000000067941 */ /* 0x000fea0003800000 */
.L_x_94:
        /* <DEDUP_REMOVED lines=20> */
.L_x_97:
        /* <DEDUP_REMOVED lines=14> */
.L_x_463:


//--------------------- .text._ZN4vllm38concat_and_cache_mla_rope_fused_kernelIN3c104HalfELb0EfhLNS_18Fp8KVCacheDataTypeE2EEEvPKlPT_S7_PKS6_S9_illlliPT2_S5_iiiiPKf --------------------------
	.section	.text._ZN4vllm38concat_and_cache_mla_rope_fused_kernelIN3c104HalfELb0EfhLNS_18Fp8KVCacheDataTypeE2EEEvPKlPT_S7_PKS6_S9_illlliPT2_S5_iiiiPKf,"ax",@progbits
	.sectioninfo	@"SHI_REGISTERS=32"
	.align	128
        .global         _ZN4vllm38concat_and_cache_mla_rope_fused_kernelIN3c104HalfELb0EfhLNS_18Fp8KVCacheDataTypeE2EEEvPKlPT_S7_PKS6_S9_illlliPT2_S5_iiiiPKf
        .type           _ZN4vllm38concat_and_cache_mla_rope_fused_kernelIN3c104HalfELb0EfhLNS_18Fp8KVCacheDataTypeE2EEEvPKlPT_S7_PKS6_S9_illlliPT2_S5_iiiiPKf,@function
        .size           _ZN4vllm38concat_and_cache_mla_rope_fused_kernelIN3c104HalfELb0EfhLNS_18Fp8KVCacheDataTypeE2EEEvPKlPT_S7_PKS6_S9_illlliPT2_S5_iiiiPKf,(.L_x_464 - _ZN4vllm38concat_and_cache_mla_rope_fused_kernelIN3c104HalfELb0EfhLNS_18Fp8KVCacheDataTypeE2EEEvPKlPT_S7_PKS6_S9_illlliPT2_S5_iiiiPKf)
        .other          _ZN4vllm38concat_and_cache_mla_rope_fused_kernelIN3c104HalfELb0EfhLNS_18Fp8KVCacheDataTypeE2EEEvPKlPT_S7_PKS6_S9_illlliPT2_S5_iiiiPKf,@"STO_CUDA_ENTRY STV_DEFAULT"
_ZN4vllm38concat_and_cache_mla_rope_fused_kernelIN3c104HalfELb0EfhLNS_18Fp8KVCacheDataTypeE2EEEvPKlPT_S7_PKS6_S9_illlliPT2_S5_iiiiPKf:
.text._ZN4vllm38concat_and_cache_mla_rope_fused_kernelIN3c104HalfELb0EfhLNS_18Fp8KVCacheDataTypeE2EEEvPKlPT_S7_PKS6_S9_illlliPT2_S5_iiiiPKf:
        /* <DEDUP_REMOVED lines=39> */
.L_x_100:
        /* <DEDUP_REMOVED lines=61> */
.L_x_99:
[----:B------:R-:W-:Y:S05]  /*0640*/  BSYNC B0 ;  /* 0x0000000000007941 */ /* 0x000fea0003800000 */
.L_x_98:
[----:B------:R-:W-:Y:S05]  /*0650*/  @!P0 EXIT ;  /* 0x000000000000894d */ /* 0x000fea0003800000 */
[----:B------:R-:W-:Y:S01]  /*0660*/  ISETP.GE.AND P0, PT, R0, R13, PT ;  /* 0x0000000d0000720c */ /* 0x000fe20003f06270 */
[----:B------:R-:W-:-:S12]  /*0670*/  BSSY B6, `(.L_x_101) ;  /* 0x000003b000067945 */ /* 0x000fd80003800000 */
[----:B------:R-:W-:Y:S05]  /*0680*/  @!P0 BRA `(.L_x_102) ;  /* 0x0000003000008947 */ /* 0x000fea0003800000 */
[----:B------:R-:W-:-:S13]  /*0690*/  ISETP.GE.AND P0, PT, R0, c[0x0][0x1d0], PT ;  /* 0x0000740000007a0c */ /* 0x000fda0003f06270 */
[----:B------:R-:W-:Y:S05]  /*06a0*/  @P0 EXIT ;  /* 0x000000000000094d */ /* 0x000fea0003800000 */
[----:B------:R-:W-:Y:S05]  /*06b0*/  BRA `(.L_x_103) ;  /* 0x0000036000007947 */ /* 0x000fea0003800000 */
.L_x_102:
        /* <DEDUP_REMOVED lines=54> */
.L_x_103:
[----:B------:R-:W-:Y:S05]  /*0a20*/  BSYNC B6 ;  /* 0x0000000000067941 */ /* 0x000fea0003800000 */
.L_x_101:
        /* <DEDUP_REMOVED lines=20> */
.L_x_104:
        /* <DEDUP_REMOVED lines=9> */
.L_x_464:


//--------------------- .text._ZN4vllm38concat_and_cache_mla_rope_fused_kernelIN3c104HalfELb1EfhLNS_18Fp8KVCacheDataTypeE2EEEvPKlPT_S7_PKS6_S9_illlliPT2_S5_iiiiPKf --------------------------
	.section	.text._ZN4vllm38concat_and_cache_mla_rope_fused_kernelIN3c104HalfELb1EfhLNS_18Fp8KVCacheDataTypeE2EEEvPKlPT_S7_PKS6_S9_illlliPT2_S5_iiiiPKf,"ax",@progbits
	.sectioninfo	@"SHI_REGISTERS=32"
	.align	128
        .global         _ZN4vllm38concat_and_cache_mla_rope_fused_kernelIN3c104HalfELb1EfhLNS_18Fp8KVCacheDataTypeE2EEEvPKlPT_S7_PKS6_S9_illlliPT2_S5_iiiiPKf
        .type           _ZN4vllm38concat_and_cache_mla_rope_fused_kernelIN3c104HalfELb1EfhLNS_18Fp8KVCacheDataTypeE2EEEvPKlPT_S7_PKS6_S9_illlliPT2_S5_iiiiPKf,@function
        .size           _ZN4vllm38concat_and_cache_mla_rope_fused_kernelIN3c104HalfELb1EfhLNS_18Fp8KVCacheDataTypeE2EEEvPKlPT_S7_PKS6_S9_illlliPT2_S5_iiiiPKf,(.L_x_465 - _ZN4vllm38concat_and_cache_mla_rope_fused_kernelIN3c104HalfELb1EfhLNS_18Fp8KVCacheDataTypeE2EEEvPKlPT_S7_PKS6_S9_illlliPT2_S5_iiiiPKf)
        .other          _ZN4vllm38concat_and_cache_mla_rope_fused_kernelIN3c104HalfELb1EfhLNS_18Fp8KVCacheDataTypeE2EEEvPKlPT_S7_PKS6_S9_illlliPT2_S5_iiiiPKf,@"STO_CUDA_ENTRY STV_DEFAULT"
_ZN4vllm38concat_and_cache_mla_rope_fused_kernelIN3c104HalfELb1EfhLNS_18Fp8KVCacheDataTypeE2EEEvPKlPT_S7_PKS6_S9_illlliPT2_S5_iiiiPKf:
.text._ZN4vllm38concat_and_cache_mla_rope_fused_kernelIN3c104HalfELb1EfhLNS_18Fp8KVCacheDataTypeE2EEEvPKlPT_S7_PKS6_S9_illlliPT2_S5_iiiiPKf:
        /* <DEDUP_REMOVED lines=39> */
.L_x_107:
        /* <DEDUP_REMOVED lines=66> */
.L_x_106:
[----:B------:R-:W-:Y:S05]  /*0690*/  BSYNC B0 ;  /* 0x0000000000007941 */ /* 0x000fea0003800000 */
.L_x_105:
[----:B------:R-:W-:Y:S05]  /*06a0*/  @!P0 EXIT ;  /* 0x000000000000894d */ /* 0x000fea0003800000 */
[----:B------:R-:W-:Y:S01]  /*06b0*/  ISETP.GE.AND P0, PT, R6, R17, PT ;  /* 0x000000110600720c */ /* 0x000fe20003f06270 */
[----:B------:R-:W-:-:S12]  /*06c0*/  BSSY B6, `(.L_x_108) ;  /* 0x0000041000067945 */ /* 0x000fd80003800000 */
[----:B------:R-:W-:Y:S05]  /*06d0*/  @!P0 BRA `(.L_x_109) ;  /* 0x0000003000008947 */ /* 0x000fea0003800000 */
[----:B------:R-:W-:-:S13]  /*06e0*/  ISETP.GE.AND P0, PT, R6, c[0x0][0x1d0], PT ;  /* 0x0000740006007a0c */ /* 0x000fda0003f06270 */
[----:B------:R-:W-:Y:S05]  /*06f0*/  @P0 EXIT ;  /* 0x000000000000094d */ /* 0x000fea0003800000 */
[----:B------:R-:W-:Y:S05]  /*0700*/  BRA `(.L_x_110) ;  /* 0x000003c000007947 */ /* 0x000fea0003800000 */
.L_x_109:
        /* <DEDUP_REMOVED lines=60> */
.L_x_110:
[----:B------:R-:W-:Y:S05]  /*0ad0*/  BSYNC B6 ;  /* 0x0000000000067941 */ /* 0x000fea0003800000 */
.L_x_108:
        /* <DEDUP_REMOVED lines=20> */
.L_x_111:
        /* <DEDUP_REMOVED lines=14> */
.L_x_465:


//--------------------- .text._ZN4vllm38concat_and_cache_mla_rope_fused_kernelIfLb0EfhLNS_18Fp8KVCacheDataTypeE2EEEvPKlPT_S5_PKS4_S7_illlliPT2_S3_iiiiPKf --------------------------
	.section	.text._ZN4vllm38concat_and_cache_mla_rope_fused_kernelIfLb0EfhLNS_18Fp8KVCacheDataTypeE2EEEvPKlPT_S5_PKS4_S7_illlliPT2_S3_iiiiPKf,"ax",@progbits
	.sectioninfo	@"SHI_REGISTERS=30"
	.align	128
        .global         _ZN4vllm38concat_and_cache_mla_rope_fused_kernelIfLb0EfhLNS_18Fp8KVCacheDataTypeE2EEEvPKlPT_S5_PKS4_S7_illlliPT2_S3_iiiiPKf
        .type           _ZN4vllm38concat_and_cache_mla_rope_fused_kernelIfLb0EfhLNS_18Fp8KVCacheDataTypeE2EEEvPKlPT_S5_PKS4_S7_illlliPT2_S3_iiiiPKf,@function
        .size           _ZN4vllm38concat_and_cache_mla_rope_fused_kernelIfLb0EfhLNS_18Fp8KVCacheDataTypeE2EEEvPKlPT_S5_PKS4_S7_illlliPT2_S3_iiiiPKf,(.L_x_466 - _ZN4vllm38concat_and_cache_mla_rope_fused_kernelIfLb0EfhLNS_18Fp8KVCacheDataTypeE2EEEvPKlPT_S5_PKS4_S7_illlliPT2_S3_iiiiPKf)
        .other          _ZN4vllm38concat_and_cache_mla_rope_fused_kernelIfLb0EfhLNS_18Fp8KVCacheDataTypeE2EEEvPKlPT_S5_PKS4_S7_illlliPT2_S3_iiiiPKf,@"STO_CUDA_ENTRY STV_DEFAULT"
_ZN4vllm38concat_and_cache_mla_rope_fused_kernelIfLb0EfhLNS_18Fp8KVCacheDataTypeE2EEEvPKlPT_S5_PKS4_S7_illlliPT2_S3_iiiiPKf:
.text._ZN4vllm38concat_and_cache_mla_rope_fused_kernelIfLb0EfhLNS_18Fp8KVCacheDataTypeE2EEEvPKlPT_S5_PKS4_S7_illlliPT2_S3_iiiiPKf:
        /* <DEDUP_REMOVED lines=39> */
.L_x_114:
        /* <DEDUP_REMOVED lines=47> */
.L_x_113:
[----:B------:R-:W-:Y:S05]  /*0560*/  BSYNC B0 ;  /* 0x0000000000007941 */ /* 0x000fea0003800000 */
.L_x_112:
[----:B------:R-:W-:Y:S05]  /*0570*/  @!P0 EXIT ;  /* 0x000000000000894d */ /* 0x000fea0003800000 */
[----:B------:R-:W-:Y:S01]  /*0580*/  ISETP.GE.AND P0, PT, R0, R13, PT ;  /* 0x0000000d0000720c */ /* 0x000fe20003f06270 */
[----:B------:R-:W-:-:S12]  /*0590*/  BSSY B6, `(.L_x_115) ;  /* 0x000002d000067945 */ /* 0x000fd80003800000 */
[----:B------:R-:W-:Y:S05]  /*05a0*/  @!P0 BRA `(.L_x_116) ;  /* 0x0000003000008947 */ /* 0x000fea0003800000 */
[----:B------:R-:W-:-:S13]  /*05b0*/  ISETP.GE.AND P0, PT, R0, c[0x0][0x1d0], PT ;  /* 0x0000740000007a0c */ /* 0x000fda0003f06270 */
[----:B------:R-:W-:Y:S05]  /*05c0*/  @P0 EXIT ;  /* 0x000000000000094d */ /* 0x000fea0003800000 */
[----:B------:R-:W-:Y:S05]  /*05d0*/  BRA `(.L_x_117) ;  /* 0x0000028000007947 */ /* 0x000fea0003800000 */
.L_x_116:
        /* <DEDUP_REMOVED lines=40> */
.L_x_117:
[----:B------:R-:W-:Y:S05]  /*0860*/  BSYNC B6 ;  /* 0x0000000000067941 */ /* 0x000fea0003800000 */
.L_x_115:
        /* <DEDUP_REMOVED lines=20> */
.L_x_118:
        /* <DEDUP_REMOVED lines=13> */
.L_x_466:


//--------------------- .text._ZN4vllm38concat_and_cache_mla_rope_fused_kernelIfLb1EfhLNS_18Fp8KVCacheDataTypeE2EEEvPKlPT_S5_PKS4_S7_illlliPT2_S3_iiiiPKf --------------------------
	.section	.text._ZN4vllm38concat_and_cache_mla_rope_fused_kernelIfLb1EfhLNS_18Fp8KVCacheDataTypeE2EEEvPKlPT_S5_PKS4_S7_illlliPT2_S3_iiiiPKf,"ax",@progbits
	.sectioninfo	@"SHI_REGISTERS=32"
	.align	128
        .global         _ZN4vllm38concat_and_cache_mla_rope_fused_kernelIfLb1EfhLNS_18Fp8KVCacheDataTypeE2EEEvPKlPT_S5_PKS4_S7_illlliPT2_S3_iiiiPKf
        .type           _ZN4vllm38concat_and_cache_mla_rope_fused_kernelIfLb1EfhLNS_18Fp8KVCacheDataTypeE2EEEvPKlPT_S5_PKS4_S7_illlliPT2_S3_iiiiPKf,@function
        .size           _ZN4vllm38concat_and_cache_mla_rope_fused_kernelIfLb1EfhLNS_18Fp8KVCacheDataTypeE2EEEvPKlPT_S5_PKS4_S7_illlliPT2_S3_iiiiPKf,(.L_x_467 - _ZN4vllm38concat_and_cache_mla_rope_fused_kernelIfLb1EfhLNS_18Fp8KVCacheDataTypeE2EEEvPKlPT_S5_PKS4_S7_illlliPT2_S3_iiiiPKf)
        .other          _ZN4vllm38concat_and_cache_mla_rope_fused_kernelIfLb1EfhLNS_18Fp8KVCacheDataTypeE2EEEvPKlPT_S5_PKS4_S7_illlliPT2_S3_iiiiPKf,@"STO_CUDA_ENTRY STV_DEFAULT"
_ZN4vllm38concat_and_cache_mla_rope_fused_kernelIfLb1EfhLNS_18Fp8KVCacheDataTypeE2EEEvPKlPT_S5_PKS4_S7_illlliPT2_S3_iiiiPKf:
.text._ZN4vllm38concat_and_cache_mla_rope_fused_kernelIfLb1EfhLNS_18Fp8KVCacheDataTypeE2EEEvPKlPT_S5_PKS4_S7_illlliPT2_S3_iiiiPKf:
        /* <DEDUP_REMOVED lines=39> */
.L_x_121:
        /* <DEDUP_REMOVED lines=52> */
.L_x_120:
[----:B------:R-:W-:Y:S05]  /*05b0*/  BSYNC B0 ;  /* 0x0000000000007941 */ /* 0x000fea0003800000 */
.L_x_119:
[----:B------:R-:W-:Y:S05]  /*05c0*/  @!P0 EXIT ;  /* 0x000000000000894d */ /* 0x000fea0003800000 */
[----:B------:R-:W-:Y:S01]  /*05d0*/  ISETP.GE.AND P0, PT, R2, R11, PT ;  /* 0x0000000b0200720c */ /* 0x000fe20003f06270 */
[----:B------:R-:W-:-:S12]  /*05e0*/  BSSY B6, `(.L_x_122) ;  /* 0x0000033000067945 */ /* 0x000fd80003800000 */
[----:B------:R-:W-:Y:S05]  /*05f0*/  @!P0 BRA `(.L_x_123) ;  /* 0x0000003000008947 */ /* 0x000fea0003800000 */
[----:B------:R-:W-:-:S13]  /*0600*/  ISETP.GE.AND P0, PT, R2, c[0x0][0x1d0], PT ;  /* 0x0000740002007a0c */ /* 0x000fda0003f06270 */
[----:B------:R-:W-:Y:S05]  /*0610*/  @P0 EXIT ;  /* 0x000000000000094d */ /* 0x000fea0003800000 */
[----:B------:R-:W-:Y:S05]  /*0620*/  BRA `(.L_x_124) ;  /* 0x000002e000007947 */ /* 0x000fea0003800000 */
.L_x_123:
        /* <DEDUP_REMOVED lines=46> */
.L_x_124:
[----:B------:R-:W-:Y:S05]  /*0910*/  BSYNC B6 ;  /* 0x0000000000067941 */ /* 0x000fea0003800000 */
.L_x_122:
        /* <DEDUP_REMOVED lines=20> */
.L_x_125:
        /* <DEDUP_REMOVED lines=10> */
.L_x_467:


//--------------------- .text._ZN4vllm38concat_and_cache_mla_rope_fused_kernelIN3c108BFloat16ELb0E13__nv_bfloat16hLNS_18Fp8KVCacheDataTypeE1EEEvPKlPT_S8_PKS7_SA_illlliPT2_S6_iiiiPKf --------------------------
	.section	.text._ZN4vllm38concat_and_cache_mla_rope_fused_kernelIN3c108BFloat16ELb0E13__nv_bfloat16hLNS_18Fp8KVCacheDataTypeE1EEEvPKlPT_S8_PKS7_SA_illlliPT2_S6_iiiiPKf,"ax",@progbits
	.sectioninfo	@"SHI_REGISTERS=28"
	.align	128
        .global         _ZN4vllm38concat_and_cache_mla_rope_fused_kernelIN3c108BFloat16ELb0E13__nv_bfloat16hLNS_18Fp8KVCacheDataTypeE1EEEvPKlPT_S8_PKS7_SA_illlliPT2_S6_iiiiPKf
        .type           _ZN4vllm38concat_and_cache_mla_rope_fused_kernelIN3c108BFloat16ELb0E13__nv_bfloat16hLNS_18Fp8KVCacheDataTypeE1EEEvPKlPT_S8_PKS7_SA_illlliPT2_S6_iiiiPKf,@function
        .size           _ZN4vllm38concat_and_cache_mla_rope_fused_kernelIN3c108BFloat16ELb0E13__nv_bfloat16hLNS_18Fp8KVCacheDataTypeE1EEEvPKlPT_S8_PKS7_SA_illlliPT2_S6_iiiiPKf,(.L_x_468 - _ZN4vllm38concat_and_cache_mla_rope_fused_kernelIN3c108BFloat16ELb0E13__nv_bfloat16hLNS_18Fp8KVCacheDataTypeE1EEEvPKlPT_S8_PKS7_SA_illlliPT2_S6_iiiiPKf)
        .other          _ZN4vllm38concat_and_cache_mla_rope_fused_kernelIN3c108BFloat16ELb0E13__nv_bfloat16hLNS_18Fp8KVCacheDataTypeE1EEEvPKlPT_S8_PKS7_SA_illlliPT2_S6_iiiiPKf,@"STO_CUDA_ENTRY STV_DEFAULT"
_ZN4vllm38concat_and_cache_mla_rope_fused_kernelIN3c108BFloat16ELb0E13__nv_bfloat16hLNS_18Fp8KVCacheDataTypeE1EEEvPKlPT_S8_PKS7_SA_illlliPT2_S6_iiiiPKf:
.text._ZN4vllm38concat_and_cache_mla_rope_fused_kernelIN3c108BFloat16ELb0E13__nv_bfloat16hLNS_18Fp8KVCacheDataTypeE1EEEvPKlPT_S8_PKS7_SA_illlliPT2_S6_iiiiPKf:
        /* <DEDUP_REMOVED lines=39> */
.L_x_128:
        /* <DEDUP_REMOVED lines=61> */
.L_x_127:
[----:B------:R-:W-:Y:S05]  /*0640*/  BSYNC B0 ;  /* 0x0000000000007941 */ /* 0x000fea0003800000 */
.L_x_126:
[----:B------:R-:W-:Y:S05]  /*0650*/  @!P0 EXIT ;  /* 0x000000000000894d */ /* 0x000fea0003800000 */
[----:B------:R-:W-:Y:S01]  /*0660*/  ISETP.GE.AND P0, PT, R0, R13, PT ;  /* 0x0000000d0000720c */ /* 0x000fe20003f06270 */
[----:B------:R-:W-:-:S12]  /*0670*/  BSSY B6, `(.L_x_129) ;  /* 0x000003b000067945 */ /* 0x000fd80003800000 */
[----:B------:R-:W-:Y:S05]  /*0680*/  @!P0 BRA `(.L_x_130) ;  /* 0x0000003000008947 */ /* 0x000fea0003800000 */
[----:B------:R-:W-:-:S13]  /*0690*/  ISETP.GE.AND P0, PT, R0, c[0x0][0x1d0], PT ;  /* 0x0000740000007a0c */ /* 0x000fda0003f06270 */
[----:B------:R-:W-:Y:S05]  /*06a0*/  @P0 EXIT ;  /* 0x000000000000094d */ /* 0x000fea0003800000 */
[----:B------:R-:W-:Y:S05]  /*06b0*/  BRA `(.L_x_131) ;  /* 0x0000036000007947 */ /* 0x000fea0003800000 */
.L_x_130:
        /* <DEDUP_REMOVED lines=54> */
.L_x_131:
[----:B------:R-:W-:Y:S05]  /*0a20*/  BSYNC B6 ;  /* 0x0000000000067941 */ /* 0x000fea0003800000 */
.L_x_129:
        /* <DEDUP_REMOVED lines=20> */
.L_x_132:
        /* <DEDUP_REMOVED lines=9> */
.L_x_468:


//--------------------- .text._ZN4vllm38concat_and_cache_mla_rope_fused_kernelIN3c108BFloat16ELb1E13__nv_bfloat16hLNS_18Fp8KVCacheDataTypeE1EEEvPKlPT_S8_PKS7_SA_illlliPT2_S6_iiiiPKf --------------------------
	.section	.text._ZN4vllm38concat_and_cache_mla_rope_fused_kernelIN3c108BFloat16ELb1E13__nv_bfloat16hLNS_18Fp8KVCacheDataTypeE1EEEvPKlPT_S8_PKS7_SA_illlliPT2_S6_iiiiPKf,"ax",@progbits
	.sectioninfo	@"SHI_REGISTERS=32"
	.align	128
        .global         _ZN4vllm38concat_and_cache_mla_rope_fused_kernelIN3c108BFloat16ELb1E13__nv_bfloat16hLNS_18Fp8KVCacheDataTypeE1EEEvPKlPT_S8_PKS7_SA_illlliPT2_S6_iiiiPKf
        .type           _ZN4vllm38concat_and_cache_mla_rope_fused_kernelIN3c108BFloat16ELb1E13__nv_bfloat16hLNS_18Fp8KVCacheDataTypeE1EEEvPKlPT_S8_PKS7_SA_illlliPT2_S6_iiiiPKf,@function
        .size           _ZN4vllm38concat_and_cache_mla_rope_fused_kernelIN3c108BFloat16ELb1E13__nv_bfloat16hLNS_18Fp8KVCacheDataTypeE1EEEvPKlPT_S8_PKS7_SA_illlliPT2_S6_iiiiPKf,(.L_x_469 - _ZN4vllm38concat_and_cache_mla_rope_fused_kernelIN3c108BFloat16ELb1E13__nv_bfloat16hLNS_18Fp8KVCacheDataTypeE1EEEvPKlPT_S8_PKS7_SA_illlliPT2_S6_iiiiPKf)
        .other          _ZN4vllm38concat_and_cache_mla_rope_fused_kernelIN3c108BFloat16ELb1E13__nv_bfloat16hLNS_18Fp8KVCacheDataTypeE1EEEvPKlPT_S8_PKS7_SA_illlliPT2_S6_iiiiPKf,@"STO_CUDA_ENTRY STV_DEFAULT"
_ZN4vllm38concat_and_cache_mla_rope_fused_kernelIN3c108BFloat16ELb1E13__nv_bfloat16hLNS_18Fp8KVCacheDataTypeE1EEEvPKlPT_S8_PKS7_SA_illlliPT2_S6_iiiiPKf:
.text._ZN4vllm38concat_and_cache_mla_rope_fused_kernelIN3c108BFloat16ELb1E13__nv_bfloat16hLNS_18Fp8KVCacheDataTypeE1EEEvPKlPT_S8_PKS7_SA_illlliPT2_S6_iiiiPKf:
        /* <DEDUP_REMOVED lines=39> */
.L_x_135:
        /* <DEDUP_REMOVED lines=66> */
.L_x_134:
[----:B------:R-:W-:Y:S05]  /*0690*/  BSYNC B0 ;  /* 0x0000000000007941 */ /* 0x000fea0003800000 */
.L_x_133:
[----:B------:R-:W-:Y:S05]  /*06a0*/  @!P0 EXIT ;  /* 0x000000000000894d */ /* 0x000fea0003800000 */
[----:B------:R-:W-:Y:S01]  /*06b0*/  ISETP.GE.AND P0, PT, R6, R17, PT ;  /* 0x000000110600720c */ /* 0x000fe20003f06270 */
[----:B------:R-:W-:-:S12]  /*06c0*/  BSSY B6, `(.L_x_136) ;  /* 0x0000041000067945 */ /* 0x000fd80003800000 */
[----:B------:R-:W-:Y:S05]  /*06d0*/  @!P0 BRA `(.L_x_137) ;  /* 0x0000003000008947 */ /* 0x000fea0003800000 */
[----:B------:R-:W-:-:S13]  /*06e0*/  ISETP.GE.AND P0, PT, R6, c[0x0][0x1d0], PT ;  /* 0x0000740006007a0c */ /* 0x000fda0003f06270 */
[----:B------:R-:W-:Y:S05]  /*06f0*/  @P0 EXIT ;  /* 0x000000000000094d */ /* 0x000fea0003800000 */
[----:B------:R-:W-:Y:S05]  /*0700*/  BRA `(.L_x_138) ;  /* 0x000003c000007947 */ /* 0x000fea0003800000 */
.L_x_137:
        /* <DEDUP_REMOVED lines=60> */
.L_x_138:
[----:B------:R-:W-:Y:S05]  /*0ad0*/  BSYNC B6 ;  /* 0x0000000000067941 */ /* 0x000fea0003800000 */
.L_x_136:
        /* <DEDUP_REMOVED lines=20> */
.L_x_139:
        /* <DEDUP_REMOVED lines=14> */
.L_x_469:


//--------------------- .text._ZN4vllm38concat_and_cache_mla_rope_fused_kernelIN3c104HalfELb0E13__nv_bfloat16hLNS_18Fp8KVCacheDataTypeE1EEEvPKlPT_S8_PKS7_SA_illlliPT2_S6_iiiiPKf --------------------------
	.section	.text._ZN4vllm38concat_and_cache_mla_rope_fused_kernelIN3c104HalfELb0E13__nv_bfloat16hLNS_18Fp8KVCacheDataTypeE1EEEvPKlPT_S8_PKS7_SA_illlliPT2_S6_iiiiPKf,"ax",@progbits
	.sectioninfo	@"SHI_REGISTERS=32"
	.align	128
        .global         _ZN4vllm38concat_and_cache_mla_rope_fused_kernelIN3c104HalfELb0E13__nv_bfloat16hLNS_18Fp8KVCacheDataTypeE1EEEvPKlPT_S8_PKS7_SA_illlliPT2_S6_iiiiPKf
        .type           _ZN4vllm38concat_and_cache_mla_rope_fused_kernelIN3c104HalfELb0E13__nv_bfloat16hLNS_18Fp8KVCacheDataTypeE1EEEvPKlPT_S8_PKS7_SA_illlliPT2_S6_iiiiPKf,@function
        .size           _ZN4vllm38concat_and_cache_mla_rope_fused_kernelIN3c104HalfELb0E13__nv_bfloat16hLNS_18Fp8KVCacheDataTypeE1EEEvPKlPT_S8_PKS7_SA_illlliPT2_S6_iiiiPKf,(.L_x_470 - _ZN4vllm38concat_and_cache_mla_rope_fused_kernelIN3c104HalfELb0E13__nv_bfloat16hLNS_18Fp8KVCacheDataTypeE1EEEvPKlPT_S8_PKS7_SA_illlliPT2_S6_iiiiPKf)
        .other          _ZN4vllm38concat_and_cache_mla_rope_fused_kernelIN3c104HalfELb0E13__nv_bfloat16hLNS_18Fp8KVCacheDataTypeE1EEEvPKlPT_S8_PKS7_SA_illlliPT2_S6_iiiiPKf,@"STO_CUDA_ENTRY STV_DEFAULT"
_ZN4vllm38concat_and_cache_mla_rope_fused_kernelIN3c104HalfELb0E13__nv_bfloat16hLNS_18Fp8KVCacheDataTypeE1EEEvPKlPT_S8_PKS7_SA_illlliPT2_S6_iiiiPKf:
.text._ZN4vllm38concat_and_cache_mla_rope_fused_kernelIN3c104HalfELb0E13__nv_bfloat16hLNS_18Fp8KVCacheDataTypeE1EEEvPKlPT_S8_PKS7_SA_illlliPT2_S6_iiiiPKf:
        /* <DEDUP_REMOVED lines=39> */
.L_x_142:
        /* <DEDUP_REMOVED lines=61> */
.L_x_141:
[----:B------:R-:W-:Y:S05]  /*0640*/  BSYNC B0 ;  /* 0x0000000000007941 */ /* 0x000fea0003800000 */
.L_x_140:
[----:B------:R-:W-:Y:S05]  /*0650*/  @!P0 EXIT ;  /* 0x000000000000894d */ /* 0x000fea0003800000 */
[----:B------:R-:W-:Y:S01]  /*0660*/  ISETP.GE.AND P0, PT, R0, R13, PT ;  /* 0x0000000d0000720c */ /* 0x000fe20003f06270 */
[----:B------:R-:W-:-:S12]  /*0670*/  BSSY B6, `(.L_x_143) ;  /* 0x000003b000067945 */ /* 0x000fd80003800000 */
[----:B------:R-:W-:Y:S05]  /*0680*/  @!P0 BRA `(.L_x_144) ;  /* 0x0000003000008947 */ /* 0x000fea0003800000 */
[----:B------:R-:W-:-:S13]  /*0690*/  ISETP.GE.AND P0, PT, R0, c[0x0][0x1d0], PT ;  /* 0x0000740000007a0c */ /* 0x000fda0003f06270 */
[----:B------:R-:W-:Y:S05]  /*06a0*/  @P0 EXIT ;  /* 0x000000000000094d */ /* 0x000fea0003800000 */
[----:B------:R-:W-:Y:S05]  /*06b0*/  BRA `(.L_x_145) ;  /* 0x0000036000007947 */ /* 0x000fea0003800000 */
.L_x_144:
        /* <DEDUP_REMOVED lines=54> */
.L_x_145:
[----:B------:R-:W-:Y:S05]  /*0a20*/  BSYNC B6 ;  /* 0x0000000000067941 */ /* 0x000fea0003800000 */
.L_x_143:
        /* <DEDUP_REMOVED lines=20> */
.L_x_146:
        /* <DEDUP_REMOVED lines=9> */
.L_x_470:


//--------------------- .text._ZN4vllm38concat_and_cache_mla_rope_fused_kernelIN3c104HalfELb1E13__nv_bfloat16hLNS_18Fp8KVCacheDataTypeE1EEEvPKlPT_S8_PKS7_SA_illlliPT2_S6_iiiiPKf --------------------------
	.section	.text._ZN4vllm38concat_and_cache_mla_rope_fused_kernelIN3c104HalfELb1E13__nv_bfloat16hLNS_18Fp8KVCacheDataTypeE1EEEvPKlPT_S8_PKS7_SA_illlliPT2_S6_iiiiPKf,"ax",@progbits
	.sectioninfo	@"SHI_REGISTERS=32"
	.align	128
        .global         _ZN4vllm38concat_and_cache_mla_rope_fused_kernelIN3c104HalfELb1E13__nv_bfloat16hLNS_18Fp8KVCacheDataTypeE1EEEvPKlPT_S8_PKS7_SA_illlliPT2_S6_iiiiPKf
        .type           _ZN4vllm38concat_and_cache_mla_rope_fused_kernelIN3c104HalfELb1E13__nv_bfloat16hLNS_18Fp8KVCacheDataTypeE1EEEvPKlPT_S8_PKS7_SA_illlliPT2_S6_iiiiPKf,@function
        .size           _ZN4vllm38concat_and_cache_mla_rope_fused_kernelIN3c104HalfELb1E13__nv_bfloat16hLNS_18Fp8KVCacheDataTypeE1EEEvPKlPT_S8_PKS7_SA_illlliPT2_S6_iiiiPKf,(.L_x_471 - _ZN4vllm38concat_and_cache_mla_rope_fused_kernelIN3c104HalfELb1E13__nv_bfloat16hLNS_18Fp8KVCacheDataTypeE1EEEvPKlPT_S8_PKS7_SA_illlliPT2_S6_iiiiPKf)
        .other          _ZN4vllm38concat_and_cache_mla_rope_fused_kernelIN3c104HalfELb1E13__nv_bfloat16hLNS_18Fp8KVCacheDataTypeE1EEEvPKlPT_S8_PKS7_SA_illlliPT2_S6_iiiiPKf,@"STO_CUDA_ENTRY STV_DEFAULT"
_ZN4vllm38concat_and_cache_mla_rope_fused_kernelIN3c104HalfELb1E13__nv_bfloat16hLNS_18Fp8KVCacheDataTypeE1EEEvPKlPT_S8_PKS7_SA_illlliPT2_S6_iiiiPKf:
.text._ZN4vllm38concat_and_cache_mla_rope_fused_kernelIN3c104HalfELb1E13__nv_bfloat16hLNS_18Fp8KVCacheDataTypeE1EEEvPKlPT_S8_PKS7_SA_illlliPT2_S6_iiiiPKf:
        /* <DEDUP_REMOVED lines=39> */
.L_x_149:
        /* <DEDUP_REMOVED lines=66> */
.L_x_148:
[----:B------:R-:W-:Y:S05]  /*0690*/  BSYNC B0 ;  /* 0x0000000000007941 */ /* 0x000fea0003800000 */
.L_x_147:
[----:B------:R-:W-:Y:S05]  /*06a0*/  @!P0 EXIT ;  /* 0x000000000000894d */ /* 0x000fea0003800000 */
[----:B------:R-:W-:Y:S01]  /*06b0*/  ISETP.GE.AND P0, PT, R6, R17, PT ;  /* 0x000000110600720c */ /* 0x000fe20003f06270 */
[----:B------:R-:W-:-:S12]  /*06c0*/  BSSY B6, `(.L_x_150) ;  /* 0x0000041000067945 */ /* 0x000fd80003800000 */
[----:B------:R-:W-:Y:S05]  /*06d0*/  @!P0 BRA `(.L_x_151) ;  /* 0x0000003000008947 */ /* 0x000fea0003800000 */
[----:B------:R-:W-:-:S13]  /*06e0*/  ISETP.GE.AND P0, PT, R6, c[0x0][0x1d0], PT ;  /* 0x0000740006007a0c */ /* 0x000fda0003f06270 */
[----:B------:R-:W-:Y:S05]  /*06f0*/  @P0 EXIT ;  /* 0x000000000000094d */ /* 0x000fea0003800000 */
[----:B------:R-:W-:Y:S05]  /*0700*/  BRA `(.L_x_152) ;  /* 0x000003c000007947 */ /* 0x000fea0003800000 */
.L_x_151:
        /* <DEDUP_REMOVED lines=60> */
.L_x_152:
[----:B------:R-:W-:Y:S05]  /*0ad0*/  BSYNC B6 ;  /* 0x0000000000067941 */ /* 0x000fea0003800000 */
.L_x_150:
        /* <DEDUP_REMOVED lines=20> */
.L_x_153:
        /* <DEDUP_REMOVED lines=14> */
.L_x_471:


//--------------------- .text._ZN4vllm38concat_and_cache_mla_rope_fused_kernelIfLb0E13__nv_bfloat16hLNS_18Fp8KVCacheDataTypeE1EEEvPKlPT_S6_PKS5_S8_illlliPT2_S4_iiiiPKf --------------------------
	.section	.text._ZN4vllm38concat_and_cache_mla_rope_fused_kernelIfLb0E13__nv_bfloat16hLNS_18Fp8KVCacheDataTypeE1EEEvPKlPT_S6_PKS5_S8_illlliPT2_S4_iiiiPKf,"ax",@progbits
	.sectioninfo	@"SHI_REGISTERS=30"
	.align	128
        .global         _ZN4vllm38concat_and_cache_mla_rope_fused_kernelIfLb0E13__nv_bfloat16hLNS_18Fp8KVCacheDataTypeE1EEEvPKlPT_S6_PKS5_S8_illlliPT2_S4_iiiiPKf
        .type           _ZN4vllm38concat_and_cache_mla_rope_fused_kernelIfLb0E13__nv_bfloat16hLNS_18Fp8KVCacheDataTypeE1EEEvPKlPT_S6_PKS5_S8_illlliPT2_S4_iiiiPKf,@function
        .size           _ZN4vllm38concat_and_cache_mla_rope_fused_kernelIfLb0E13__nv_bfloat16hLNS_18Fp8KVCacheDataTypeE1EEEvPKlPT_S6_PKS5_S8_illlliPT2_S4_iiiiPKf,(.L_x_472 - _ZN4vllm38concat_and_cache_mla_rope_fused_kernelIfLb0E13__nv_bfloat16hLNS_18Fp8KVCacheDataTypeE1EEEvPKlPT_S6_PKS5_S8_illlliPT2_S4_iiiiPKf)
        .other          _ZN4vllm38concat_and_cache_mla_rope_fused_kernelIfLb0E13__nv_bfloat16hLNS_18Fp8KVCacheDataTypeE1EEEvPKlPT_S6_PKS5_S8_illlliPT2_S4_iiiiPKf,@"STO_CUDA_ENTRY STV_DEFAULT"
_ZN4vllm38concat_and_cache_mla_rope_fused_kernelIfLb0E13__nv_bfloat16hLNS_18Fp8KVCacheDataTypeE1EEEvPKlPT_S6_PKS5_S8_illlliPT2_S4_iiiiPKf:
.text._ZN4vllm38concat_and_cache_mla_rope_fused_kernelIfLb0E13__nv_bfloat16hLNS_18Fp8KVCacheDataTypeE1EEEvPKlPT_S6_PKS5_S8_illlliPT2_S4_iiiiPKf:
        /* <DEDUP_REMOVED lines=39> */
.L_x_156:
        /* <DEDUP_REMOVED lines=47> */
.L_x_155:
[----:B------:R-:W-:Y:S05]  /*0560*/  BSYNC B0 ;  /* 0x0000000000007941 */ /* 0x000fea0003800000 */
.L_x_154:
[----:B------:R-:W-:Y:S05]  /*0570*/  @!P0 EXIT ;  /* 0x000000000000894d */ /* 0x000fea0003800000 */
[----:B------:R-:W-:Y:S01]  /*0580*/  ISETP.GE.AND P0, PT, R0, R13, PT ;  /* 0x0000000d0000720c */ /* 0x000fe20003f06270 */
[----:B------:R-:W-:-:S12]  /*0590*/  BSSY B6, `(.L_x_157) ;  /* 0x000002d000067945 */ /* 0x000fd80003800000 */
[----:B------:R-:W-:Y:S05]  /*05a0*/  @!P0 BRA `(.L_x_158) ;  /* 0x0000003000008947 */ /* 0x000fea0003800000 */
[----:B------:R-:W-:-:S13]  /*05b0*/  ISETP.GE.AND P0, PT, R0, c[0x0][0x1d0], PT ;  /* 0x0000740000007a0c */ /* 0x000fda0003f06270 */
[----:B------:R-:W-:Y:S05]  /*05c0*/  @P0 EXIT ;  /* 0x000000000000094d */ /* 0x000fea0003800000 */
[----:B------:R-:W-:Y:S05]  /*05d0*/  BRA `(.L_x_159) ;  /* 0x0000028000007947 */ /* 0x000fea0003800000 */
.L_x_158:
        /* <DEDUP_REMOVED lines=40> */
.L_x_159:
[----:B------:R-:W-:Y:S05]  /*0860*/  BSYNC B6 ;  /* 0x0000000000067941 */ /* 0x000fea0003800000 */
.L_x_157:
        /* <DEDUP_REMOVED lines=20> */
.L_x_160:
        /* <DEDUP_REMOVED lines=13> */
.L_x_472:


//--------------------- .text._ZN4vllm38concat_and_cache_mla_rope_fused_kernelIfLb1E13__nv_bfloat16hLNS_18Fp8KVCacheDataTypeE1EEEvPKlPT_S6_PKS5_S8_illlliPT2_S4_iiiiPKf --------------------------
	.section	.text._ZN4vllm38concat_and_cache_mla_rope_fused_kernelIfLb1E13__nv_bfloat16hLNS_18Fp8KVCacheDataTypeE1EEEvPKlPT_S6_PKS5_S8_illlliPT2_S4_iiiiPKf,"ax",@progbits
	.sectioninfo	@"SHI_REGISTERS=32"
	.align	128
        .global         _ZN4vllm38concat_and_cache_mla_rope_fused_kernelIfLb1E13__nv_bfloat16hLNS_18Fp8KVCacheDataTypeE1EEEvPKlPT_S6_PKS5_S8_illlliPT2_S4_iiiiPKf
        .type           _ZN4vllm38concat_and_cache_mla_rope_fused_kernelIfLb1E13__nv_bfloat16hLNS_18Fp8KVCacheDataTypeE1EEEvPKlPT_S6_PKS5_S8_illlliPT2_S4_iiiiPKf,@function
        .size           _ZN4vllm38concat_and_cache_mla_rope_fused_kernelIfLb1E13__nv_bfloat16hLNS_18Fp8KVCacheDataTypeE1EEEvPKlPT_S6_PKS5_S8_illlliPT2_S4_iiiiPKf,(.L_x_473 - _ZN4vllm38concat_and_cache_mla_rope_fused_kernelIfLb1E13__nv_bfloat16hLNS_18Fp8KVCacheDataTypeE1EEEvPKlPT_S6_PKS5_S8_illlliPT2_S4_iiiiPKf)
        .other          _ZN4vllm38concat_and_cache_mla_rope_fused_kernelIfLb1E13__nv_bfloat16hLNS_18Fp8KVCacheDataTypeE1EEEvPKlPT_S6_PKS5_S8_illlliPT2_S4_iiiiPKf,@"STO_CUDA_ENTRY STV_DEFAULT"
_ZN4vllm38concat_and_cache_mla_rope_fused_kernelIfLb1E13__nv_bfloat16hLNS_18Fp8KVCacheDataTypeE1EEEvPKlPT_S6_PKS5_S8_illlliPT2_S4_iiiiPKf:
.text._ZN4vllm38concat_and_cache_mla_rope_fused_kernelIfLb1E13__nv_bfloat16hLNS_18Fp8KVCacheDataTypeE1EEEvPKlPT_S6_PKS5_S8_illlliPT2_S4_iiiiPKf:
        /* <DEDUP_REMOVED lines=39> */
.L_x_163:
        /* <DEDUP_REMOVED lines=52> */
.L_x_162:
[----:B------:R-:W-:Y:S05]  /*05b0*/  BSYNC B0 ;  /* 0x0000000000007941 */ /* 0x000fea0003800000 */
.L_x_161:
[----:B------:R-:W-:Y:S05]  /*05c0*/  @!P0 EXIT ;  /* 0x000000000000894d */ /* 0x000fea0003800000 */
[----:B------:R-:W-:Y:S01]  /*05d0*/  ISETP.GE.AND P0, PT, R2, R11, PT ;  /* 0x0000000b0200720c */ /* 0x000fe20003f06270 */
[----:B------:R-:W-:-:S12]  /*05e0*/  BSSY B6, `(.L_x_164) ;  /* 0x0000033000067945 */ /* 0x000fd80003800000 */
[----:B------:R-:W-:Y:S05]  /*05f0*/  @!P0 BRA `(.L_x_165) ;  /* 0x0000003000008947 */ /* 0x000fea0003800000 */
[----:B------:R-:W-:-:S13]  /*0600*/  ISETP.GE.AND P0, PT, R2, c[0x0][0x1d0], PT ;  /* 0x0000740002007a0c */ /* 0x000fda0003f06270 */
[----:B------:R-:W-:Y:S05]  /*0610*/  @P0 EXIT ;  /* 0x000000000000094d */ /* 0x000fea0003800000 */
[----:B------:R-:W-:Y:S05]  /*0620*/  BRA `(.L_x_166) ;  /* 0x000002e000007947 */ /* 0x000fea0003800000 */
.L_x_165:
        /* <DEDUP_REMOVED lines=46> */
.L_x_166:
[----:B------:R-:W-:Y:S05]  /*0910*/  BSYNC B6 ;  /* 0x0000000000067941 */ /* 0x000fea0003800000 */
.L_x_164:
        /* <DEDUP_REMOVED lines=20> */
.L_x_167:
        /* <DEDUP_REMOVED lines=10> */
.L_x_473:


//--------------------- .text._ZN4vllm38concat_and_cache_mla_rope_fused_kernelIN3c108BFloat16ELb0EthLNS_18Fp8KVCacheDataTypeE1EEEvPKlPT_S7_PKS6_S9_illlliPT2_S5_iiiiPKf --------------------------
	.section	.text._ZN4vllm38concat_and_cache_mla_rope_fused_kernelIN3c108BFloat16ELb0EthLNS_18Fp8KVCacheDataTypeE1EEEvPKlPT_S7_PKS6_S9_illlliPT2_S5_iiiiPKf,"ax",@progbits
	.sectioninfo	@"SHI_REGISTERS=28"
	.align	128
        .global         _ZN4vllm38concat_and_cache_mla_rope_fused_kernelIN3c108BFloat16ELb0EthLNS_18Fp8KVCacheDataTypeE1EEEvPKlPT_S7_PKS6_S9_illlliPT2_S5_iiiiPKf
        .type           _ZN4vllm38concat_and_cache_mla_rope_fused_kernelIN3c108BFloat16ELb0EthLNS_18Fp8KVCacheDataTypeE1EEEvPKlPT_S7_PKS6_S9_illlliPT2_S5_iiiiPKf,@function
        .size           _ZN4vllm38concat_and_cache_mla_rope_fused_kernelIN3c108BFloat16ELb0EthLNS_18Fp8KVCacheDataTypeE1EEEvPKlPT_S7_PKS6_S9_illlliPT2_S5_iiiiPKf,(.L_x_474 - _ZN4vllm38concat_and_cache_mla_rope_fused_kernelIN3c108BFloat16ELb0EthLNS_18Fp8KVCacheDataTypeE1EEEvPKlPT_S7_PKS6_S9_illlliPT2_S5_iiiiPKf)
        .other          _ZN4vllm38concat_and_cache_mla_rope_fused_kernelIN3c108BFloat16ELb0EthLNS_18Fp8KVCacheDataTypeE1EEEvPKlPT_S7_PKS6_S9_illlliPT2_S5_iiiiPKf,@"STO_CUDA_ENTRY STV_DEFAULT"
_ZN4vllm38concat_and_cache_mla_rope_fused_kernelIN3c108BFloat16ELb0EthLNS_18Fp8KVCacheDataTypeE1EEEvPKlPT_S7_PKS6_S9_illlliPT2_S5_iiiiPKf:
.text._ZN4vllm38concat_and_cache_mla_rope_fused_kernelIN3c108BFloat16ELb0EthLNS_18Fp8KVCacheDataTypeE1EEEvPKlPT_S7_PKS6_S9_illlliPT2_S5_iiiiPKf:
        /* <DEDUP_REMOVED lines=39> */
.L_x_170:
        /* <DEDUP_REMOVED lines=61> */
.L_x_169:
[----:B------:R-:W-:Y:S05]  /*0640*/  BSYNC B0 ;  /* 0x0000000000007941 */ /* 0x000fea0003800000 */
.L_x_168:
[----:B------:R-:W-:Y:S05]  /*0650*/  @!P0 EXIT ;  /* 0x000000000000894d */ /* 0x000fea0003800000 */
[----:B------:R-:W-:Y:S01]  /*0660*/  ISETP.GE.AND P0, PT, R0, R13, PT ;  /* 0x0000000d0000720c */ /* 0x000fe20003f06270 */
[----:B------:R-:W-:-:S12]  /*0670*/  BSSY B6, `(.L_x_171) ;  /* 0x000003b000067945 */ /* 0x000fd80003800000 */
[----:B------:R-:W-:Y:S05]  /*0680*/  @!P0 BRA `(.L_x_172) ;  /* 0x0000003000008947 */ /* 0x000fea0003800000 */
[----:B------:R-:W-:-:S13]  /*0690*/  ISETP.GE.AND P0, PT, R0, c[0x0][0x1d0], PT ;  /* 0x0000740000007a0c */ /* 0x000fda0003f06270 */
[----:B------:R-:W-:Y:S05]  /*06a0*/  @P0 EXIT ;  /* 0x000000000000094d */ /* 0x000fea0003800000 */
[----:B------:R-:W-:Y:S05]  /*06b0*/  BRA `(.L_x_173) ;  /* 0x0000036000007947 */ /* 0x000fea0003800000 */
.L_x_172:
        /* <DEDUP_REMOVED lines=54> */
.L_x_173:
[----:B------:R-:W-:Y:S05]  /*0a20*/  BSYNC B6 ;  /* 0x0000000000067941 */ /* 0x000fea0003800000 */
.L_x_171:
        /* <DEDUP_REMOVED lines=20> */
.L_x_174:
        /* <DEDUP_REMOVED lines=9> */
.L_x_474:


//--------------------- .text._ZN4vllm38concat_and_cache_mla_rope_fused_kernelIN3c108BFloat16ELb1EthLNS_18Fp8KVCacheDataTypeE1EEEvPKlPT_S7_PKS6_S9_illlliPT2_S5_iiiiPKf --------------------------
	.section	.text._ZN4vllm38concat_and_cache_mla_rope_fused_kernelIN3c108BFloat16ELb1EthLNS_18Fp8KVCacheDataTypeE1EEEvPKlPT_S7_PKS6_S9_illlliPT2_S5_iiiiPKf,"ax",@progbits
	.sectioninfo	@"SHI_REGISTERS=32"
	.align	128
        .global         _ZN4vllm38concat_and_cache_mla_rope_fused_kernelIN3c108BFloat16ELb1EthLNS_18Fp8KVCacheDataTypeE1EEEvPKlPT_S7_PKS6_S9_illlliPT2_S5_iiiiPKf
        .type           _ZN4vllm38concat_and_cache_mla_rope_fused_kernelIN3c108BFloat16ELb1EthLNS_18Fp8KVCacheDataTypeE1EEEvPKlPT_S7_PKS6_S9_illlliPT2_S5_iiiiPKf,@function
        .size           _ZN4vllm38concat_and_cache_mla_rope_fused_kernelIN3c108BFloat16ELb1EthLNS_18Fp8KVCacheDataTypeE1EEEvPKlPT_S7_PKS6_S9_illlliPT2_S5_iiiiPKf,(.L_x_475 - _ZN4vllm38concat_and_cache_mla_rope_fused_kernelIN3c108BFloat16ELb1EthLNS_18Fp8KVCacheDataTypeE1EEEvPKlPT_S7_PKS6_S9_illlliPT2_S5_iiiiPKf)
        .other          _ZN4vllm38concat_and_cache_mla_rope_fused_kernelIN3c108BFloat16ELb1EthLNS_18Fp8KVCacheDataTypeE1EEEvPKlPT_S7_PKS6_S9_illlliPT2_S5_iiiiPKf,@"STO_CUDA_ENTRY STV_DEFAULT"
_ZN4vllm38concat_and_cache_mla_rope_fused_kernelIN3c108BFloat16ELb1EthLNS_18Fp8KVCacheDataTypeE1EEEvPKlPT_S7_PKS6_S9_illlliPT2_S5_iiiiPKf:
.text._ZN4vllm38concat_and_cache_mla_rope_fused_kernelIN3c108BFloat16ELb1EthLNS_18Fp8KVCacheDataTypeE1EEEvPKlPT_S7_PKS6_S9_illlliPT2_S5_iiiiPKf:
        /* <DEDUP_REMOVED lines=39> */
.L_x_177:
        /* <DEDUP_REMOVED lines=66> */
.L_x_176:
[----:B------:R-:W-:Y:S05]  /*0690*/  BSYNC B0 ;  /* 0x0000000000007941 */ /* 0x000fea0003800000 */
.L_x_175:
[----:B------:R-:W-:Y:S05]  /*06a0*/  @!P0 EXIT ;  /* 0x000000000000894d */ /* 0x000fea0003800000 */
[----:B------:R-:W-:Y:S01]  /*06b0*/  ISETP.GE.AND P0, PT, R6, R17, PT ;  /* 0x000000110600720c */ /* 0x000fe20003f06270 */
[----:B------:R-:W-:-:S12]  /*06c0*/  BSSY B6, `(.L_x_178) ;  /* 0x0000041000067945 */ /* 0x000fd80003800000 */
[----:B------:R-:W-:Y:S05]  /*06d0*/  @!P0 BRA `(.L_x_179) ;  /* 0x0000003000008947 */ /* 0x000fea0003800000 */
[----:B------:R-:W-:-:S13]  /*06e0*/  ISETP.GE.AND P0, PT, R6, c[0x0][0x1d0], PT ;  /* 0x0000740006007a0c */ /* 0x000fda0003f06270 */
[----:B------:R-:W-:Y:S05]  /*06f0*/  @P0 EXIT ;  /* 0x000000000000094d */ /* 0x000fea0003800000 */
[----:B------:R-:W-:Y:S05]  /*0700*/  BRA `(.L_x_180) ;  /* 0x000003c000007947 */ /* 0x000fea0003800000 */
.L_x_179:
        /* <DEDUP_REMOVED lines=60> */
.L_x_180:
[----:B------:R-:W-:Y:S05]  /*0ad0*/  BSYNC B6 ;  /* 0x0000000000067941 */ /* 0x000fea0003800000 */
.L_x_178:
        /* <DEDUP_REMOVED lines=20> */
.L_x_181:
        /* <DEDUP_REMOVED lines=14> */
.L_x_475:


//--------------------- .text._ZN4vllm38concat_and_cache_mla_rope_fused_kernelIN3c104HalfELb0EthLNS_18Fp8KVCacheDataTypeE1EEEvPKlPT_S7_PKS6_S9_illlliPT2_S5_iiiiPKf --------------------------
	.section	.text._ZN4vllm38concat_and_cache_mla_rope_fused_kernelIN3c104HalfELb0EthLNS_18Fp8KVCacheDataTypeE1EEEvPKlPT_S7_PKS6_S9_illlliPT2_S5_iiiiPKf,"ax",@progbits
	.sectioninfo	@"SHI_REGISTERS=32"
	.align	128
        .global         _ZN4vllm38concat_and_cache_mla_rope_fused_kernelIN3c104HalfELb0EthLNS_18Fp8KVCacheDataTypeE1EEEvPKlPT_S7_PKS6_S9_illlliPT2_S5_iiiiPKf
        .type           _ZN4vllm38concat_and_cache_mla_rope_fused_kernelIN3c104HalfELb0EthLNS_18Fp8KVCacheDataTypeE1EEEvPKlPT_S7_PKS6_S9_illlliPT2_S5_iiiiPKf,@function
        .size           _ZN4vllm38concat_and_cache_mla_rope_fused_kernelIN3c104HalfELb0EthLNS_18Fp8KVCacheDataTypeE1EEEvPKlPT_S7_PKS6_S9_illlliPT2_S5_iiiiPKf,(.L_x_476 - _ZN4vllm38concat_and_cache_mla_rope_fused_kernelIN3c104HalfELb0EthLNS_18Fp8KVCacheDataTypeE1EEEvPKlPT_S7_PKS6_S9_illlliPT2_S5_iiiiPKf)
        .other          _ZN4vllm38concat_and_cache_mla_rope_fused_kernelIN3c104HalfELb0EthLNS_18Fp8KVCacheDataTypeE1EEEvPKlPT_S7_PKS6_S9_illlliPT2_S5_iiiiPKf,@"STO_CUDA_ENTRY STV_DEFAULT"
_ZN4vllm38concat_and_cache_mla_rope_fused_kernelIN3c104HalfELb0EthLNS_18Fp8KVCacheDataTypeE1EEEvPKlPT_S7_PKS6_S9_illlliPT2_S5_iiiiPKf:
.text._ZN4vllm38concat_and_cache_mla_rope_fused_kernelIN3c104HalfELb0EthLNS_18Fp8KVCacheDataTypeE1EEEvPKlPT_S7_PKS6_S9_illlliPT2_S5_iiiiPKf:
        /* <DEDUP_REMOVED lines=39> */
.L_x_184:
        /* <DEDUP_REMOVED lines=61> */
.L_x_183:
[----:B------:R-:W-:Y:S05]  /*0640*/  BSYNC B0 ;  /* 0x0000000000007941 */ /* 0x000fea0003800000 */
.L_x_182:
[----:B------:R-:W-:Y:S05]  /*0650*/  @!P0 EXIT ;  /* 0x000000000000894d */ /* 0x000fea0003800000 */
[----:B------:R-:W-:Y:S01]  /*0660*/  ISETP.GE.AND P0, PT, R0, R13, PT ;  /* 0x0000000d0000720c */ /* 0x000fe20003f06270 */
[----:B------:R-:W-:-:S12]  /*0670*/  BSSY B6, `(.L_x_185) ;  /* 0x000003b000067945 */ /* 0x000fd80003800000 */
[----:B------:R-:W-:Y:S05]  /*0680*/  @!P0 BRA `(.L_x_186) ;  /* 0x0000003000008947 */ /* 0x000fea0003800000 */
[----:B------:R-:W-:-:S13]  /*0690*/  ISETP.GE.AND P0, PT, R0, c[0x0][0x1d0], PT ;  /* 0x0000740000007a0c */ /* 0x000fda0003f06270 */
[----:B------:R-:W-:Y:S05]  /*06a0*/  @P0 EXIT ;  /* 0x000000000000094d */ /* 0x000fea0003800000 */
[----:B------:R-:W-:Y:S05]  /*06b0*/  BRA `(.L_x_187) ;  /* 0x0000036000007947 */ /* 0x000fea0003800000 */
.L_x_186:
        /* <DEDUP_REMOVED lines=54> */
.L_x_187:
[----:B------:R-:W-:Y:S05]  /*0a20*/  BSYNC B6 ;  /* 0x0000000000067941 */ /* 0x000fea0003800000 */
.L_x_185:
        /* <DEDUP_REMOVED lines=20> */
.L_x_188:
        /* <DEDUP_REMOVED lines=9> */
.L_x_476:


//--------------------- .text._ZN4vllm38concat_and_cache_mla_rope_fused_kernelIN3c104HalfELb1EthLNS_18Fp8KVCacheDataTypeE1EEEvPKlPT_S7_PKS6_S9_illlliPT2_S5_iiiiPKf --------------------------
	.section	.text._ZN4vllm38concat_and_cache_mla_rope_fused_kernelIN3c104HalfELb1EthLNS_18Fp8KVCacheDataTypeE1EEEvPKlPT_S7_PKS6_S9_illlliPT2_S5_iiiiPKf,"ax",@progbits
	.sectioninfo	@"SHI_REGISTERS=32"
	.align	128
        .global         _ZN4vllm38concat_and_cache_mla_rope_fused_kernelIN3c104HalfELb1EthLNS_18Fp8KVCacheDataTypeE1EEEvPKlPT_S7_PKS6_S9_illlliPT2_S5_iiiiPKf
        .type           _ZN4vllm38concat_and_cache_mla_rope_fused_kernelIN3c104HalfELb1EthLNS_18Fp8KVCacheDataTypeE1EEEvPKlPT_S7_PKS6_S9_illlliPT2_S5_iiiiPKf,@function
        .size           _ZN4vllm38concat_and_cache_mla_rope_fused_kernelIN3c104HalfELb1EthLNS_18Fp8KVCacheDataTypeE1EEEvPKlPT_S7_PKS6_S9_illlliPT2_S5_iiiiPKf,(.L_x_477 - _ZN4vllm38concat_and_cache_mla_rope_fused_kernelIN3c104HalfELb1EthLNS_18Fp8KVCacheDataTypeE1EEEvPKlPT_S7_PKS6_S9_illlliPT2_S5_iiiiPKf)
        .other          _ZN4vllm38concat_and_cache_mla_rope_fused_kernelIN3c104HalfELb1EthLNS_18Fp8KVCacheDataTypeE1EEEvPKlPT_S7_PKS6_S9_illlliPT2_S5_iiiiPKf,@"STO_CUDA_ENTRY STV_DEFAULT"
_ZN4vllm38concat_and_cache_mla_rope_fused_kernelIN3c104HalfELb1EthLNS_18Fp8KVCacheDataTypeE1EEEvPKlPT_S7_PKS6_S9_illlliPT2_S5_iiiiPKf:
.text._ZN4vllm38concat_and_cache_mla_rope_fused_kernelIN3c104HalfELb1EthLNS_18Fp8KVCacheDataTypeE1EEEvPKlPT_S7_PKS6_S9_illlliPT2_S5_iiiiPKf:
        /* <DEDUP_REMOVED lines=39> */
.L_x_191:
        /* <DEDUP_REMOVED lines=66> */
.L_x_190:
[----:B------:R-:W-:Y:S05]  /*0690*/  BSYNC B0 ;  /* 0x0000000000007941 */ /* 0x000fea0003800000 */
.L_x_189:
[----:B------:R-:W-:Y:S05]  /*06a0*/  @!P0 EXIT ;  /* 0x000000000000894d */ /* 0x000fea0003800000 */
[----:B------:R-:W-:Y:S01]  /*06b0*/  ISETP.GE.AND P0, PT, R6, R17, PT ;  /* 0x000000110600720c */ /* 0x000fe20003f06270 */
[----:B------:R-:W-:-:S12]  /*06c0*/  BSSY B6, `(.L_x_192) ;  /* 0x0000041000067945 */ /* 0x000fd80003800000 */
[----:B------:R-:W-:Y:S05]  /*06d0*/  @!P0 BRA `(.L_x_193) ;  /* 0x0000003000008947 */ /* 0x000fea0003800000 */
[----:B------:R-:W-:-:S13]  /*06e0*/  ISETP.GE.AND P0, PT, R6, c[0x0][0x1d0], PT ;  /* 0x0000740006007a0c */ /* 0x000fda0003f06270 */
[----:B------:R-:W-:Y:S05]  /*06f0*/  @P0 EXIT ;  /* 0x000000000000094d */ /* 0x000fea0003800000 */
[----:B------:R-:W-:Y:S05]  /*0700*/  BRA `(.L_x_194) ;  /* 0x000003c000007947 */ /* 0x000fea0003800000 */
.L_x_193:
        /* <DEDUP_REMOVED lines=60> */
.L_x_194:
[----:B------:R-:W-:Y:S05]  /*0ad0*/  BSYNC B6 ;  /* 0x0000000000067941 */ /* 0x000fea0003800000 */
.L_x_192:
        /* <DEDUP_REMOVED lines=20> */
.L_x_195:
        /* <DEDUP_REMOVED lines=14> */
.L_x_477:


//--------------------- .text._ZN4vllm38concat_and_cache_mla_rope_fused_kernelIfLb0EthLNS_18Fp8KVCacheDataTypeE1EEEvPKlPT_S5_PKS4_S7_illlliPT2_S3_iiiiPKf --------------------------
	.section	.text._ZN4vllm38concat_and_cache_mla_rope_fused_kernelIfLb0EthLNS_18Fp8KVCacheDataTypeE1EEEvPKlPT_S5_PKS4_S7_illlliPT2_S3_iiiiPKf,"ax",@progbits
	.sectioninfo	@"SHI_REGISTERS=30"
	.align	128
        .global         _ZN4vllm38concat_and_cache_mla_rope_fused_kernelIfLb0EthLNS_18Fp8KVCacheDataTypeE1EEEvPKlPT_S5_PKS4_S7_illlliPT2_S3_iiiiPKf
        .type           _ZN4vllm38concat_and_cache_mla_rope_fused_kernelIfLb0EthLNS_18Fp8KVCacheDataTypeE1EEEvPKlPT_S5_PKS4_S7_illlliPT2_S3_iiiiPKf,@function
        .size           _ZN4vllm38concat_and_cache_mla_rope_fused_kernelIfLb0EthLNS_18Fp8KVCacheDataTypeE1EEEvPKlPT_S5_PKS4_S7_illlliPT2_S3_iiiiPKf,(.L_x_478 - _ZN4vllm38concat_and_cache_mla_rope_fused_kernelIfLb0EthLNS_18Fp8KVCacheDataTypeE1EEEvPKlPT_S5_PKS4_S7_illlliPT2_S3_iiiiPKf)
        .other          _ZN4vllm38concat_and_cache_mla_rope_fused_kernelIfLb0EthLNS_18Fp8KVCacheDataTypeE1EEEvPKlPT_S5_PKS4_S7_illlliPT2_S3_iiiiPKf,@"STO_CUDA_ENTRY STV_DEFAULT"
_ZN4vllm38concat_and_cache_mla_rope_fused_kernelIfLb0EthLNS_18Fp8KVCacheDataTypeE1EEEvPKlPT_S5_PKS4_S7_illlliPT2_S3_iiiiPKf:
.text._ZN4vllm38concat_and_cache_mla_rope_fused_kernelIfLb0EthLNS_18Fp8KVCacheDataTypeE1EEEvPKlPT_S5_PKS4_S7_illlliPT2_S3_iiiiPKf:
        /* <DEDUP_REMOVED lines=39> */
.L_x_198:
        /* <DEDUP_REMOVED lines=47> */
.L_x_197:
[----:B------:R-:W-:Y:S05]  /*0560*/  BSYNC B0 ;  /* 0x0000000000007941 */ /* 0x000fea0003800000 */
.L_x_196:
[----:B------:R-:W-:Y:S05]  /*0570*/  @!P0 EXIT ;  /* 0x000000000000894d */ /* 0x000fea0003800000 */
[----:B------:R-:W-:Y:S01]  /*0580*/  ISETP.GE.AND P0, PT, R0, R13, PT ;  /* 0x0000000d0000720c */ /* 0x000fe20003f06270 */
[----:B------:R-:W-:-:S12]  /*0590*/  BSSY B6, `(.L_x_199) ;  /* 0x000002d000067945 */ /* 0x000fd80003800000 */
[----:B------:R-:W-:Y:S05]  /*05a0*/  @!P0 BRA `(.L_x_200) ;  /* 0x0000003000008947 */ /* 0x000fea0003800000 */
[----:B------:R-:W-:-:S13]  /*05b0*/  ISETP.GE.AND P0, PT, R0, c[0x0][0x1d0], PT ;  /* 0x0000740000007a0c */ /* 0x000fda0003f06270 */
[----:B------:R-:W-:Y:S05]  /*05c0*/  @P0 EXIT ;  /* 0x000000000000094d */ /* 0x000fea0003800000 */
[----:B------:R-:W-:Y:S05]  /*05d0*/  BRA `(.L_x_201) ;  /* 0x0000028000007947 */ /* 0x000fea0003800000 */
.L_x_200:
        /* <DEDUP_REMOVED lines=40> */
.L_x_201:
[----:B------:R-:W-:Y:S05]  /*0860*/  BSYNC B6 ;  /* 0x0000000000067941 */ /* 0x000fea0003800000 */
.L_x_199:
        /* <DEDUP_REMOVED lines=20> */
.L_x_202:
        /* <DEDUP_REMOVED lines=13> */
.L_x_478:


//--------------------- .text._ZN4vllm38concat_and_cache_mla_rope_fused_kernelIfLb1EthLNS_18Fp8KVCacheDataTypeE1EEEvPKlPT_S5_PKS4_S7_illlliPT2_S3_iiiiPKf --------------------------
	.section	.text._ZN4vllm38concat_and_cache_mla_rope_fused_kernelIfLb1EthLNS_18Fp8KVCacheDataTypeE1EEEvPKlPT_S5_PKS4_S7_illlliPT2_S3_iiiiPKf,"ax",@progbits
	.sectioninfo	@"SHI_REGISTERS=32"
	.align	128
        .global         _ZN4vllm38concat_and_cache_mla_rope_fused_kernelIfLb1EthLNS_18Fp8KVCacheDataTypeE1EEEvPKlPT_S5_PKS4_S7_illlliPT2_S3_iiiiPKf
        .type           _ZN4vllm38concat_and_cache_mla_rope_fused_kernelIfLb1EthLNS_18Fp8KVCacheDataTypeE1EEEvPKlPT_S5_PKS4_S7_illlliPT2_S3_iiiiPKf,@function
        .size           _ZN4vllm38concat_and_cache_mla_rope_fused_kernelIfLb1EthLNS_18Fp8KVCacheDataTypeE1EEEvPKlPT_S5_PKS4_S7_illlliPT2_S3_iiiiPKf,(.L_x_479 - _ZN4vllm38concat_and_cache_mla_rope_fused_kernelIfLb1EthLNS_18Fp8KVCacheDataTypeE1EEEvPKlPT_S5_PKS4_S7_illlliPT2_S3_iiiiPKf)
        .other          _ZN4vllm38concat_and_cache_mla_rope_fused_kernelIfLb1EthLNS_18Fp8KVCacheDataTypeE1EEEvPKlPT_S5_PKS4_S7_illlliPT2_S3_iiiiPKf,@"STO_CUDA_ENTRY STV_DEFAULT"
_ZN4vllm38concat_and_cache_mla_rope_fused_kernelIfLb1EthLNS_18Fp8KVCacheDataTypeE1EEEvPKlPT_S5_PKS4_S7_illlliPT2_S3_iiiiPKf:
.text._ZN4vllm38concat_and_cache_mla_rope_fused_kernelIfLb1EthLNS_18Fp8KVCacheDataTypeE1EEEvPKlPT_S5_PKS4_S7_illlliPT2_S3_iiiiPKf:
        /* <DEDUP_REMOVED lines=39> */
.L_x_205:
        /* <DEDUP_REMOVED lines=52> */
.L_x_204:
[----:B------:R-:W-:Y:S05]  /*05b0*/  BSYNC B0 ;  /* 0x0000000000007941 */ /* 0x000fea0003800000 */
.L_x_203:
[----:B------:R-:W-:Y:S05]  /*05c0*/  @!P0 EXIT ;  /* 0x000000000000894d */ /* 0x000fea0003800000 */
[----:B------:R-:W-:Y:S01]  /*05d0*/  ISETP.GE.AND P0, PT, R2, R11, PT ;  /* 0x0000000b0200720c */ /* 0x000fe20003f06270 */
[----:B------:R-:W-:-:S12]  /*05e0*/  BSSY B6, `(.L_x_206) ;  /* 0x0000033000067945 */ /* 0x000fd80003800000 */
[----:B------:R-:W-:Y:S05]  /*05f0*/  @!P0 BRA `(.L_x_207) ;  /* 0x0000003000008947 */ /* 0x000fea0003800000 */
[----:B------:R-:W-:-:S13]  /*0600*/  ISETP.GE.AND P0, PT, R2, c[0x0][0x1d0], PT ;  /* 0x0000740002007a0c */ /* 0x000fda0003f06270 */
[----:B------:R-:W-:Y:S05]  /*0610*/  @P0 EXIT ;  /* 0x000000000000094d */ /* 0x000fea0003800000 */
[----:B------:R-:W-:Y:S05]  /*0620*/  BRA `(.L_x_208) ;  /* 0x000002e000007947 */ /* 0x000fea0003800000 */
.L_x_207:
        /* <DEDUP_REMOVED lines=46> */
.L_x_208:
[----:B------:R-:W-:Y:S05]  /*0910*/  BSYNC B6 ;  /* 0x0000000000067941 */ /* 0x000fea0003800000 */
.L_x_206:
        /* <DEDUP_REMOVED lines=20> */
.L_x_209:
        /* <DEDUP_REMOVED lines=10> */
.L_x_479:


//--------------------- .text._ZN4vllm38concat_and_cache_mla_rope_fused_kernelIN3c108BFloat16ELb0EfhLNS_18Fp8KVCacheDataTypeE1EEEvPKlPT_S7_PKS6_S9_illlliPT2_S5_iiiiPKf --------------------------
	.section	.text._ZN4vllm38concat_and_cache_mla_rope_fused_kernelIN3c108BFloat16ELb0EfhLNS_18Fp8KVCacheDataTypeE1EEEvPKlPT_S7_PKS6_S9_illlliPT2_S5_iiiiPKf,"ax",@progbits
	.sectioninfo	@"SHI_REGISTERS=28"
	.align	128
        .global         _ZN4vllm38concat_and_cache_mla_rope_fused_kernelIN3c108BFloat16ELb0EfhLNS_18Fp8KVCacheDataTypeE1EEEvPKlPT_S7_PKS6_S9_illlliPT2_S5_iiiiPKf
        .type           _ZN4vllm38concat_and_cache_mla_rope_fused_kernelIN3c108BFloat16ELb0EfhLNS_18Fp8KVCacheDataTypeE1EEEvPKlPT_S7_PKS6_S9_illlliPT2_S5_iiiiPKf,@function
        .size           _ZN4vllm38concat_and_cache_mla_rope_fused_kernelIN3c108BFloat16ELb0EfhLNS_18Fp8KVCacheDataTypeE1EEEvPKlPT_S7_PKS6_S9_illlliPT2_S5_iiiiPKf,(.L_x_480 - _ZN4vllm38concat_and_cache_mla_rope_fused_kernelIN3c108BFloat16ELb0EfhLNS_18Fp8KVCacheDataTypeE1EEEvPKlPT_S7_PKS6_S9_illlliPT2_S5_iiiiPKf)
        .other          _ZN4vllm38concat_and_cache_mla_rope_fused_kernelIN3c108BFloat16ELb0EfhLNS_18Fp8KVCacheDataTypeE1EEEvPKlPT_S7_PKS6_S9_illlliPT2_S5_iiiiPKf,@"STO_CUDA_ENTRY STV_DEFAULT"
_ZN4vllm38concat_and_cache_mla_rope_fused_kernelIN3c108BFloat16ELb0EfhLNS_18Fp8KVCacheDataTypeE1EEEvPKlPT_S7_PKS6_S9_illlliPT2_S5_iiiiPKf:
.text._ZN4vllm38concat_and_cache_mla_rope_fused_kernelIN3c108BFloat16ELb0EfhLNS_18Fp8KVCacheDataTypeE1EEEvPKlPT_S7_PKS6_S9_illlliPT2_S5_iiiiPKf:
        /* <DEDUP_REMOVED lines=39> */
.L_x_212:
        /* <DEDUP_REMOVED lines=61> */
.L_x_211:
[----:B------:R-:W-:Y:S05]  /*0640*/  BSYNC B0 ;  /* 0x0000000000007941 */ /* 0x000fea0003800000 */
.L_x_210:
[----:B------:R-:W-:Y:S05]  /*0650*/  @!P0 EXIT ;  /* 0x000000000000894d */ /* 0x000fea0003800000 */
[----:B------:R-:W-:Y:S01]  /*0660*/  ISETP.GE.AND P0, PT, R0, R13, PT ;  /* 0x0000000d0000720c */ /* 0x000fe20003f06270 */
[----:B------:R-:W-:-:S12]  /*0670*/  BSSY B6, `(.L_x_213) ;  /* 0x000003b000067945 */ /* 0x000fd80003800000 */
[----:B------:R-:W-:Y:S05]  /*0680*/  @!P0 BRA `(.L_x_214) ;  /* 0x0000003000008947 */ /* 0x000fea0003800000 */
[----:B------:R-:W-:-:S13]  /*0690*/  ISETP.GE.AND P0, PT, R0, c[0x0][0x1d0], PT ;  /* 0x0000740000007a0c */ /* 0x000fda0003f06270 */
[----:B------:R-:W-:Y:S05]  /*06a0*/  @P0 EXIT ;  /* 0x000000000000094d */ /* 0x000fea0003800000 */
[----:B------:R-:W-:Y:S05]  /*06b0*/  BRA `(.L_x_215) ;  /* 0x0000036000007947 */ /* 0x000fea0003800000 */
.L_x_214:
        /* <DEDUP_REMOVED lines=54> */
.L_x_215:
[----:B------:R-:W-:Y:S05]  /*0a20*/  BSYNC B6 ;  /* 0x0000000000067941 */ /* 0x000fea0003800000 */
.L_x_213:
        /* <DEDUP_REMOVED lines=20> */
.L_x_216:
        /* <DEDUP_REMOVED lines=9> */
.L_x_480:


//--------------------- .text._ZN4vllm38concat_and_cache_mla_rope_fused_kernelIN3c108BFloat16ELb1EfhLNS_18Fp8KVCacheDataTypeE1EEEvPKlPT_S7_PKS6_S9_illlliPT2_S5_iiiiPKf --------------------------
	.section	.text._ZN4vllm38concat_and_cache_mla_rope_fused_kernelIN3c108BFloat16ELb1EfhLNS_18Fp8KVCacheDataTypeE1EEEvPKlPT_S7_PKS6_S9_illlliPT2_S5_iiiiPKf,"ax",@progbits
	.sectioninfo	@"SHI_REGISTERS=32"
	.align	128
        .global         _ZN4vllm38concat_and_cache_mla_rope_fused_kernelIN3c108BFloat16ELb1EfhLNS_18Fp8KVCacheDataTypeE1EEEvPKlPT_S7_PKS6_S9_illlliPT2_S5_iiiiPKf
        .type           _ZN4vllm38concat_and_cache_mla_rope_fused_kernelIN3c108BFloat16ELb1EfhLNS_18Fp8KVCacheDataTypeE1EEEvPKlPT_S7_PKS6_S9_illlliPT2_S5_iiiiPKf,@function
        .size           _ZN4vllm38concat_and_cache_mla_rope_fused_kernelIN3c108BFloat16ELb1EfhLNS_18Fp8KVCacheDataTypeE1EEEvPKlPT_S7_PKS6_S9_illlliPT2_S5_iiiiPKf,(.L_x_481 - _ZN4vllm38concat_and_cache_mla_rope_fused_kernelIN3c108BFloat16ELb1EfhLNS_18Fp8KVCacheDataTypeE1EEEvPKlPT_S7_PKS6_S9_illlliPT2_S5_iiiiPKf)
        .other          _ZN4vllm38concat_and_cache_mla_rope_fused_kernelIN3c108BFloat16ELb1EfhLNS_18Fp8KVCacheDataTypeE1EEEvPKlPT_S7_PKS6_S9_illlliPT2_S5_iiiiPKf,@"STO_CUDA_ENTRY STV_DEFAULT"
_ZN4vllm38concat_and_cache_mla_rope_fused_kernelIN3c108BFloat16ELb1EfhLNS_18Fp8KVCacheDataTypeE1EEEvPKlPT_S7_PKS6_S9_illlliPT2_S5_iiiiPKf:
.text._ZN4vllm38concat_and_cache_mla_rope_fused_kernelIN3c108BFloat16ELb1EfhLNS_18Fp8KVCacheDataTypeE1EEEvPKlPT_S7_PKS6_S9_illlliPT2_S5_iiiiPKf:
        /* <DEDUP_REMOVED lines=39> */
.L_x_219:
        /* <DEDUP_REMOVED lines=66> */
.L_x_218:
[----:B------:R-:W-:Y:S05]  /*0690*/  BSYNC B0 ;  /* 0x0000000000007941 */ /* 0x000fea0003800000 */
.L_x_217:
[----:B------:R-:W-:Y:S05]  /*06a0*/  @!P0 EXIT ;  /* 0x000000000000894d */ /* 0x000fea0003800000 */
[----:B------:R-:W-:Y:S01]  /*06b0*/  ISETP.GE.AND P0, PT, R6, R17, PT ;  /* 0x000000110600720c */ /* 0x000fe20003f06270 */
[----:B------:R-:W-:-:S12]  /*06c0*/  BSSY B6, `(.L_x_220) ;  /* 0x0000041000067945 */ /* 0x000fd80003800000 */
[----:B------:R-:W-:Y:S05]  /*06d0*/  @!P0 BRA `(.L_x_221) ;  /* 0x0000003000008947 */ /* 0x000fea0003800000 */
[----:B------:R-:W-:-:S13]  /*06e0*/  ISETP.GE.AND P0, PT, R6, c[0x0][0x1d0], PT ;  /* 0x0000740006007a0c */ /* 0x000fda0003f06270 */
[----:B------:R-:W-:Y:S05]  /*06f0*/  @P0 EXIT ;  /* 0x000000000000094d */ /* 0x000fea0003800000 */
[----:B------:R-:W-:Y:S05]  /*0700*/  BRA `(.L_x_222) ;  /* 0x000003c000007947 */ /* 0x000fea0003800000 */
.L_x_221:
        /* <DEDUP_REMOVED lines=60> */
.L_x_222:
[----:B------:R-:W-:Y:S05]  /*0ad0*/  BSYNC B6 ;  /* 0x0000000000067941 */ /* 0x000fea0003800000 */
.L_x_220:
        /* <DEDUP_REMOVED lines=20> */
.L_x_223:
        /* <DEDUP_REMOVED lines=14> */
.L_x_481:


//--------------------- .text._ZN4vllm38concat_and_cache_mla_rope_fused_kernelIN3c104HalfELb0EfhLNS_18Fp8KVCacheDataTypeE1EEEvPKlPT_S7_PKS6_S9_illlliPT2_S5_iiiiPKf --------------------------
	.section	.text._ZN4vllm38concat_and_cache_mla_rope_fused_kernelIN3c104HalfELb0EfhLNS_18Fp8KVCacheDataTypeE1EEEvPKlPT_S7_PKS6_S9_illlliPT2_S5_iiiiPKf,"ax",@progbits
	.sectioninfo	@"SHI_REGISTERS=32"
	.align	128
        .global         _ZN4vllm38concat_and_cache_mla_rope_fused_kernelIN3c104HalfELb0EfhLNS_18Fp8KVCacheDataTypeE1EEEvPKlPT_S7_PKS6_S9_illlliPT2_S5_iiiiPKf
        .type           _ZN4vllm38concat_and_cache_mla_rope_fused_kernelIN3c104HalfELb0EfhLNS_18Fp8KVCacheDataTypeE1EEEvPKlPT_S7_PKS6_S9_illlliPT2_S5_iiiiPKf,@function
        .size           _ZN4vllm38concat_and_cache_mla_rope_fused_kernelIN3c104HalfELb0EfhLNS_18Fp8KVCacheDataTypeE1EEEvPKlPT_S7_PKS6_S9_illlliPT2_S5_iiiiPKf,(.L_x_482 - _ZN4vllm38concat_and_cache_mla_rope_fused_kernelIN3c104HalfELb0EfhLNS_18Fp8KVCacheDataTypeE1EEEvPKlPT_S7_PKS6_S9_illlliPT2_S5_iiiiPKf)
        .other          _ZN4vllm38concat_and_cache_mla_rope_fused_kernelIN3c104HalfELb0EfhLNS_18Fp8KVCacheDataTypeE1EEEvPKlPT_S7_PKS6_S9_illlliPT2_S5_iiiiPKf,@"STO_CUDA_ENTRY STV_DEFAULT"
_ZN4vllm38concat_and_cache_mla_rope_fused_kernelIN3c104HalfELb0EfhLNS_18Fp8KVCacheDataTypeE1EEEvPKlPT_S7_PKS6_S9_illlliPT2_S5_iiiiPKf:
.text._ZN4vllm38concat_and_cache_mla_rope_fused_kernelIN3c104HalfELb0EfhLNS_18Fp8KVCacheDataTypeE1EEEvPKlPT_S7_PKS6_S9_illlliPT2_S5_iiiiPKf:
        /* <DEDUP_REMOVED lines=39> */
.L_x_226:
        /* <DEDUP_REMOVED lines=61> */
.L_x_225:
[----:B------:R-:W-:Y:S05]  /*0640*/  BSYNC B0 ;  /* 0x0000000000007941 */ /* 0x000fea0003800000 */
.L_x_224:
[----:B------:R-:W-:Y:S05]  /*0650*/  @!P0 EXIT ;  /* 0x000000000000894d */ /* 0x000fea0003800000 */
[----:B------:R-:W-:Y:S01]  /*0660*/  ISETP.GE.AND P0, PT, R0, R13, PT ;  /* 0x0000000d0000720c */ /* 0x000fe20003f06270 */
[----:B------:R-:W-:-:S12]  /*0670*/  BSSY B6, `(.L_x_227) ;  /* 0x000003b000067945 */ /* 0x000fd80003800000 */
[----:B------:R-:W-:Y:S05]  /*0680*/  @!P0 BRA `(.L_x_228) ;  /* 0x0000003000008947 */ /* 0x000fea0003800000 */
[----:B------:R-:W-:-:S13]  /*0690*/  ISETP.GE.AND P0, PT, R0, c[0x0][0x1d0], PT ;  /* 0x0000740000007a0c */ /* 0x000fda0003f06270 */
[----:B------:R-:W-:Y:S05]  /*06a0*/  @P0 EXIT ;  /* 0x000000000000094d */ /* 0x000fea0003800000 */
[----:B------:R-:W-:Y:S05]  /*06b0*/  BRA `(.L_x_229) ;  /* 0x0000036000007947 */ /* 0x000fea0003800000 */
.L_x_228:
        /* <DEDUP_REMOVED lines=54> */
.L_x_229:
[----:B------:R-:W-:Y:S05]  /*0a20*/  BSYNC B6 ;  /* 0x0000000000067941 */ /* 0x000fea0003800000 */
.L_x_227:
        /* <DEDUP_REMOVED lines=20> */
.L_x_230:
        /* <DEDUP_REMOVED lines=9> */
.L_x_482:


//--------------------- .text._ZN4vllm38concat_and_cache_mla_rope_fused_kernelIN3c104HalfELb1EfhLNS_18Fp8KVCacheDataTypeE1EEEvPKlPT_S7_PKS6_S9_illlliPT2_S5_iiiiPKf --------------------------
	.section	.text._ZN4vllm38concat_and_cache_mla_rope_fused_kernelIN3c104HalfELb1EfhLNS_18Fp8KVCacheDataTypeE1EEEvPKlPT_S7_PKS6_S9_illlliPT2_S5_iiiiPKf,"ax",@progbits
	.sectioninfo	@"SHI_REGISTERS=32"
	.align	128
        .global         _ZN4vllm38concat_and_cache_mla_rope_fused_kernelIN3c104HalfELb1EfhLNS_18Fp8KVCacheDataTypeE1EEEvPKlPT_S7_PKS6_S9_illlliPT2_S5_iiiiPKf
        .type           _ZN4vllm38concat_and_cache_mla_rope_fused_kernelIN3c104HalfELb1EfhLNS_18Fp8KVCacheDataTypeE1EEEvPKlPT_S7_PKS6_S9_illlliPT2_S5_iiiiPKf,@function
        .size           _ZN4vllm38concat_and_cache_mla_rope_fused_kernelIN3c104HalfELb1EfhLNS_18Fp8KVCacheDataTypeE1EEEvPKlPT_S7_PKS6_S9_illlliPT2_S5_iiiiPKf,(.L_x_483 - _ZN4vllm38concat_and_cache_mla_rope_fused_kernelIN3c104HalfELb1EfhLNS_18Fp8KVCacheDataTypeE1EEEvPKlPT_S7_PKS6_S9_illlliPT2_S5_iiiiPKf)
        .other          _ZN4vllm38concat_and_cache_mla_rope_fused_kernelIN3c104HalfELb1EfhLNS_18Fp8KVCacheDataTypeE1EEEvPKlPT_S7_PKS6_S9_illlliPT2_S5_iiiiPKf,@"STO_CUDA_ENTRY STV_DEFAULT"
_ZN4vllm38concat_and_cache_mla_rope_fused_kernelIN3c104HalfELb1EfhLNS_18Fp8KVCacheDataTypeE1EEEvPKlPT_S7_PKS6_S9_illlliPT2_S5_iiiiPKf:
.text._ZN4vllm38concat_and_cache_mla_rope_fused_kernelIN3c104HalfELb1EfhLNS_18Fp8KVCacheDataTypeE1EEEvPKlPT_S7_PKS6_S9_illlliPT2_S5_iiiiPKf:
        /* <DEDUP_REMOVED lines=39> */
.L_x_233:
        /* <DEDUP_REMOVED lines=66> */
.L_x_232:
[----:B------:R-:W-:Y:S05]  /*0690*/  BSYNC B0 ;  /* 0x0000000000007941 */ /* 0x000fea0003800000 */
.L_x_231:
[----:B------:R-:W-:Y:S05]  /*06a0*/  @!P0 EXIT ;  /* 0x000000000000894d */ /* 0x000fea0003800000 */
[----:B------:R-:W-:Y:S01]  /*06b0*/  ISETP.GE.AND P0, PT, R6, R17, PT ;  /* 0x000000110600720c */ /* 0x000fe20003f06270 */
[----:B------:R-:W-:-:S12]  /*06c0*/  BSSY B6, `(.L_x_234) ;  /* 0x0000041000067945 */ /* 0x000fd80003800000 */
[----:B------:R-:W-:Y:S05]  /*06d0*/  @!P0 BRA `(.L_x_235) ;  /* 0x0000003000008947 */ /* 0x000fea0003800000 */
[----:B------:R-:W-:-:S13]  /*06e0*/  ISETP.GE.AND P0, PT, R6, c[0x0][0x1d0], PT ;  /* 0x0000740006007a0c */ /* 0x000fda0003f06270 */
[----:B------:R-:W-:Y:S05]  /*06f0*/  @P0 EXIT ;  /* 0x000000000000094d */ /* 0x000fea0003800000 */
[----:B------:R-:W-:Y:S05]  /*0700*/  BRA `(.L_x_236) ;  /* 0x000003c000007947 */ /* 0x000fea0003800000 */
.L_x_235:
        /* <DEDUP_REMOVED lines=60> */
.L_x_236:
[----:B------:R-:W-:Y:S05]  /*0ad0*/  BSYNC B6 ;  /* 0x0000000000067941 */ /* 0x000fea0003800000 */
.L_x_234:
        /* <DEDUP_REMOVED lines=20> */
.L_x_237:
        /* <DEDUP_REMOVED lines=14> */
.L_x_483:


//--------------------- .text._ZN4vllm38concat_and_cache_mla_rope_fused_kernelIfLb0EfhLNS_18Fp8KVCacheDataTypeE1EEEvPKlPT_S5_PKS4_S7_illlliPT2_S3_iiiiPKf --------------------------
	.section	.text._ZN4vllm38concat_and_cache_mla_rope_fused_kernelIfLb0EfhLNS_18Fp8KVCacheDataTypeE1EEEvPKlPT_S5_PKS4_S7_illlliPT2_S3_iiiiPKf,"ax",@progbits
	.sectioninfo	@"SHI_REGISTERS=30"
	.align	128
        .global         _ZN4vllm38concat_and_cache_mla_rope_fused_kernelIfLb0EfhLNS_18Fp8KVCacheDataTypeE1EEEvPKlPT_S5_PKS4_S7_illlliPT2_S3_iiiiPKf
        .type           _ZN4vllm38concat_and_cache_mla_rope_fused_kernelIfLb0EfhLNS_18Fp8KVCacheDataTypeE1EEEvPKlPT_S5_PKS4_S7_illlliPT2_S3_iiiiPKf,@function
        .size           _ZN4vllm38concat_and_cache_mla_rope_fused_kernelIfLb0EfhLNS_18Fp8KVCacheDataTypeE1EEEvPKlPT_S5_PKS4_S7_illlliPT2_S3_iiiiPKf,(.L_x_484 - _ZN4vllm38concat_and_cache_mla_rope_fused_kernelIfLb0EfhLNS_18Fp8KVCacheDataTypeE1EEEvPKlPT_S5_PKS4_S7_illlliPT2_S3_iiiiPKf)
        .other          _ZN4vllm38concat_and_cache_mla_rope_fused_kernelIfLb0EfhLNS_18Fp8KVCacheDataTypeE1EEEvPKlPT_S5_PKS4_S7_illlliPT2_S3_iiiiPKf,@"STO_CUDA_ENTRY STV_DEFAULT"
_ZN4vllm38concat_and_cache_mla_rope_fused_kernelIfLb0EfhLNS_18Fp8KVCacheDataTypeE1EEEvPKlPT_S5_PKS4_S7_illlliPT2_S3_iiiiPKf:
.text._ZN4vllm38concat_and_cache_mla_rope_fused_kernelIfLb0EfhLNS_18Fp8KVCacheDataTypeE1EEEvPKlPT_S5_PKS4_S7_illlliPT2_S3_iiiiPKf:
        /* <DEDUP_REMOVED lines=39> */
.L_x_240:
        /* <DEDUP_REMOVED lines=47> */
.L_x_239:
[----:B------:R-:W-:Y:S05]  /*0560*/  BSYNC B0 ;  /* 0x0000000000007941 */ /* 0x000fea0003800000 */
.L_x_238:
[----:B------:R-:W-:Y:S05]  /*0570*/  @!P0 EXIT ;  /* 0x000000000000894d */ /* 0x000fea0003800000 */
[----:B------:R-:W-:Y:S01]  /*0580*/  ISETP.GE.AND P0, PT, R0, R13, PT ;  /* 0x0000000d0000720c */ /* 0x000fe20003f06270 */
[----:B------:R-:W-:-:S12]  /*0590*/  BSSY B6, `(.L_x_241) ;  /* 0x000002d000067945 */ /* 0x000fd80003800000 */
[----:B------:R-:W-:Y:S05]  /*05a0*/  @!P0 BRA `(.L_x_242) ;  /* 0x0000003000008947 */ /* 0x000fea0003800000 */
[----:B------:R-:W-:-:S13]  /*05b0*/  ISETP.GE.AND P0, PT, R0, c[0x0][0x1d0], PT ;  /* 0x0000740000007a0c */ /* 0x000fda0003f06270 */
[----:B------:R-:W-:Y:S05]  /*05c0*/  @P0 EXIT ;  /* 0x000000000000094d */ /* 0x000fea0003800000 */
[----:B------:R-:W-:Y:S05]  /*05d0*/  BRA `(.L_x_243) ;  /* 0x0000028000007947 */ /* 0x000fea0003800000 */
.L_x_242:
        /* <DEDUP_REMOVED lines=40> */
.L_x_243:
[----:B------:R-:W-:Y:S05]  /*0860*/  BSYNC B6 ;  /* 0x0000000000067941 */ /* 0x000fea0003800000 */
.L_x_241:
        /* <DEDUP_REMOVED lines=20> */
.L_x_244:
        /* <DEDUP_REMOVED lines=13> */
.L_x_484:


//--------------------- .text._ZN4vllm38concat_and_cache_mla_rope_fused_kernelIfLb1EfhLNS_18Fp8KVCacheDataTypeE1EEEvPKlPT_S5_PKS4_S7_illlliPT2_S3_iiiiPKf --------------------------
	.section	.text._ZN4vllm38concat_and_cache_mla_rope_fused_kernelIfLb1EfhLNS_18Fp8KVCacheDataTypeE1EEEvPKlPT_S5_PKS4_S7_illlliPT2_S3_iiiiPKf,"ax",@progbits
	.sectioninfo	@"SHI_REGISTERS=32"
	.align	128
        .global         _ZN4vllm38concat_and_cache_mla_rope_fused_kernelIfLb1EfhLNS_18Fp8KVCacheDataTypeE1EEEvPKlPT_S5_PKS4_S7_illlliPT2_S3_iiiiPKf
        .type           _ZN4vllm38concat_and_cache_mla_rope_fused_kernelIfLb1EfhLNS_18Fp8KVCacheDataTypeE1EEEvPKlPT_S5_PKS4_S7_illlliPT2_S3_iiiiPKf,@function
        .size           _ZN4vllm38concat_and_cache_mla_rope_fused_kernelIfLb1EfhLNS_18Fp8KVCacheDataTypeE1EEEvPKlPT_S5_PKS4_S7_illlliPT2_S3_iiiiPKf,(.L_x_485 - _ZN4vllm38concat_and_cache_mla_rope_fused_kernelIfLb1EfhLNS_18Fp8KVCacheDataTypeE1EEEvPKlPT_S5_PKS4_S7_illlliPT2_S3_iiiiPKf)
        .other          _ZN4vllm38concat_and_cache_mla_rope_fused_kernelIfLb1EfhLNS_18Fp8KVCacheDataTypeE1EEEvPKlPT_S5_PKS4_S7_illlliPT2_S3_iiiiPKf,@"STO_CUDA_ENTRY STV_DEFAULT"
_ZN4vllm38concat_and_cache_mla_rope_fused_kernelIfLb1EfhLNS_18Fp8KVCacheDataTypeE1EEEvPKlPT_S5_PKS4_S7_illlliPT2_S3_iiiiPKf:
.text._ZN4vllm38concat_and_cache_mla_rope_fused_kernelIfLb1EfhLNS_18Fp8KVCacheDataTypeE1EEEvPKlPT_S5_PKS4_S7_illlliPT2_S3_iiiiPKf:
        /* <DEDUP_REMOVED lines=39> */
.L_x_247:
        /* <DEDUP_REMOVED lines=52> */
.L_x_246:
[----:B------:R-:W-:Y:S05]  /*05b0*/  BSYNC B0 ;  /* 0x0000000000007941 */ /* 0x000fea0003800000 */
.L_x_245:
[----:B------:R-:W-:Y:S05]  /*05c0*/  @!P0 EXIT ;  /* 0x000000000000894d */ /* 0x000fea0003800000 */
[----:B------:R-:W-:Y:S01]  /*05d0*/  ISETP.GE.AND P0, PT, R2, R11, PT ;  /* 0x0000000b0200720c */ /* 0x000fe20003f06270 */
[----:B------:R-:W-:-:S12]  /*05e0*/  BSSY B6, `(.L_x_248) ;  /* 0x0000033000067945 */ /* 0x000fd80003800000 */
[----:B------:R-:W-:Y:S05]  /*05f0*/  @!P0 BRA `(.L_x_249) ;  /* 0x0000003000008947 */ /* 0x000fea0003800000 */
[----:B------:R-:W-:-:S13]  /*0600*/  ISETP.GE.AND P0, PT, R2, c[0x0][0x1d0], PT ;  /* 0x0000740002007a0c */ /* 0x000fda0003f06270 */
[----:B------:R-:W-:Y:S05]  /*0610*/  @P0 EXIT ;  /* 0x000000000000094d */ /* 0x000fea0003800000 */
[----:B------:R-:W-:Y:S05]  /*0620*/  BRA `(.L_x_250) ;  /* 0x000002e000007947 */ /* 0x000fea0003800000 */
.L_x_249:
        /* <DEDUP_REMOVED lines=46> */
.L_x_250:
[----:B------:R-:W-:Y:S05]  /*0910*/  BSYNC B6 ;  /* 0x0000000000067941 */ /* 0x000fea0003800000 */
.L_x_248:
        /* <DEDUP_REMOVED lines=20> */
.L_x_251:
        /* <DEDUP_REMOVED lines=10> */
.L_x_485:


//--------------------- .text._ZN4vllm38concat_and_cache_mla_rope_fused_kernelIN3c108BFloat16ELb0E13__nv_bfloat16S3_LNS_18Fp8KVCacheDataTypeE0EEEvPKlPT_S8_PKS7_SA_illlliPT2_S6_iiiiPKf --------------------------
	.section	.text._ZN4vllm38concat_and_cache_mla_rope_fused_kernelIN3c108BFloat16ELb0E13__nv_bfloat16S3_LNS_18Fp8KVCacheDataTypeE0EEEvPKlPT_S8_PKS7_SA_illlliPT2_S6_iiiiPKf,"ax",@progbits
	.sectioninfo	@"SHI_REGISTERS=32"
	.align	128
        .global         _ZN4vllm38concat_and_cache_mla_rope_fused_kernelIN3c108BFloat16ELb0E13__nv_bfloat16S3_LNS_18Fp8KVCacheDataTypeE0EEEvPKlPT_S8_PKS7_SA_illlliPT2_S6_iiiiPKf
        .type           _ZN4vllm38concat_and_cache_mla_rope_fused_kernelIN3c108BFloat16ELb0E13__nv_bfloat16S3_LNS_18Fp8KVCacheDataTypeE0EEEvPKlPT_S8_PKS7_SA_illlliPT2_S6_iiiiPKf,@function
        .size           _ZN4vllm38concat_and_cache_mla_rope_fused_kernelIN3c108BFloat16ELb0E13__nv_bfloat16S3_LNS_18Fp8KVCacheDataTypeE0EEEvPKlPT_S8_PKS7_SA_illlliPT2_S6_iiiiPKf,(.L_x_432 - _ZN4vllm38concat_and_cache_mla_rope_fused_kernelIN3c108BFloat16ELb0E13__nv_bfloat16S3_LNS_18Fp8KVCacheDataTypeE0EEEvPKlPT_S8_PKS7_SA_illlliPT2_S6_iiiiPKf)
        .other          _ZN4vllm38concat_and_cache_mla_rope_fused_kernelIN3c108BFloat16ELb0E13__nv_bfloat16S3_LNS_18Fp8KVCacheDataTypeE0EEEvPKlPT_S8_PKS7_SA_illlliPT2_S6_iiiiPKf,@"STO_CUDA_ENTRY STV_DEFAULT"
_ZN4vllm38concat_and_cache_mla_rope_fused_kernelIN3c108BFloat16ELb0E13__nv_bfloat16S3_LNS_18Fp8KVCacheDataTypeE0EEEvPKlPT_S8_PKS7_SA_illlliPT2_S6_iiiiPKf:
.text._ZN4vllm38concat_and_cache_mla_rope_fused_kernelIN3c108BFloat16ELb0E13__nv_bfloat16S3_LNS_18Fp8KVCacheDataTypeE0EEEvPKlPT_S8_PKS7_SA_illlliPT2_S6_iiiiPKf:
[----:B------:R-:W-:Y:S02]  /*0000*/  IMAD.MOV.U32 R1, RZ, RZ, c[0x0][0x28] ;  /* 0x00000a00ff017624 */ /* 0x000fe400078e00ff */
[----:B------:R-:W0:Y:S01]  /*0010*/  S2R R6, SR_CTAID.X ;  /* 0x0000000000067919 */ /* 0x000e220000002500 */
[----:B------:R-:W-:Y:S01]  /*0020*/  IMAD.MOV.U32 R9, RZ, RZ, 0x8 ;  /* 0x00000008ff097424 */ /* 0x000fe200078e00ff */
[----:B------:R-:W-:-:S03]  /*0030*/  ULDC.64 UR6, c[0x0][0x118] ;  /* 0x0000460000067ab9 */ /* 0x000fc60000000a00 */
[----:B0-----:R-:W-:-:S06]  /*0040*/  IMAD.WIDE.U32 R8, R6, R9, c[0x0][0x160] ;  /* 0x0000580006087625 */ /* 0x001fcc00078e0009 */
[----:B------:R-:W2:Y:S01]  /*0050*/  LDG.E.64.CONSTANT R8, [R8.64] ;  /* 0x0000000608087981 */ /* 0x000ea2000c1e9b00 */
[----:B------:R-:W-:Y:S01]  /*0060*/  IMAD.MOV.U32 R7, RZ, RZ, c[0x0][0x188] ;  /* 0x00006200ff077624 */ /* 0x000fe200078e00ff */
[----:B------:R-:W-:Y:S02]  /*0070*/  BSSY B0, `(.L_x_252) ;  /* 0x000005a000007945 */ /* 0x000fe40003800000 */
[----:B------:R-:W0:Y:S02]  /*0080*/  S2R R5, SR_TID.X ;  /* 0x0000000000057919 */ /* 0x000e240000002100 */
[----:B------:R-:W-:Y:S02]  /*0090*/  LEA.HI R4, R7, c[0x0][0x188], RZ, 0x1 ;  /* 0x0000620007047a11 */ /* 0x000fe400078f08ff */
[----:B------:R-:W-:Y:S02]  /*00a0*/  SHF.R.S32.HI R7, RZ, 0x1f, R7 ;  /* 0x0000001fff077819 */ /* 0x000fe40000011407 */
[----:B------:R-:W-:-:S05]  /*00b0*/  SHF.R.S32.HI R4, RZ, 0x1, R4 ;  /* 0x00000001ff047819 */ /* 0x000fca0000011404 */
[----:B------:R-:W-:-:S05]  /*00c0*/  IMAD R16, R4, c[0x0][0x1b0], RZ ;  /* 0x00006c0004107a24 */ /* 0x000fca00078e02ff */
[----:B0-----:R-:W-:Y:S01]  /*00d0*/  ISETP.GE.AND P0, PT, R5, R16, PT ;  /* 0x000000100500720c */ /* 0x001fe20003f06270 */
[----:B--2---:R-:W-:Y:S02]  /*00e0*/  IMAD R0, R9, c[0x0][0x188], RZ ;  /* 0x0000620009007a24 */ /* 0x004fe400078e02ff */
[----:B------:R-:W-:-:S04]  /*00f0*/  IMAD.WIDE.U32 R2, R8, c[0x0][0x188], RZ ;  /* 0x0000620008027a25 */ /* 0x000fc800078e00ff */
[----:B------:R-:W-:-:S04]  /*0100*/  IMAD R7, R8, R7, R0 ;  /* 0x0000000708077224 */ /* 0x000fc800078e0200 */
[----:B------:R-:W-:Y:S02]  /*0110*/  IMAD.IADD R0, R3, 0x1, R7 ;  /* 0x0000000103007824 */ /* 0x000fe400078e0207 */
[----:B------:R-:W-:Y:S05]  /*0120*/  @P0 BRA `(.L_x_253) ;  /* 0x000004e000000947 */ /* 0x000fea0003800000 */
[-C--:B------:R-:W-:Y:S01]  /*0130*/  IABS R7, R4.reuse ;  /* 0x0000000400077213 */ /* 0x080fe20000000000 */
[----:B------:R-:W-:Y:S01]  /*0140*/  IMAD.MOV.U32 R23, RZ, RZ, R5 ;  /* 0x000000ffff177224 */ /* 0x000fe200078e0005 */
[----:B------:R-:W-:Y:S02]  /*0150*/  SHF.R.S32.HI R21, RZ, 0x1f, R4 ;  /* 0x0000001fff157819 */ /* 0x000fe40000011404 */
        /* <DEDUP_REMOVED lines=8> */
[----:B------:R-:W-:Y:S02]  /*01e0*/  IMAD R17, R8, R7, RZ ;  /* 0x0000000708117224 */ /* 0x000fe400078e02ff */
[----:B------:R-:W-:-:S04]  /*01f0*/  IMAD.MOV.U32 R8, RZ, RZ, RZ ;  /* 0x000000ffff087224 */ /* 0x000fc800078e00ff */
[----:B------:R-:W-:-:S04]  /*0200*/  IMAD.HI.U32 R17, R9, R17, R8 ;  /* 0x0000001109117227 */ /* 0x000fc800078e0008 */
[----:B------:R-:W-:-:S04]  /*0210*/  IMAD.WIDE.U32 R8, R6, c[0x0][0x190], RZ ;  /* 0x0000640006087a25 */ /* 0x000fc800078e00ff */
[----:B------:R-:W-:Y:S02]  /*0220*/  IMAD R19, R6, c[0x0][0x194], R9 ;  /* 0x0000650006137a24 */ /* 0x000fe400078e0209 */
.L_x_254:
[----:B0-----:R-:W-:Y:S02]  /*0230*/  IABS R10, R4 ;  /* 0x00000004000a7213 */ /* 0x001fe40000000000 */
[----:B------:R-:W-:-:S03]  /*0240*/  IABS R12, R23 ;  /* 0x00000017000c7213 */ /* 0x000fc60000000000 */
[----:B------:R-:W-:Y:S02]  /*0250*/  IMAD.MOV R11, RZ, RZ, -R10 ;  /* 0x000000ffff0b7224 */ /* 0x000fe400078e0a0a */
[----:B------:R-:W-:-:S04]  /*0260*/  IMAD.HI.U32 R10, R17, R12, RZ ;  /* 0x0000000c110a7227 */ /* 0x000fc800078e00ff */
[----:B------:R-:W-:Y:S01]  /*0270*/  IMAD R12, R10, R11, R12 ;  /* 0x0000000b0a0c7224 */ /* 0x000fe200078e020c */
[----:B------:R-:W-:-:S04]  /*0280*/  IABS R11, R4 ;  /* 0x00000004000b7213 */ /* 0x000fc80000000000 */
[----:B------:R-:W-:-:S13]  /*0290*/  ISETP.GT.U32.AND P2, PT, R7, R12, PT ;  /* 0x0000000c0700720c */ /* 0x000fda0003f44070 */
[----:B------:R-:W-:Y:S01]  /*02a0*/  @!P2 IMAD.IADD R12, R12, 0x1, -R11 ;  /* 0x000000010c0ca824 */ /* 0x000fe200078e0a0b */
[----:B------:R-:W-:Y:S02]  /*02b0*/  LOP3.LUT R11, R23, R4, RZ, 0x3c, !PT ;  /* 0x00000004170b7212 */ /* 0x000fe400078e3cff */
[----:B------:R-:W-:Y:S02]  /*02c0*/  @!P2 IADD3 R10, R10, 0x1, RZ ;  /* 0x000000010a0aa810 */ /* 0x000fe40007ffe0ff */
[----:B------:R-:W-:Y:S02]  /*02d0*/  ISETP.GE.U32.AND P1, PT, R12, R7, PT ;  /* 0x000000070c00720c */ /* 0x000fe40003f26070 */
[----:B------:R-:W-:Y:S01]  /*02e0*/  ISETP.GE.AND P3, PT, R11, RZ, PT ;  /* 0x000000ff0b00720c */ /* 0x000fe20003f66270 */
[----:B------:R-:W-:-:S10]  /*02f0*/  IMAD.MOV.U32 R11, RZ, RZ, R19 ;  /* 0x000000ffff0b7224 */ /* 0x000fd400078e0013 */
[----:B------:R-:W-:-:S05]  /*0300*/  @P1 IADD3 R10, R10, 0x1, RZ ;  /* 0x000000010a0a1810 */ /* 0x000fca0007ffe0ff */
[----:B------:R-:W-:-:S05]  /*0310*/  @!P3 IMAD.MOV R10, RZ, RZ, -R10 ;  /* 0x000000ffff0ab224 */ /* 0x000fca00078e0a0a */
[----:B------:R-:W-:Y:S01]  /*0320*/  SEL R13, R18, R10, !P0 ;  /* 0x0000000a120d7207 */ /* 0x000fe20004000000 */
[----:B------:R-:W-:-:S03]  /*0330*/  IMAD.MOV.U32 R10, RZ, RZ, R8 ;  /* 0x000000ffff0a7224 */ /* 0x000fc600078e0008 */
        /* <DEDUP_REMOVED lines=45> */
.L_x_253:
[----:B------:R-:W-:Y:S05]  /*0610*/  BSYNC B0 ;  /* 0x0000000000007941 */ /* 0x000fea0003800000 */
.L_x_252:
[----:B0-----:R-:W-:-:S04]  /*0620*/  LEA R10, P0, R6, c[0x0][0x1c0], 0x3 ;  /* 0x00007000060a7a11 */ /* 0x001fc800078018ff */
[----:B------:R-:W-:-:S06]  /*0630*/  LEA.HI.X R11, R6, c[0x0][0x1c4], RZ, 0x3, P0 ;  /* 0x00007100060b7a11 */ /* 0x000fcc00000f1cff */
[----:B------:R-:W2:Y:S01]  /*0640*/  LDG.E.64.CONSTANT R10, [R10.64] ;  /* 0x000000060a0a7981 */ /* 0x000ea2000c1e9b00 */
[----:B------:R-:W-:Y:S02]  /*0650*/  ULDC UR4, c[0x0][0x1d4] ;  /* 0x0000750000047ab9 */ /* 0x000fe40000000800 */
[----:B------:R-:W-:-:S06]  /*0660*/  USHF.R.S32.HI UR4, URZ, 0x1f, UR4 ;  /* 0x0000001f3f047899 */ /* 0x000fcc0008011404 */
[----:B--2---:R-:W-:-:S04]  /*0670*/  LOP3.LUT R7, R11, UR4, RZ, 0xfc, !PT ;  /* 0x000000040b077c12 */ /* 0x004fc8000f8efcff */
[----:B------:R-:W-:-:S13]  /*0680*/  ISETP.NE.U32.AND P0, PT, R7, RZ, PT ;  /* 0x000000ff0700720c */ /* 0x000fda0003f05070 */
[----:B------:R-:W-:Y:S05]  /*0690*/  @!P0 BRA `(.L_x_255) ;  /* 0x0000009000008947 */ /* 0x000fea0003800000 */
[----:B------:R-:W-:Y:S02]  /*06a0*/  MOV R12, 0x6c0 ;  /* 0x000006c0000c7802 */ /* 0x000fe40000000f00 */
[----:B------:R-:W-:Y:S05]  /*06b0*/  CALL.REL.NOINC `($__internal_0_$__cuda_sm20_div_s64) ;  /* 0x0000082000007944 */ /* 0x000fea0003c00000 */
[----:B------:R-:W-:-:S05]  /*06c0*/  IADD3 R12, P0, RZ, -R8, RZ ;  /* 0x80000008ff0c7210 */ /* 0x000fca0007f1e0ff */
[----:B------:R-:W-:Y:S02]  /*06d0*/  IMAD.X R7, RZ, RZ, ~R9, P0 ;  /* 0x000000ffff077224 */ /* 0x000fe400000e0e09 */
[----:B------:R-:W-:-:S04]  /*06e0*/  IMAD.WIDE.U32 R22, R12, c[0x0][0x1d4], R10 ;  /* 0x000075000c167a25 */ /* 0x000fc800078e000a */
[----:B------:R-:W-:-:S04]  /*06f0*/  IMAD R7, R7, c[0x0][0x1d4], RZ ;  /* 0x0000750007077a24 */ /* 0x000fc800078e02ff */
[----:B------:R-:W-:-:S04]  /*0700*/  IMAD R7, R12, UR4, R7 ;  /* 0x000000040c077c24 */ /* 0x000fc8000f8e0207 */
[----:B------:R-:W-:Y:S01]  /*0710*/  IMAD.IADD R7, R23, 0x1, R7 ;  /* 0x0000000117077824 */ /* 0x000fe200078e0207 */
[----:B------:R-:W-:Y:S05]  /*0720*/  BRA `(.L_x_256) ;  /* 0x0000016000007947 */ /* 0x000fea0003800000 */
.L_x_255:
[----:B------:R-:W0:Y:S01]  /*0730*/  I2F.U32.RP R7, c[0x0][0x1d4] ;  /* 0x0000750000077b06 */ /* 0x000e220000209000 */
[----:B------:R-:W-:-:S07]  /*0740*/  ISETP.NE.U32.AND P2, PT, RZ, c[0x0][0x1d4], PT ;  /* 0x00007500ff007a0c */ /* 0x000fce0003f45070 */
[----:B0-----:R-:W0:Y:S02]  /*0750*/  MUFU.RCP R7, R7 ;  /* 0x0000000700077308 */ /* 0x001e240000001000 */
[----:B0-----:R-:W-:Y:S01]  /*0760*/  IADD3 R8, R7, 0xffffffe, RZ ;  /* 0x0ffffffe07087810 */ /* 0x001fe20007ffe0ff */
[----:B------:R-:W-:-:S05]  /*0770*/  IMAD.MOV.U32 R7, RZ, RZ, RZ ;  /* 0x000000ffff077224 */ /* 0x000fca00078e00ff */
[----:B------:R0:W1:Y:S02]  /*0780*/  F2I.FTZ.U32.TRUNC.NTZ R9, R8 ;  /* 0x0000000800097305 */ /* 0x000064000021f000 */
[----:B0-----:R-:W-:Y:S02]  /*0790*/  IMAD.MOV.U32 R8, RZ, RZ, RZ ;  /* 0x000000ffff087224 */ /* 0x001fe400078e00ff */
[----:B-1----:R-:W-:-:S04]  /*07a0*/  IMAD.MOV R13, RZ, RZ, -R9 ;  /* 0x000000ffff0d7224 */ /* 0x002fc800078e0a09 */
[----:B------:R-:W-:-:S04]  /*07b0*/  IMAD R13, R13, c[0x0][0x1d4], RZ ;  /* 0x000075000d0d7a24 */ /* 0x000fc800078e02ff */
[----:B------:R-:W-:-:S06]  /*07c0*/  IMAD.HI.U32 R9, R9, R13, R8 ;  /* 0x0000000d09097227 */ /* 0x000fcc00078e0008 */
[----:B------:R-:W-:-:S04]  /*07d0*/  IMAD.HI.U32 R8, R9, R10, RZ ;  /* 0x0000000a09087227 */ /* 0x000fc800078e00ff */
[----:B------:R-:W-:-:S04]  /*07e0*/  IMAD.MOV R9, RZ, RZ, -R8 ;  /* 0x000000ffff097224 */ /* 0x000fc800078e0a08 */
[----:B------:R-:W-:-:S05]  /*07f0*/  IMAD R9, R9, c[0x0][0x1d4], R10 ;  /* 0x0000750009097a24 */ /* 0x000fca00078e020a */
[----:B------:R-:W-:-:S13]  /*0800*/  ISETP.GE.U32.AND P0, PT, R9, c[0x0][0x1d4], PT ;  /* 0x0000750009007a0c */ /* 0x000fda0003f06070 */
[----:B------:R-:W-:Y:S02]  /*0810*/  @P0 IADD3 R9, R9, -c[0x0][0x1d4], RZ ;  /* 0x8000750009090a10 */ /* 0x000fe40007ffe0ff */
[----:B------:R-:W-:Y:S02]  /*0820*/  @P0 IADD3 R8, R8, 0x1, RZ ;  /* 0x0000000108080810 */ /* 0x000fe40007ffe0ff */
[----:B------:R-:W-:-:S13]  /*0830*/  ISETP.GE.U32.AND P1, PT, R9, c[0x0][0x1d4], PT ;  /* 0x0000750009007a0c */ /* 0x000fda0003f26070 */
[----:B------:R-:W-:Y:S02]  /*0840*/  @P1 IADD3 R8, R8, 0x1, RZ ;  /* 0x0000000108081810 */ /* 0x000fe40007ffe0ff */
[----:B------:R-:W-:-:S05]  /*0850*/  @!P2 LOP3.LUT R8, RZ, c[0x0][0x1d4], RZ, 0x33, !PT ;  /* 0x00007500ff08aa12 */ /* 0x000fca00078e33ff */
[----:B------:R-:W-:-:S04]  /*0860*/  IMAD.MOV R9, RZ, RZ, -R8 ;  /* 0x000000ffff097224 */ /* 0x000fc800078e0a08 */
[----:B------:R-:W-:Y:S02]  /*0870*/  IMAD R22, R9, c[0x0][0x1d4], R10 ;  /* 0x0000750009167a24 */ /* 0x000fe400078e020a */
[----:B------:R-:W-:Y:S02]  /*0880*/  IMAD.MOV.U32 R9, RZ, RZ, RZ ;  /* 0x000000ffff097224 */ /* 0x000fe400078e00ff */
.L_x_256:
[----:B------:R-:W-:-:S13]  /*0890*/  ISETP.GE.AND P0, PT, R11, RZ, PT ;  /* 0x000000ff0b00720c */ /* 0x000fda0003f06270 */
[----:B------:R-:W-:Y:S05]  /*08a0*/  @!P0 EXIT ;  /* 0x000000000000894d */ /* 0x000fea0003800000 */
[C---:B------:R-:W-:Y:S01]  /*08b0*/  ISETP.GE.AND P1, PT, R5.reuse, R4, PT ;  /* 0x000000040500720c */ /* 0x040fe20003f26270 */
[----:B------:R-:W-:Y:S01]  /*08c0*/  BSSY B0, `(.L_x_257) ;  /* 0x0000044000007945 */ /* 0x000fe20003800000 */
[----:B------:R-:W-:-:S11]  /*08d0*/  ISETP.GE.AND P0, PT, R5, c[0x0][0x1d0], PT ;  /* 0x0000740005007a0c */ /* 0x000fd60003f06270 */
[----:B------:R-:W-:Y:S05]  /*08e0*/  @P1 BRA `(.L_x_258) ;  /* 0x0000041000001947 */ /* 0x000fea0003800000 */
[----:B------:R-:W-:Y:S01]  /*08f0*/  IMAD.MOV.U32 R13, RZ, RZ, c[0x0][0x1c8] ;  /* 0x00007200ff0d7624 */ /* 0x000fe200078e00ff */
[----:B------:R-:W-:Y:S01]  /*0900*/  ULDC UR4, c[0x0][0x1cc] ;  /* 0x0000730000047ab9 */ /* 0x000fe20000000800 */
[----:B------:R-:W-:Y:S01]  /*0910*/  IMAD.MOV.U32 R11, RZ, RZ, c[0x0][0x1d0] ;  /* 0x00007400ff0b7624 */ /* 0x000fe200078e00ff */
[----:B------:R-:W-:Y:S01]  /*0920*/  USHF.R.S32.HI UR4, URZ, 0x1f, UR4 ;  /* 0x0000001f3f047899 */ /* 0x000fe20008011404 */
[----:B------:R-:W-:Y:S01]  /*0930*/  IMAD R10, R9, c[0x0][0x1c8], RZ ;  /* 0x00007200090a7a24 */ /* 0x000fe200078e02ff */
[----:B------:R-:W-:Y:S01]  /*0940*/  SHF.R.S32.HI R13, RZ, 0x1f, R13 ;  /* 0x0000001fff0d7819 */ /* 0x000fe2000001140d */
[----:B------:R-:W-:Y:S01]  /*0950*/  IMAD R15, R7, c[0x0][0x1cc], RZ ;  /* 0x00007300070f7a24 */ /* 0x000fe200078e02ff */
[----:B------:R-:W-:Y:S01]  /*0960*/  SHF.R.S32.HI R11, RZ, 0x1f, R11 ;  /* 0x0000001fff0b7819 */ /* 0x000fe2000001140b */
[----:B------:R-:W-:Y:S01]  /*0970*/  IMAD.MOV.U32 R27, RZ, RZ, R5 ;  /* 0x000000ffff1b7224 */ /* 0x000fe200078e0005 */
[----:B------:R-:W-:Y:S01]  /*0980*/  SHF.R.S32.HI R25, RZ, 0x1f, R4 ;  /* 0x0000001fff197819 */ /* 0x000fe20000011404 */
[----:B------:R-:W-:-:S02]  /*0990*/  IMAD R13, R13, R8, R10 ;  /* 0x000000080d0d7224 */ /* 0x000fc400078e020a */
[----:B------:R-:W-:Y:S01]  /*09a0*/  IMAD.MOV.U32 R10, RZ, RZ, c[0x0][0x1d0] ;  /* 0x00007400ff0a7624 */ /* 0x000fe200078e00ff */
[----:B------:R-:W-:Y:S01]  /*09b0*/  SHF.L.U64.HI R25, R4, 0x1, R25 ;  /* 0x0000000104197819 */ /* 0x000fe20000010219 */
[----:B------:R-:W-:Y:S02]  /*09c0*/  IMAD R15, R22, UR4, R15 ;  /* 0x00000004160f7c24 */ /* 0x000fe4000f8e020f */
[----:B------:R-:W-:-:S04]  /*09d0*/  IMAD.WIDE.U32 R10, R8, c[0x0][0x1c8], R10 ;  /* 0x00007200080a7a25 */ /* 0x000fc800078e000a */
[----:B------:R-:W-:-:S04]  /*09e0*/  IMAD.IADD R11, R11, 0x1, R13 ;  /* 0x000000010b0b7824 */ /* 0x000fc800078e020d */
[----:B------:R-:W-:-:S04]  /*09f0*/  IMAD.WIDE.U32 R10, R22, c[0x0][0x1cc], R10 ;  /* 0x00007300160a7a25 */ /* 0x000fc800078e000a */
[----:B------:R-:W-:Y:S02]  /*0a00*/  IMAD.IADD R23, R11, 0x1, R15 ;  /* 0x000000010b177824 */ /* 0x000fe400078e020f */
.L_x_259:
        /* <DEDUP_REMOVED lines=8> */
[----:B------:R-:W-:Y:S02]  /*0a90*/  LEA R20, P1, R4, R16, 0x1 ;  /* 0x0000001004147211 */ /* 0x000fe400078208ff */
[C---:B------:R-:W-:Y:S01]  /*0aa0*/  LEA R12, P2, R18.reuse, c[0x0][0x170], 0x1 ;  /* 0x00005c00120c7a11 */ /* 0x040fe200078408ff */
[----:B------:R-:W2:Y:S02]  /*0ab0*/  LDG.E.U16.CONSTANT R16, [R16.64] ;  /* 0x0000000610107981 */ /* 0x000ea4000c1e9500 */
[----:B------:R-:W-:Y:S01]  /*0ac0*/  IMAD.X R21, R17, 0x1, R25, P1 ;  /* 0x0000000111157824 */ /* 0x000fe200008e0619 */
[----:B------:R-:W-:-:S04]  /*0ad0*/  LEA.HI.X R13, R18, c[0x0][0x174], R13, 0x1, P2 ;  /* 0x00005d00120d7a11 */ /* 0x000fc800010f0c0d */
[----:B------:R-:W3:Y:S04]  /*0ae0*/  LDG.E.U16.CONSTANT R20, [R20.64] ;  /* 0x0000000614147981 */ /* 0x000ee8000c1e9500 */
[----:B------:R-:W4:Y:S04]  /*0af0*/  LDG.E.U16 R18, [R12.64] ;  /* 0x000000060c127981 */ /* 0x000f28000c1e1500 */
[----:B------:R-:W5:Y:S01]  /*0b00*/  LDG.E.U16 R19, [R12.64+0x2] ;  /* 0x000002060c137981 */ /* 0x000f62000c1e1500 */
[----:B------:R-:W-:Y:S02]  /*0b10*/  IADD3 R27, R27, c[0x0][0x0], RZ ;  /* 0x000000001b1b7a10 */ /* 0x000fe40007ffe0ff */
[----:B--2---:R-:W-:-:S02]  /*0b20*/  PRMT R16, RZ, 0x5410, R16 ;  /* 0x00005410ff107816 */ /* 0x004fc40000000010 */
[----:B---3--:R-:W-:Y:S02]  /*0b30*/  PRMT R20, RZ, 0x5410, R20 ;  /* 0x00005410ff147816 */ /* 0x008fe40000000014 */
[----:B----4-:R-:W-:Y:S02]  /*0b40*/  PRMT R17, RZ, 0x5410, R18 ;  /* 0x00005410ff117816 */ /* 0x010fe40000000012 */
[----:B-----5:R-:W-:-:S03]  /*0b50*/  PRMT R19, RZ, 0x5410, R19 ;  /* 0x00005410ff137816 */ /* 0x020fc60000000013 */
[----:B------:R-:W-:Y:S02]  /*0b60*/  FMUL.FTZ R18, R17, R16 ;  /* 0x0000001011127220 */ /* 0x000fe40000410000 */
[-C--:B------:R-:W-:Y:S02]  /*0b70*/  FMUL.FTZ R29, R19, R20.reuse ;  /* 0x00000014131d7220 */ /* 0x080fe40000410000 */
[----:B------:R-:W-:-:S03]  /*0b80*/  FMUL.FTZ R24, R17, R20 ;  /* 0x0000001411187220 */ /* 0x000fc60000410000 */
[----:B------:R-:W-:Y:S01]  /*0b90*/  F2FP.BF16.PACK_AB R18, R29, R18 ;  /* 0x000000121d12723e */ /* 0x000fe200000010ff */
[----:B------:R-:W-:-:S03]  /*0ba0*/  FMUL.FTZ R20, R16, R19 ;  /* 0x0000001310147220 */ /* 0x000fc60000410000 */
[--C-:B------:R-:W-:Y:S02]  /*0bb0*/  PRMT R16, RZ, 0x5410, R18.reuse ;  /* 0x00005410ff107816 */ /* 0x100fe40000000012 */
[----:B------:R-:W-:-:S05]  /*0bc0*/  PRMT R18, RZ, 0x7610, R18 ;  /* 0x00007610ff127816 */ /* 0x000fca0000000012 */
[----:B------:R-:W-:Y:S01]  /*0bd0*/  FADD.FTZ R17, R16, -R18 ;  /* 0x8000001210117221 */ /* 0x000fe20000010000 */
[----:B------:R-:W-:-:S04]  /*0be0*/  F2FP.BF16.PACK_AB R24, RZ, R24 ;  /* 0x00000018ff18723e */ /* 0x000fc800000010ff */
[----:B------:R-:W-:Y:S02]  /*0bf0*/  F2FP.BF16.PACK_AB R17, R20, R17 ;  /* 0x000000111411723e */ /* 0x000fe400000010ff */
[----:B------:R-:W-:Y:S02]  /*0c00*/  IADD3 R16, P1, R14, R10, RZ ;  /* 0x0000000a0e107210 */ /* 0x000fe40007f3e0ff */
[----:B------:R-:W-:Y:S02]  /*0c10*/  PRMT R19, RZ, 0x5410, R24 ;  /* 0x00005410ff137816 */ /* 0x000fe40000000018 */
[----:B------:R-:W-:-:S05]  /*0c20*/  PRMT R14, RZ, 0x7610, R17 ;  /* 0x00007610ff0e7816 */ /* 0x000fca0000000011 */
[----:B------:R-:W-:Y:S02]  /*0c30*/  FADD.FTZ R14, R14, R19 ;  /* 0x000000130e0e7221 */ /* 0x000fe40000010000 */
[----:B------:R-:W-:-:S03]  /*0c40*/  IMAD.X R15, R15, 0x1, R23, P1 ;  /* 0x000000010f0f7824 */ /* 0x000fc600008e0617 */
[----:B------:R-:W-:Y:S02]  /*0c50*/  F2FP.BF16.PACK_AB R18, RZ, R14 ;  /* 0x0000000eff12723e */ /* 0x000fe400000010ff */
[----:B------:R-:W-:Y:S02]  /*0c60*/  LEA R14, P1, R16, c[0x0][0x1b8], 0x1 ;  /* 0x00006e00100e7a11 */ /* 0x000fe400078208ff */
[----:B------:R-:W-:Y:S02]  /*0c70*/  PRMT R19, R18, 0x7610, R19 ;  /* 0x0000761012137816 */ /* 0x000fe40000000013 */
[----:B------:R-:W-:Y:S02]  /*0c80*/  LEA.HI.X R15, R16, c[0x0][0x1bc], R15, 0x1, P1 ;  /* 0x00006f00100f7a11 */ /* 0x000fe400008f0c0f */
[----:B------:R-:W-:Y:S01]  /*0c90*/  PRMT R16, R17, 0x7610, R16 ;  /* 0x0000761011107816 */ /* 0x000fe20000000010 */
[----:B------:R0:W-:Y:S04]  /*0ca0*/  STG.E.U16 [R12.64], R17 ;  /* 0x000000110c007986 */ /* 0x0001e8000c101506 */
[----:B------:R0:W-:Y:S04]  /*0cb0*/  STG.E.U16 [R12.64+0x2], R18 ;  /* 0x000002120c007986 */ /* 0x0001e8000c101506 */
[----:B------:R0:W-:Y:S04]  /*0cc0*/  STG.E.U16 [R14.64], R16 ;  /* 0x000000100e007986 */ /* 0x0001e8000c101506 */
[----:B------:R0:W-:Y:S01]  /*0cd0*/  STG.E.U16 [R14.64+0x2], R19 ;  /* 0x000002130e007986 */ /* 0x0001e2000c101506 */
[----:B------:R-:W-:-:S13]  /*0ce0*/  ISETP.GE.AND P1, PT, R27, R4, PT ;  /* 0x000000041b00720c */ /* 0x000fda0003f26270 */
[----:B0-----:R-:W-:Y:S05]  /*0cf0*/  @!P1 BRA `(.L_x_259) ;  /* 0xfffffd1000009947 */ /* 0x001fea000383ffff */
.L_x_258:
[----:B------:R-:W-:Y:S05]  /*0d00*/  BSYNC B0 ;  /* 0x0000000000007941 */ /* 0x000fea0003800000 */
.L_x_257:
[----:B------:R-:W-:Y:S05]  /*0d10*/  @P0 EXIT ;  /* 0x000000000000094d */ /* 0x000fea0003800000 */
[----:B------:R-:W-:Y:S01]  /*0d20*/  IMAD.MOV.U32 R0, RZ, RZ, c[0x0][0x1c8] ;  /* 0x00007200ff007624 */ /* 0x000fe200078e00ff */
[----:B------:R-:W-:Y:S01]  /*0d30*/  ULDC UR4, c[0x0][0x1cc] ;  /* 0x0000730000047ab9 */ /* 0x000fe20000000800 */
[----:B------:R-:W-:Y:S01]  /*0d40*/  IMAD.WIDE.U32 R2, R8, c[0x0][0x1c8], RZ ;  /* 0x0000720008027a25 */ /* 0x000fe200078e00ff */
[----:B------:R-:W-:Y:S02]  /*0d50*/  USHF.R.S32.HI UR4, URZ, 0x1f, UR4 ;  /* 0x0000001f3f047899 */ /* 0x000fe40008011404 */
[----:B------:R-:W-:Y:S01]  /*0d60*/  SHF.R.S32.HI R11, RZ, 0x1f, R0 ;  /* 0x0000001fff0b7819 */ /* 0x000fe20000011400 */
[----:B------:R-:W-:Y:S02]  /*0d70*/  IMAD R0, R9, c[0x0][0x1c8], RZ ;  /* 0x0000720009007a24 */ /* 0x000fe400078e02ff */
[----:B------:R-:W-:Y:S02]  /*0d80*/  IMAD R7, R7, c[0x0][0x1cc], RZ ;  /* 0x0000730007077a24 */ /* 0x000fe400078e02ff */
[----:B------:R-:W-:-:S02]  /*0d90*/  IMAD R11, R11, R8, R0 ;  /* 0x000000080b0b7224 */ /* 0x000fc400078e0200 */
[----:B------:R-:W-:Y:S02]  /*0da0*/  IMAD R7, R22, UR4, R7 ;  /* 0x0000000416077c24 */ /* 0x000fe4000f8e0207 */
[----:B------:R-:W-:-:S04]  /*0db0*/  IMAD.IADD R3, R11, 0x1, R3 ;  /* 0x000000010b037824 */ /* 0x000fc800078e0203 */
[----:B------:R-:W-:-:S04]  /*0dc0*/  IMAD.WIDE.U32 R22, R22, c[0x0][0x1cc], R2 ;  /* 0x0000730016167a25 */ /* 0x000fc800078e0002 */
[----:B------:R-:W-:Y:S02]  /*0dd0*/  IMAD.IADD R7, R7, 0x1, R23 ;  /* 0x0000000107077824 */ /* 0x000fe400078e0217 */
.L_x_260:
[--C-:B------:R-:W-:Y:S01]  /*0de0*/  SHF.R.S32.HI R9, RZ, 0x1f, R5.reuse ;  /* 0x0000001fff097819 */ /* 0x100fe20000011405 */
[----:B------:R-:W-:-:S04]  /*0df0*/  IMAD.MOV.U32 R8, RZ, RZ, R5 ;  /* 0x000000ffff087224 */ /* 0x000fc800078e0005 */
[----:B0-----:R-:W-:-:S04]  /*0e00*/  IMAD.WIDE.U32 R2, R6, c[0x0][0x1a8], R8 ;  /* 0x00006a0006027a25 */ /* 0x001fc800078e0008 */
[----:B------:R-:W-:Y:S01]  /*0e10*/  IMAD R3, R6, c[0x0][0x1ac], R3 ;  /* 0x00006b0006037a24 */ /* 0x000fe200078e0203 */
[----:B------:R-:W-:-:S04]  /*0e20*/  LEA R10, P0, R2, c[0x0][0x178], 0x1 ;  /* 0x00005e00020a7a11 */ /* 0x000fc800078008ff */
[----:B------:R-:W-:-:S06]  /*0e30*/  LEA.HI.X R11, R2, c[0x0][0x17c], R3, 0x1, P0 ;  /* 0x00005f00020b7a11 */ /* 0x000fcc00000f0c03 */
[----:B------:R-:W2:Y:S01]  /*0e40*/  LDG.E.U16.CONSTANT R11, [R10.64] ;  /* 0x000000060a0b7981 */ /* 0x000ea2000c1e9500 */
[C---:B------:R-:W-:Y:S02]  /*0e50*/  IADD3 R0, P0, R5.reuse, R22, RZ ;  /* 0x0000001605007210 */ /* 0x040fe40007f1e0ff */
[----:B------:R-:W-:-:S03]  /*0e60*/  IADD3 R5, R5, c[0x0][0x0], RZ ;  /* 0x0000000005057a10 */ /* 0x000fc60007ffe0ff */
[----:B------:R-:W-:Y:S01]  /*0e70*/  IMAD.X R3, R9, 0x1, R7, P0 ;  /* 0x0000000109037824 */ /* 0x000fe200000e0607 */
[----:B------:R-:W-:-:S04]  /*0e80*/  LEA R2, P0, R0, c[0x0][0x1b8], 0x1 ;  /* 0x00006e0000027a11 */ /* 0x000fc800078008ff */
[----:B------:R-:W-:Y:S02]  /*0e90*/  LEA.HI.X R3, R0, c[0x0][0x1bc], R3, 0x1, P0 ;  /* 0x00006f0000037a11 */ /* 0x000fe400000f0c03 */
[----:B------:R-:W-:-:S03]  /*0ea0*/  ISETP.GE.AND P0, PT, R5, c[0x0][0x1d0], PT ;  /* 0x0000740005007a0c */ /* 0x000fc60003f06270 */
[----:B--2---:R0:W-:Y:S10]  /*0eb0*/  STG.E.U16 [R2.64], R11 ;  /* 0x0000000b02007986 */ /* 0x0041f4000c101506 */
[----:B------:R-:W-:Y:S05]  /*0ec0*/  @!P0 BRA `(.L_x_260) ;  /* 0xffffff1000008947 */ /* 0x000fea000383ffff */
[----:B------:R-:W-:Y:S05]  /*0ed0*/  EXIT ;  /* 0x000000000000794d */ /* 0x000fea0003800000 */
        .weak           $__internal_0_$__cuda_sm20_div_s64
        .type           $__internal_0_$__cuda_sm20_div_s64,@function
        .size           $__internal_0_$__cuda_sm20_div_s64,(.L_x_432 - $__internal_0_$__cuda_sm20_div_s64)
$__internal_0_$__cuda_sm20_div_s64:
[----:B------:R-:W-:Y:S02]  /*0ee0*/  IADD3 R8, P1, RZ, -c[0x0][0x1d4], RZ ;  /* 0x80007500ff087a10 */ /* 0x000fe40007f3e0ff */
[----:B------:R-:W-:-:S02]  /*0ef0*/  ISETP.LE.AND P0, PT, RZ, UR4, PT ;  /* 0x00000004ff007c0c */ /* 0x000fc4000bf03270 */
[----:B------:R-:W-:Y:S01]  /*0f00*/  ISETP.GE.AND P3, PT, R11, RZ, PT ;  /* 0x000000ff0b00720c */ /* 0x000fe20003f66270 */
[----:B------:R-:W-:Y:S01]  /*0f10*/  IMAD.X R7, RZ, RZ, ~UR4, P1 ;  /* 0x80000004ff077e24 */ /* 0x000fe200088e06ff */
[----:B------:R-:W-:-:S04]  /*0f20*/  SEL R8, R8, c[0x0][0x1d4], !P0 ;  /* 0x0000750008087a07 */ /* 0x000fc80004000000 */
[----:B------:R-:W-:-:S04]  /*0f30*/  SEL R9, R7, UR4, !P0 ;  /* 0x0000000407097c07 */ /* 0x000fc8000c000000 */
[----:B------:R-:W0:Y:S08]  /*0f40*/  I2F.U64.RP R7, R8 ;  /* 0x0000000800077312 */ /* 0x000e300000309000 */
[----:B0-----:R-:W0:Y:S02]  /*0f50*/  MUFU.RCP R7, R7 ;  /* 0x0000000700077308 */ /* 0x001e240000001000 */
[----:B0-----:R-:W-:-:S06]  /*0f60*/  IADD3 R14, R7, 0x1ffffffe, RZ ;  /* 0x1ffffffe070e7810 */ /* 0x001fcc0007ffe0ff */
[----:B------:R-:W0:Y:S02]  /*0f70*/  F2I.U64.TRUNC R14, R14 ;  /* 0x0000000e000e7311 */ /* 0x000e24000020d800 */
[----:B0-----:R-:W-:-:S04]  /*0f80*/  IMAD.WIDE.U32 R16, R14, R8, RZ ;  /* 0x000000080e107225 */ /* 0x001fc800078e00ff */
[C---:B------:R-:W-:Y:S01]  /*0f90*/  IMAD R13, R14.reuse, R9, R17 ;  /* 0x000000090e0d7224 */ /* 0x040fe200078e0211 */
[----:B------:R-:W-:Y:S01]  /*0fa0*/  IADD3 R19, P0, RZ, -R16, RZ ;  /* 0x80000010ff137210 */ /* 0x000fe20007f1e0ff */
[----:B------:R-:W-:Y:S02]  /*0fb0*/  IMAD.MOV.U32 R17, RZ, RZ, R14 ;  /* 0x000000ffff117224 */ /* 0x000fe400078e000e */
[----:B------:R-:W-:Y:S02]  /*0fc0*/  IMAD R13, R15, R8, R13 ;  /* 0x000000080f0d7224 */ /* 0x000fe400078e020d */
[----:B------:R-:W-:-:S04]  /*0fd0*/  IMAD.HI.U32 R16, R14, R19, RZ ;  /* 0x000000130e107227 */ /* 0x000fc800078e00ff */
[----:B------:R-:W-:-:S04]  /*0fe0*/  IMAD.X R13, RZ, RZ, ~R13, P0 ;  /* 0x000000ffff0d7224 */ /* 0x000fc800000e0e0d */
[----:B------:R-:W-:-:S04]  /*0ff0*/  IMAD.WIDE.U32 R16, P0, R14, R13, R16 ;  /* 0x0000000d0e107225 */ /* 0x000fc80007800010 */
[C---:B------:R-:W-:Y:S02]  /*1000*/  IMAD R21, R15.reuse, R13, RZ ;  /* 0x0000000d0f157224 */ /* 0x040fe400078e02ff */
[----:B------:R-:W-:-:S04]  /*1010*/  IMAD.HI.U32 R16, P1, R15, R19, R16 ;  /* 0x000000130f107227 */ /* 0x000fc80007820010 */
[----:B------:R-:W-:Y:S01]  /*1020*/  IMAD.HI.U32 R7, R15, R13, RZ ;  /* 0x0000000d0f077227 */ /* 0x000fe200078e00ff */
[----:B------:R-:W-:-:S03]  /*1030*/  IADD3 R17, P2, R21, R16, RZ ;  /* 0x0000001015117210 */ /* 0x000fc60007f5e0ff */
[----:B------:R-:W-:Y:S02]  /*1040*/  IMAD.X R7, R7, 0x1, R15, P0 ;  /* 0x0000000107077824 */ /* 0x000fe400000e060f */
[----:B------:R-:W-:-:S03]  /*1050*/  IMAD.WIDE.U32 R14, R17, R8, RZ ;  /* 0x00000008110e7225 */ /* 0x000fc600078e00ff */
[----:B------:R-:W-:Y:S01]  /*1060*/  IADD3.X R13, RZ, RZ, R7, P2, P1 ;  /* 0x000000ffff0d7210 */ /* 0x000fe200017e2407 */
[----:B------:R-:W-:Y:S01]  /*1070*/  IMAD R7, R17, R9, R15 ;  /* 0x0000000911077224 */ /* 0x000fe200078e020f */
[----:B------:R-:W-:-:S03]  /*1080*/  IADD3 R15, P0, RZ, -R14, RZ ;  /* 0x8000000eff0f7210 */ /* 0x000fc60007f1e0ff */
[----:B------:R-:W-:Y:S02]  /*1090*/  IMAD R7, R13, R8, R7 ;  /* 0x000000080d077224 */ /* 0x000fe400078e0207 */
[----:B------:R-:W-:-:S04]  /*10a0*/  IMAD.HI.U32 R16, R17, R15, RZ ;  /* 0x0000000f11107227 */ /* 0x000fc800078e00ff */
[----:B------:R-:W-:Y:S01]  /*10b0*/  IMAD.X R14, RZ, RZ, ~R7, P0 ;  /* 0x000000ffff0e7224 */ /* 0x000fe200000e0e07 */
[----:B------:R-:W-:-:S03]  /*10c0*/  IADD3 R7, P4, RZ, -R10, RZ ;  /* 0x8000000aff077210 */ /* 0x000fc60007f9e0ff */
[----:B------:R-:W-:Y:S01]  /*10d0*/  IMAD.WIDE.U32 R16, P0, R17, R14, R16 ;  /* 0x0000000e11107225 */ /* 0x000fe20007800010 */
[----:B------:R-:W-:-:S05]  /*10e0*/  SEL R7, R7, R10, !P3 ;  /* 0x0000000a07077207 */ /* 0x000fca0005800000 */
[----:B------:R-:W-:-:S04]  /*10f0*/  IMAD.HI.U32 R16, P1, R13, R15, R16 ;  /* 0x0000000f0d107227 */ /* 0x000fc80007820010 */
[CC--:B------:R-:W-:Y:S02]  /*1100*/  IMAD R15, R13.reuse, R14.reuse, RZ ;  /* 0x0000000e0d0f7224 */ /* 0x0c0fe400078e02ff */
[----:B------:R-:W-:-:S03]  /*1110*/  IMAD.HI.U32 R14, R13, R14, RZ ;  /* 0x0000000e0d0e7227 */ /* 0x000fc600078e00ff */
[----:B------:R-:W-:Y:S01]  /*1120*/  IADD3 R16, P2, R15, R16, RZ ;  /* 0x000000100f107210 */ /* 0x000fe20007f5e0ff */
[----:B------:R-:W-:Y:S02]  /*1130*/  IMAD.X R17, RZ, RZ, ~R11, P4 ;  /* 0x000000ffff117224 */ /* 0x000fe400020e0e0b */
[----:B------:R-:W-:Y:S02]  /*1140*/  IMAD.X R15, R14, 0x1, R13, P0 ;  /* 0x000000010e0f7824 */ /* 0x000fe400000e060d */
[----:B------:R-:W-:Y:S01]  /*1150*/  IMAD.HI.U32 R14, R16, R7, RZ ;  /* 0x00000007100e7227 */ /* 0x000fe200078e00ff */
[----:B------:R-:W-:Y:S02]  /*1160*/  SEL R13, R17, R11, !P3 ;  /* 0x0000000b110d7207 */ /* 0x000fe40005800000 */
[----:B------:R-:W-:Y:S01]  /*1170*/  IADD3.X R18, RZ, RZ, R15, P2, P1 ;  /* 0x000000ffff127210 */ /* 0x000fe200017e240f */
[----:B------:R-:W-:-:S04]  /*1180*/  IMAD.MOV.U32 R15, RZ, RZ, RZ ;  /* 0x000000ffff0f7224 */ /* 0x000fc800078e00ff */
[----:B------:R-:W-:-:S04]  /*1190*/  IMAD.WIDE.U32 R14, R16, R13, R14 ;  /* 0x0000000d100e7225 */ /* 0x000fc800078e000e */
[C---:B------:R-:W-:Y:S02]  /*11a0*/  IMAD R17, R18.reuse, R13, RZ ;  /* 0x0000000d12117224 */ /* 0x040fe400078e02ff */
[----:B------:R-:W-:-:S04]  /*11b0*/  IMAD.HI.U32 R14, P0, R18, R7, R14 ;  /* 0x00000007120e7227 */ /* 0x000fc8000780000e */
[----:B------:R-:W-:Y:S01]  /*11c0*/  IMAD.HI.U32 R16, R18, R13, RZ ;  /* 0x0000000d12107227 */ /* 0x000fe200078e00ff */
[----:B------:R-:W-:-:S03]  /*11d0*/  IADD3 R17, P1, R17, R14, RZ ;  /* 0x0000000e11117210 */ /* 0x000fc60007f3e0ff */
[----:B------:R-:W-:Y:S02]  /*11e0*/  IMAD.X R16, RZ, RZ, R16, P0 ;  /* 0x000000ffff107224 */ /* 0x000fe400000e0610 */
[----:B------:R-:W-:-:S04]  /*11f0*/  IMAD.WIDE.U32 R14, R17, R8, RZ ;  /* 0x00000008110e7225 */ /* 0x000fc800078e00ff */
[----:B------:R-:W-:Y:S01]  /*1200*/  IMAD.X R19, RZ, RZ, R16, P1 ;  /* 0x000000ffff137224 */ /* 0x000fe200008e0610 */
[----:B------:R-:W-:Y:S01]  /*1210*/  IADD3 R21, P1, -R14, R7, RZ ;  /* 0x000000070e157210 */ /* 0x000fe20007f3e1ff */
[----:B------:R-:W-:-:S03]  /*1220*/  IMAD R15, R17, R9, R15 ;  /* 0x00000009110f7224 */ /* 0x000fc600078e020f */
[-C--:B------:R-:W-:Y:S01]  /*1230*/  ISETP.GE.U32.AND P0, PT, R21, R8.reuse, PT ;  /* 0x000000081500720c */ /* 0x080fe20003f06070 */
[----:B------:R-:W-:-:S04]  /*1240*/  IMAD R14, R19, R8, R15 ;  /* 0x00000008130e7224 */ /* 0x000fc800078e020f */
[----:B------:R-:W-:Y:S01]  /*1250*/  IMAD.X R15, R13, 0x1, ~R14, P1 ;  /* 0x000000010d0f7824 */ /* 0x000fe200008e0e0e */
[----:B------:R-:W-:Y:S02]  /*1260*/  IADD3 R7, P1, R21, -R8, RZ ;  /* 0x8000000815077210 */ /* 0x000fe40007f3e0ff */
[----:B------:R-:W-:Y:S02]  /*1270*/  IADD3 R14, P2, R17, 0x1, RZ ;  /* 0x00000001110e7810 */ /* 0x000fe40007f5e0ff */
[C---:B------:R-:W-:Y:S01]  /*1280*/  ISETP.GE.U32.AND.EX P0, PT, R15.reuse, R9, PT, P0 ;  /* 0x000000090f00720c */ /* 0x040fe20003f06100 */
[----:B------:R-:W-:Y:S02]  /*1290*/  IMAD.X R13, R15, 0x1, ~R9, P1 ;  /* 0x000000010f0d7824 */ /* 0x000fe400008e0e09 */
[----:B------:R-:W-:Y:S01]  /*12a0*/  IMAD.X R16, RZ, RZ, R19, P2 ;  /* 0x000000ffff107224 */ /* 0x000fe200010e0613 */
[----:B------:R-:W-:Y:S02]  /*12b0*/  SEL R7, R7, R21, P0 ;  /* 0x0000001507077207 */ /* 0x000fe40000000000 */
[----:B------:R-:W-:-:S02]  /*12c0*/  SEL R17, R14, R17, P0 ;  /* 0x000000110e117207 */ /* 0x000fc40000000000 */
[----:B------:R-:W-:Y:S02]  /*12d0*/  SEL R13, R13, R15, P0 ;  /* 0x0000000f0d0d7207 */ /* 0x000fe40000000000 */
[----:B------:R-:W-:Y:S02]  /*12e0*/  ISETP.GE.U32.AND P1, PT, R7, R8, PT ;  /* 0x000000080700720c */ /* 0x000fe40003f26070 */
[----:B------:R-:W-:Y:S02]  /*12f0*/  SEL R14, R16, R19, P0 ;  /* 0x00000013100e7207 */ /* 0x000fe40000000000 */
[----:B------:R-:W-:Y:S02]  /*1300*/  IADD3 R8, P2, R17, 0x1, RZ ;  /* 0x0000000111087810 */ /* 0x000fe40007f5e0ff */
[----:B------:R-:W-:Y:S02]  /*1310*/  ISETP.GE.U32.AND.EX P0, PT, R13, R9, PT, P1 ;  /* 0x000000090d00720c */ /* 0x000fe40003f06110 */
[----:B------:R-:W-:Y:S01]  /*1320*/  LOP3.LUT R13, R11, UR4, RZ, 0x3c, !PT ;  /* 0x000000040b0d7c12 */ /* 0x000fe2000f8e3cff */
[----:B------:R-:W-:Y:S01]  /*1330*/  IMAD.X R9, RZ, RZ, R14, P2 ;  /* 0x000000ffff097224 */ /* 0x000fe200010e060e */
[----:B------:R-:W-:-:S02]  /*1340*/  SEL R8, R8, R17, P0 ;  /* 0x0000001108087207 */ /* 0x000fc40000000000 */
[----:B------:R-:W-:Y:S01]  /*1350*/  ISETP.GE.AND P1, PT, R13, RZ, PT ;  /* 0x000000ff0d00720c */ /* 0x000fe20003f26270 */
[----:B------:R-:W-:Y:S01]  /*1360*/  IMAD.MOV.U32 R13, RZ, RZ, 0x0 ;  /* 0x00000000ff0d7424 */ /* 0x000fe200078e00ff */
[----:B------:R-:W-:Y:S02]  /*1370*/  SEL R9, R9, R14, P0 ;  /* 0x0000000e09097207 */ /* 0x000fe40000000000 */
[-C--:B------:R-:W-:Y:S02]  /*1380*/  IADD3 R7, P2, RZ, -R8.reuse, RZ ;  /* 0x80000008ff077210 */ /* 0x080fe40007f5e0ff */
[----:B------:R-:W-:Y:S02]  /*1390*/  ISETP.NE.U32.AND P0, PT, RZ, c[0x0][0x1d4], PT ;  /* 0x00007500ff007a0c */ /* 0x000fe40003f05070 */
[----:B------:R-:W-:Y:S01]  /*13a0*/  SEL R8, R7, R8, !P1 ;  /* 0x0000000807087207 */ /* 0x000fe20004800000 */
[----:B------:R-:W-:Y:S01]  /*13b0*/  IMAD.X R14, RZ, RZ, ~R9, P2 ;  /* 0x000000ffff0e7224 */ /* 0x000fe200010e0e09 */
[----:B------:R-:W-:-:S04]  /*13c0*/  ISETP.NE.AND.EX P0, PT, RZ, UR4, PT, P0 ;  /* 0x00000004ff007c0c */ /* 0x000fc8000bf05300 */
[----:B------:R-:W-:Y:S02]  /*13d0*/  SEL R9, R14, R9, !P1 ;  /* 0x000000090e097207 */ /* 0x000fe40004800000 */
[----:B------:R-:W-:Y:S02]  /*13e0*/  SEL R8, R8, 0xffffffff, P0 ;  /* 0xffffffff08087807 */ /* 0x000fe40000000000 */
[----:B------:R-:W-:Y:S01]  /*13f0*/  SEL R9, R9, 0xffffffff, P0 ;  /* 0xffffffff09097807 */ /* 0x000fe20000000000 */
[----:B------:R-:W-:Y:S06]  /*1400*/  RET.REL.NODEC R12 `(_ZN4vllm38concat_and_cache_mla_rope_fused_kernelIN3c108BFloat16ELb0E13__nv_bfloat16S3_LNS_18Fp8KVCacheDataTypeE0EEEvPKlPT_S8_PKS7_SA_illlliPT2_S6_iiiiPKf) ;  /* 0xffffebf00c007950 */ /* 0x000fec0003c3ffff */
.L_x_261:
        /* <DEDUP_REMOVED lines=15> */
.L_x_432:


//--------------------- .text._ZN4vllm38concat_and_cache_mla_rope_fused_kernelIN3c108BFloat16ELb1E13__nv_bfloat16S3_LNS_18Fp8KVCacheDataTypeE0EEEvPKlPT_S8_PKS7_SA_illlliPT2_S6_iiiiPKf --------------------------
	.section	.text._ZN4vllm38concat_and_cache_mla_rope_fused_kernelIN3c108BFloat16ELb1E13__nv_bfloat16S3_LNS_18Fp8KVCacheDataTypeE0EEEvPKlPT_S8_PKS7_SA_illlliPT2_S6_iiiiPKf,"ax",@progbits
	.sectioninfo	@"SHI_REGISTERS=32"
	.align	128
        .global         _ZN4vllm38concat_and_cache_mla_rope_fused_kernelIN3c108BFloat16ELb1E13__nv_bfloat16S3_LNS_18Fp8KVCacheDataTypeE0EEEvPKlPT_S8_PKS7_SA_illlliPT2_S6_iiiiPKf
        .type           _ZN4vllm38concat_and_cache_mla_rope_fused_kernelIN3c108BFloat16ELb1E13__nv_bfloat16S3_LNS_18Fp8KVCacheDataTypeE0EEEvPKlPT_S8_PKS7_SA_illlliPT2_S6_iiiiPKf,@function
        .size           _ZN4vllm38concat_and_cache_mla_rope_fused_kernelIN3c108BFloat16ELb1E13__nv_bfloat16S3_LNS_18Fp8KVCacheDataTypeE0EEEvPKlPT_S8_PKS7_SA_illlliPT2_S6_iiiiPKf,(.L_x_433 - _ZN4vllm38concat_and_cache_mla_rope_fused_kernelIN3c108BFloat16ELb1E13__nv_bfloat16S3_LNS_18Fp8KVCacheDataTypeE0EEEvPKlPT_S8_PKS7_SA_illlliPT2_S6_iiiiPKf)
        .other          _ZN4vllm38concat_and_cache_mla_rope_fused_kernelIN3c108BFloat16ELb1E13__nv_bfloat16S3_LNS_18Fp8KVCacheDataTypeE0EEEvPKlPT_S8_PKS7_SA_illlliPT2_S6_iiiiPKf,@"STO_CUDA_ENTRY STV_DEFAULT"
_ZN4vllm38concat_and_cache_mla_rope_fused_kernelIN3c108BFloat16ELb1E13__nv_bfloat16S3_LNS_18Fp8KVCacheDataTypeE0EEEvPKlPT_S8_PKS7_SA_illlliPT2_S6_iiiiPKf:
.text._ZN4vllm38concat_and_cache_mla_rope_fused_kernelIN3c108BFloat16ELb1E13__nv_bfloat16S3_LNS_18Fp8KVCacheDataTypeE0EEEvPKlPT_S8_PKS7_SA_illlliPT2_S6_iiiiPKf:
        /* <DEDUP_REMOVED lines=35> */
.L_x_264:
        /* <DEDUP_REMOVED lines=11> */
[----:B------:R-:W-:Y:S01]  /*02e0*/  ISETP.GE.AND P3, PT, R11, RZ, PT ;  /* 0x000000ff0b00720c */ /* 0x000fe20003f66270 */
[----:B------:R-:W-:-:S06]  /*02f0*/  IMAD.MOV.U32 R11, RZ, RZ, R21 ;  /* 0x000000ffff0b7224 */ /* 0x000fcc00078e0015 */
[----:B------:R-:W-:-:S06]  /*0300*/  @P1 IADD3 R10, R10, 0x1, RZ ;  /* 0x000000010a0a1810 */ /* 0x000fcc0007ffe0ff */
[----:B------:R-:W-:-:S05]  /*0310*/  @!P3 IMAD.MOV R10, RZ, RZ, -R10 ;  /* 0x000000ffff0ab224 */ /* 0x000fca00078e0a0a */
[----:B------:R-:W-:-:S04]  /*0320*/  SEL R13, R20, R10, !P0 ;  /* 0x0000000a140d7207 */ /* 0x000fc80004000000 */
[--C-:B------:R-:W-:Y:S01]  /*0330*/  SHF.R.S32.HI R10, RZ, 0x1f, R13.reuse ;  /* 0x0000001fff0a7819 */ /* 0x100fe2000001140d */
[----:B------:R-:W-:-:S04]  /*0340*/  IMAD.MOV R15, RZ, RZ, -R13 ;  /* 0x000000ffff0f7224 */ /* 0x000fc800078e0a0d */
[----:B------:R-:W-:Y:S02]  /*0350*/  IMAD R12, R10, c[0x0][0x198], RZ ;  /* 0x000066000a0c7a24 */ /* 0x000fe400078e02ff */
[----:B------:R-:W-:Y:S02]  /*0360*/  IMAD R15, R3, R15, R22 ;  /* 0x0000000f030f7224 */ /* 0x000fe400078e0216 */
[----:B------:R-:W-:Y:S02]  /*0370*/  IMAD.MOV.U32 R10, RZ, RZ, R6 ;  /* 0x000000ffff0a7224 */ /* 0x000fe400078e0006 */
[C---:B------:R-:W-:Y:S01]  /*0380*/  IMAD R17, R13.reuse, c[0x0][0x19c], R12 ;  /* 0x000067000d117a24 */ /* 0x040fe200078e020c */
[----:B------:R-:W-:Y:S01]  /*0390*/  SHF.R.S32.HI R25, RZ, 0x1f, R15 ;  /* 0x0000001fff197819 */ /* 0x000fe2000001140f */
[----:B------:R-:W-:Y:S01]  /*03a0*/  IMAD.WIDE.U32 R10, R13, c[0x0][0x198], R10 ;  /* 0x000066000d0a7a25 */ /* 0x000fe200078e000a */
[----:B------:R-:W-:-:S03]  /*03b0*/  IADD3 R12, P1, R15, R8, RZ ;  /* 0x000000080f0c7210 */ /* 0x000fc60007f3e0ff */
[----:B------:R-:W-:Y:S01]  /*03c0*/  IMAD.IADD R13, R3, 0x1, R15 ;  /* 0x00000001030d7824 */ /* 0x000fe200078e020f */
[-C--:B------:R-:W-:Y:S01]  /*03d0*/  IADD3 R15, P2, R15, R10.reuse, RZ ;  /* 0x0000000a0f0f7210 */ /* 0x080fe20007f5e0ff */
[----:B------:R-:W-:Y:S02]  /*03e0*/  IMAD.IADD R26, R11, 0x1, R17 ;  /* 0x000000010b1a7824 */ /* 0x000fe400078e0211 */
[----:B------:R-:W-:Y:S01]  /*03f0*/  IMAD.X R11, R25, 0x1, R4, P1 ;  /* 0x00000001190b7824 */ /* 0x000fe200008e0604 */
[----:B------:R-:W-:Y:S01]  /*0400*/  IADD3 R17, P3, R13, R10, RZ ;  /* 0x0000000a0d117210 */ /* 0x000fe20007f7e0ff */
[----:B------:R-:W-:Y:S01]  /*0410*/  IMAD.X R24, R25, 0x1, R26, P2 ;  /* 0x0000000119187824 */ /* 0x000fe200010e061a */
[C---:B------:R-:W-:Y:S02]  /*0420*/  LEA R10, P1, R12.reuse, c[0x0][0x180], 0x1 ;  /* 0x000060000c0a7a11 */ /* 0x040fe400078208ff */
[----:B------:R-:W-:Y:S02]  /*0430*/  LEA.HI.X.SX32 R26, R13, R26, 0x1, P3 ;  /* 0x0000001a0d1a7211 */ /* 0x000fe400018f0eff */
[----:B------:R-:W-:-:S02]  /*0440*/  LEA.HI.X R11, R12, c[0x0][0x184], R11, 0x1, P1 ;  /* 0x000061000c0b7a11 */ /* 0x000fc400008f0c0b */
[----:B------:R-:W-:Y:S02]  /*0450*/  LEA R12, P1, R3, R10, 0x1 ;  /* 0x0000000a030c7211 */ /* 0x000fe400078208ff */
[----:B------:R-:W-:Y:S01]  /*0460*/  LEA R14, P2, R15, c[0x0][0x168], 0x1 ;  /* 0x00005a000f0e7a11 */ /* 0x000fe200078408ff */
[----:B------:R-:W2:Y:S01]  /*0470*/  LDG.E.U16.CONSTANT R10, [R10.64] ;  /* 0x000000060a0a7981 */ /* 0x000ea2000c1e9500 */
[----:B------:R-:W-:Y:S01]  /*0480*/  LEA R16, P3, R17, c[0x0][0x168], 0x1 ;  /* 0x00005a0011107a11 */ /* 0x000fe200078608ff */
[----:B------:R-:W-:Y:S01]  /*0490*/  IMAD.X R13, R11, 0x1, R23, P1 ;  /* 0x000000010b0d7824 */ /* 0x000fe200008e0617 */
[----:B------:R-:W-:Y:S02]  /*04a0*/  LEA.HI.X R15, R15, c[0x0][0x16c], R24, 0x1, P2 ;  /* 0x00005b000f0f7a11 */ /* 0x000fe400010f0c18 */
        /* <DEDUP_REMOVED lines=27> */
.L_x_263:
[----:B------:R-:W-:Y:S05]  /*0660*/  BSYNC B0 ;  /* 0x0000000000007941 */ /* 0x000fea0003800000 */
.L_x_262:
[----:B------:R-:W-:-:S04]  /*0670*/  LEA R12, P0, R0, c[0x0][0x1c0], 0x3 ;  /* 0x00007000000c7a11 */ /* 0x000fc800078018ff */
[----:B------:R-:W-:-:S06]  /*0680*/  LEA.HI.X R13, R0, c[0x0][0x1c4], RZ, 0x3, P0 ;  /* 0x00007100000d7a11 */ /* 0x000fcc00000f1cff */
[----:B------:R-:W2:Y:S01]  /*0690*/  LDG.E.64.CONSTANT R12, [R12.64] ;  /* 0x000000060c0c7981 */ /* 0x000ea2000c1e9b00 */
[----:B------:R-:W-:Y:S02]  /*06a0*/  ULDC UR4, c[0x0][0x1d4] ;  /* 0x0000750000047ab9 */ /* 0x000fe40000000800 */
[----:B------:R-:W-:-:S06]  /*06b0*/  USHF.R.S32.HI UR4, URZ, 0x1f, UR4 ;  /* 0x0000001f3f047899 */ /* 0x000fcc0008011404 */
[----:B--2---:R-:W-:-:S04]  /*06c0*/  LOP3.LUT R5, R13, UR4, RZ, 0xfc, !PT ;  /* 0x000000040d057c12 */ /* 0x004fc8000f8efcff */
[----:B------:R-:W-:-:S13]  /*06d0*/  ISETP.NE.U32.AND P0, PT, R5, RZ, PT ;  /* 0x000000ff0500720c */ /* 0x000fda0003f05070 */
[----:B------:R-:W-:Y:S05]  /*06e0*/  @!P0 BRA `(.L_x_265) ;  /* 0x000000b000008947 */ /* 0x000fea0003800000 */
[----:B0-----:R-:W-:Y:S02]  /*06f0*/  MOV R10, 0x710 ;  /* 0x00000710000a7802 */ /* 0x001fe40000000f00 */
[----:B------:R-:W-:Y:S05]  /*0700*/  CALL.REL.NOINC `($__internal_1_$__cuda_sm20_div_s64) ;  /* 0x000008c000007944 */ /* 0x000fea0003c00000 */
[----:B------:R-:W-:Y:S01]  /*0710*/  IADD3 R10, P0, RZ, -R14, RZ ;  /* 0x8000000eff0a7210 */ /* 0x000fe20007f1e0ff */
[----:B------:R-:W-:-:S04]  /*0720*/  IMAD.MOV.U32 R11, RZ, RZ, R15 ;  /* 0x000000ffff0b7224 */ /* 0x000fc800078e000f */
[----:B------:R-:W-:Y:S02]  /*0730*/  IMAD.X R5, RZ, RZ, ~R15, P0 ;  /* 0x000000ffff057224 */ /* 0x000fe400000e0e0f */
[----:B------:R-:W-:-:S04]  /*0740*/  IMAD.WIDE.U32 R6, R10, c[0x0][0x1d4], R12 ;  /* 0x000075000a067a25 */ /* 0x000fc800078e000c */
[----:B------:R-:W-:-:S04]  /*0750*/  IMAD R5, R5, c[0x0][0x1d4], RZ ;  /* 0x0000750005057a24 */ /* 0x000fc800078e02ff */
[----:B------:R-:W-:Y:S02]  /*0760*/  IMAD R5, R10, UR4, R5 ;  /* 0x000000040a057c24 */ /* 0x000fe4000f8e0205 */
[----:B------:R-:W-:Y:S02]  /*0770*/  IMAD.MOV.U32 R10, RZ, RZ, R14 ;  /* 0x000000ffff0a7224 */ /* 0x000fe400078e000e */
[----:B------:R-:W-:Y:S01]  /*0780*/  IMAD.IADD R5, R7, 0x1, R5 ;  /* 0x0000000107057824 */ /* 0x000fe200078e0205 */
[----:B------:R-:W-:Y:S05]  /*0790*/  BRA `(.L_x_266) ;  /* 0x0000016000007947 */ /* 0x000fea0003800000 */
.L_x_265:
[----:B------:R-:W1:Y:S01]  /*07a0*/  I2F.U32.RP R5, c[0x0][0x1d4] ;  /* 0x0000750000057b06 */ /* 0x000e620000209000 */
[----:B------:R-:W-:-:S07]  /*07b0*/  ISETP.NE.U32.AND P2, PT, RZ, c[0x0][0x1d4], PT ;  /* 0x00007500ff007a0c */ /* 0x000fce0003f45070 */
[----:B-1----:R-:W1:Y:S02]  /*07c0*/  MUFU.RCP R5, R5 ;  /* 0x0000000500057308 */ /* 0x002e640000001000 */
[----:B-1----:R-:W-:Y:S01]  /*07d0*/  IADD3 R6, R5, 0xffffffe, RZ ;  /* 0x0ffffffe05067810 */ /* 0x002fe20007ffe0ff */
[----:B------:R-:W-:-:S05]  /*07e0*/  IMAD.MOV.U32 R5, RZ, RZ, RZ ;  /* 0x000000ffff057224 */ /* 0x000fca00078e00ff */
[----:B------:R1:W2:Y:S02]  /*07f0*/  F2I.FTZ.U32.TRUNC.NTZ R7, R6 ;  /* 0x0000000600077305 */ /* 0x0002a4000021f000 */
[----:B-1----:R-:W-:Y:S02]  /*0800*/  IMAD.MOV.U32 R6, RZ, RZ, RZ ;  /* 0x000000ffff067224 */ /* 0x002fe400078e00ff */
[----:B0-2---:R-:W-:-:S04]  /*0810*/  IMAD.MOV R11, RZ, RZ, -R7 ;  /* 0x000000ffff0b7224 */ /* 0x005fc800078e0a07 */
[----:B------:R-:W-:-:S04]  /*0820*/  IMAD R11, R11, c[0x0][0x1d4], RZ ;  /* 0x000075000b0b7a24 */ /* 0x000fc800078e02ff */
[----:B------:R-:W-:-:S04]  /*0830*/  IMAD.HI.U32 R7, R7, R11, R6 ;  /* 0x0000000b07077227 */ /* 0x000fc800078e0006 */
[----:B------:R-:W-:Y:S02]  /*0840*/  IMAD.MOV.U32 R11, RZ, RZ, RZ ;  /* 0x000000ffff0b7224 */ /* 0x000fe400078e00ff */
        /* <DEDUP_REMOVED lines=11> */
.L_x_266:
        /* <DEDUP_REMOVED lines=18> */
[----:B------:R-:W-:-:S03]  /*0a20*/  SHF.L.U64.HI R27, R3, 0x1, R16 ;  /* 0x00000001031b7819 */ /* 0x000fc60000010210 */
[----:B------:R-:W-:-:S04]  /*0a30*/  IMAD.WIDE.U32 R12, R10, c[0x0][0x1c8], R12 ;  /* 0x000072000a0c7a25 */ /* 0x000fc800078e000c */
[----:B------:R-:W-:Y:S02]  /*0a40*/  IMAD.IADD R13, R13, 0x1, R7 ;  /* 0x000000010d0d7824 */ /* 0x000fe400078e0207 */
[C---:B------:R-:W-:Y:S02]  /*0a50*/  IMAD R7, R6.reuse, UR4, R15 ;  /* 0x0000000406077c24 */ /* 0x040fe4000f8e020f */
[----:B------:R-:W-:-:S04]  /*0a60*/  IMAD.WIDE.U32 R12, R6, c[0x0][0x1cc], R12 ;  /* 0x00007300060c7a25 */ /* 0x000fc800078e000c */
[----:B------:R-:W-:Y:S02]  /*0a70*/  IMAD.IADD R7, R13, 0x1, R7 ;  /* 0x000000010d077824 */ /* 0x000fe400078e0207 */
.L_x_269:
[--C-:B------:R-:W-:Y:S01]  /*0a80*/  SHF.R.S32.HI R15, RZ, 0x1f, R14.reuse ;  /* 0x0000001fff0f7819 */ /* 0x100fe2000001140e */
[----:B------:R-:W-:Y:S01]  /*0a90*/  IMAD R29, R0, c[0x0][0x1a4], RZ ;  /* 0x00006900001d7a24 */ /* 0x000fe200078e02ff */
[----:B------:R-:W-:Y:S01]  /*0aa0*/  IADD3 R19, P1, R14, R8, RZ ;  /* 0x000000080e137210 */ /* 0x000fe20007f3e0ff */
[--C-:B------:R-:W-:Y:S02]  /*0ab0*/  IMAD.IADD R16, R3, 0x1, R14.reuse ;  /* 0x0000000103107824 */ /* 0x100fe400078e020e */
[----:B------:R-:W-:-:S04]  /*0ac0*/  IMAD.WIDE.U32 R20, R0, c[0x0][0x1a0], R14 ;  /* 0x0000680000147a25 */ /* 0x000fc800078e000e */
[----:B------:R-:W-:Y:S01]  /*0ad0*/  IMAD.X R24, R15, 0x1, R4, P1 ;  /* 0x000000010f187824 */ /* 0x000fe200008e0604 */
[----:B------:R-:W-:Y:S01]  /*0ae0*/  LEA R22, P1, R19, c[0x0][0x180], 0x1 ;  /* 0x0000600013167a11 */ /* 0x000fe200078208ff */
[----:B------:R-:W-:Y:S01]  /*0af0*/  IMAD.IADD R17, R21, 0x1, R29 ;  /* 0x0000000115117824 */ /* 0x000fe200078e021d */
[C---:B------:R-:W-:Y:S02]  /*0b00*/  LEA R18, P2, R20.reuse, c[0x0][0x170], 0x1 ;  /* 0x00005c0014127a11 */ /* 0x040fe400078408ff */
[----:B------:R-:W-:Y:S02]  /*0b10*/  LEA.HI.X R23, R19, c[0x0][0x184], R24, 0x1, P1 ;  /* 0x0000610013177a11 */ /* 0x000fe400008f0c18 */
[----:B------:R-:W-:Y:S02]  /*0b20*/  LEA.HI.X R19, R20, c[0x0][0x174], R17, 0x1, P2 ;  /* 0x00005d0014137a11 */ /* 0x000fe400010f0c11 */
[----:B------:R-:W-:Y:S02]  /*0b30*/  SHF.R.S32.HI R17, RZ, 0x1f, R16 ;  /* 0x0000001fff117819 */ /* 0x000fe40000011410 */
[----:B------:R-:W-:-:S02]  /*0b40*/  LEA R20, P1, R3, R22, 0x1 ;  /* 0x0000001603147211 */ /* 0x000fc400078208ff */
[----:B------:R-:W2:Y:S01]  /*0b50*/  LDG.E.U16.CONSTANT R22, [R22.64] ;  /* 0x0000000616167981 */ /* 0x000ea2000c1e9500 */
[----:B------:R-:W-:-:S04]  /*0b60*/  IMAD.WIDE.U32 R24, R0, c[0x0][0x1a0], R16 ;  /* 0x0000680000187a25 */ /* 0x000fc800078e0010 */
[----:B------:R-:W-:Y:S01]  /*0b70*/  IMAD.X R21, R23, 0x1, R27, P1 ;  /* 0x0000000117157824 */ /* 0x000fe200008e061b */
[C---:B------:R-:W-:Y:S01]  /*0b80*/  LEA R28, P1, R24.reuse, c[0x0][0x170], 0x1 ;  /* 0x00005c00181c7a11 */ /* 0x040fe200078208ff */
[----:B------:R-:W-:Y:S02]  /*0b90*/  IMAD.IADD R29, R29, 0x1, R25 ;  /* 0x000000011d1d7824 */ /* 0x000fe400078e0219 */
[----:B------:R-:W3:Y:S03]  /*0ba0*/  LDG.E.U16 R25, [R18.64] ;  /* 0x0000000612197981 */ /* 0x000ee6000c1e1500 */
[----:B------:R-:W-:Y:S01]  /*0bb0*/  LEA.HI.X R29, R24, c[0x0][0x174], R29, 0x1, P1 ;  /* 0x00005d00181d7a11 */ /* 0x000fe200008f0c1d */
[----:B------:R-:W4:Y:S04]  /*0bc0*/  LDG.E.U16.CONSTANT R20, [R20.64] ;  /* 0x0000000614147981 */ /* 0x000f28000c1e9500 */
[----:B------:R-:W5:Y:S01]  /*0bd0*/  LDG.E.U16 R24, [R28.64] ;  /* 0x000000061c187981 */ /* 0x000f62000c1e1500 */
[----:B--2---:R-:W-:-:S02]  /*0be0*/  PRMT R22, RZ, 0x5410, R22 ;  /* 0x00005410ff167816 */ /* 0x004fc40000000016 */
[----:B---3--:R-:W-:Y:S02]  /*0bf0*/  PRMT R23, RZ, 0x5410, R25 ;  /* 0x00005410ff177816 */ /* 0x008fe40000000019 */
[----:B----4-:R-:W-:Y:S02]  /*0c00*/  PRMT R20, RZ, 0x5410, R20 ;  /* 0x00005410ff147816 */ /* 0x010fe40000000014 */
[----:B-----5:R-:W-:Y:S01]  /*0c10*/  PRMT R21, RZ, 0x5410, R24 ;  /* 0x00005410ff157816 */ /* 0x020fe20000000018 */
[----:B------:R-:W-:-:S04]  /*0c20*/  FMUL.FTZ R24, R23, R22 ;  /* 0x0000001617187220 */ /* 0x000fc80000410000 */
        /* <DEDUP_REMOVED lines=9> */
[----:B------:R-:W-:Y:S02]  /*0cc0*/  PRMT R21, RZ, 0x5410, R20 ;  /* 0x00005410ff157816 */ /* 0x000fe40000000014 */
[----:B------:R-:W-:Y:S02]  /*0cd0*/  PRMT R20, RZ, 0x7610, R22 ;  /* 0x00007610ff147816 */ /* 0x000fe40000000016 */
[----:B------:R-:W-:-:S03]  /*0ce0*/  IADD3 R23, P2, R16, R12, RZ ;  /* 0x0000000c10177210 */ /* 0x000fc60007f5e0ff */
[----:B------:R-:W-:Y:S01]  /*0cf0*/  FADD.FTZ R20, R20, R21 ;  /* 0x0000001514147221 */ /* 0x000fe20000010000 */
[----:B------:R-:W-:Y:S01]  /*0d00*/  IADD3 R21, P1, R14, R12, RZ ;  /* 0x0000000c0e157210 */ /* 0x000fe20007f3e0ff */
[----:B------:R0:W-:Y:S01]  /*0d10*/  STG.E.U16 [R18.64], R22 ;  /* 0x0000001612007986 */ /* 0x0001e2000c101506 */
[--C-:B------:R-:W-:Y:S01]  /*0d20*/  IMAD.X R26, R17, 0x1, R7.reuse, P2 ;  /* 0x00000001111a7824 */ /* 0x100fe200010e0607 */
[----:B------:R-:W-:Y:S02]  /*0d30*/  LEA R16, P2, R23, c[0x0][0x1b8], 0x1 ;  /* 0x00006e0017107a11 */ /* 0x000fe400078408ff */
[----:B------:R-:W-:Y:S02]  /*0d40*/  IMAD.X R24, R15, 0x1, R7, P1 ;  /* 0x000000010f187824 */ /* 0x000fe400008e0607 */
[----:B------:R-:W-:Y:S02]  /*0d50*/  LEA.HI.X R17, R23, c[0x0][0x1bc], R26, 0x1, P2 ;  /* 0x00006f0017117a11 */ /* 0x000fe400010f0c1a */
[----:B0-----:R-:W-:-:S02]  /*0d60*/  F2FP.BF16.PACK_AB R19, RZ, R20 ;  /* 0x00000014ff13723e */ /* 0x001fc400000010ff */
[----:B------:R-:W-:Y:S02]  /*0d70*/  LEA R20, P1, R21, c[0x0][0x1b8], 0x1 ;  /* 0x00006e0015147a11 */ /* 0x000fe400078208ff */
[----:B------:R-:W-:Y:S02]  /*0d80*/  PRMT R15, R19, 0x7610, R15 ;  /* 0x00007610130f7816 */ /* 0x000fe4000000000f */
[----:B------:R-:W-:Y:S01]  /*0d90*/  LEA.HI.X R21, R21, c[0x0][0x1bc], R24, 0x1, P1 ;  /* 0x00006f0015157a11 */ /* 0x000fe200008f0c18 */
[----:B------:R0:W-:Y:S01]  /*0da0*/  STG.E.U16 [R28.64], R19 ;  /* 0x000000131c007986 */ /* 0x0001e2000c101506 */
[----:B------:R-:W-:-:S03]  /*0db0*/  IADD3 R14, R14, c[0x0][0x0], RZ ;  /* 0x000000000e0e7a10 */ /* 0x000fc60007ffe0ff */
[----:B------:R0:W-:Y:S04]  /*0dc0*/  STG.E.U16 [R20.64], R22 ;  /* 0x0000001614007986 */ /* 0x0001e8000c101506 */
[----:B------:R0:W-:Y:S01]  /*0dd0*/  STG.E.U16 [R16.64], R15 ;  /* 0x0000000f10007986 */ /* 0x0001e2000c101506 */
[----:B------:R-:W-:-:S13]  /*0de0*/  ISETP.GE.AND P1, PT, R14, R3, PT ;  /* 0x000000030e00720c */ /* 0x000fda0003f26270 */
[----:B0-----:R-:W-:Y:S05]  /*0df0*/  @!P1 BRA `(.L_x_269) ;  /* 0xfffffc8000009947 */ /* 0x001fea000383ffff */
.L_x_268:
[----:B------:R-:W-:Y:S05]  /*0e00*/  BSYNC B0 ;  /* 0x0000000000007941 */ /* 0x000fea0003800000 */
.L_x_267:
[----:B------:R-:W-:Y:S05]  /*0e10*/  @P0 EXIT ;  /* 0x000000000000094d */ /* 0x000fea0003800000 */
[----:B------:R-:W-:Y:S01]  /*0e20*/  IMAD.MOV.U32 R3, RZ, RZ, c[0x0][0x1c8] ;  /* 0x00007200ff037624 */ /* 0x000fe200078e00ff */
[----:B------:R-:W-:Y:S01]  /*0e30*/  ULDC UR4, c[0x0][0x1cc] ;  /* 0x0000730000047ab9 */ /* 0x000fe20000000800 */
[----:B------:R-:W-:Y:S01]  /*0e40*/  IMAD R4, R11, c[0x0][0x1c8], RZ ;  /* 0x000072000b047a24 */ /* 0x000fe200078e02ff */
[----:B------:R-:W-:Y:S01]  /*0e50*/  USHF.R.S32.HI UR4, URZ, 0x1f, UR4 ;  /* 0x0000001f3f047899 */ /* 0x000fe20008011404 */
[----:B------:R-:W-:Y:S01]  /*0e60*/  IMAD.WIDE.U32 R8, R10, c[0x0][0x1c8], RZ ;  /* 0x000072000a087a25 */ /* 0x000fe200078e00ff */
[----:B------:R-:W-:-:S03]  /*0e70*/  SHF.R.S32.HI R3, RZ, 0x1f, R3 ;  /* 0x0000001fff037819 */ /* 0x000fc60000011403 */
[----:B------:R-:W-:Y:S02]  /*0e80*/  IMAD R5, R5, c[0x0][0x1cc], RZ ;  /* 0x0000730005057a24 */ /* 0x000fe400078e02ff */
[----:B------:R-:W-:Y:S02]  /*0e90*/  IMAD R3, R3, R10, R4 ;  /* 0x0000000a03037224 */ /* 0x000fe400078e0204 */
[----:B------:R-:W-:Y:S02]  /*0ea0*/  IMAD R5, R6, UR4, R5 ;  /* 0x0000000406057c24 */ /* 0x000fe4000f8e0205 */
[----:B------:R-:W-:-:S04]  /*0eb0*/  IMAD.IADD R9, R3, 0x1, R9 ;  /* 0x0000000103097824 */ /* 0x000fc800078e0209 */
[----:B------:R-:W-:-:S04]  /*0ec0*/  IMAD.WIDE.U32 R8, R6, c[0x0][0x1cc], R8 ;  /* 0x0000730006087a25 */ /* 0x000fc800078e0008 */
[----:B------:R-:W-:Y:S02]  /*0ed0*/  IMAD.IADD R11, R5, 0x1, R9 ;  /* 0x00000001050b7824 */ /* 0x000fe400078e0209 */
.L_x_270:
[----:B------:R-:W-:-:S05]  /*0ee0*/  SHF.R.S32.HI R3, RZ, 0x1f, R2 ;  /* 0x0000001fff037819 */ /* 0x000fca0000011402 */
        /* <DEDUP_REMOVED lines=14> */
        .weak           $__internal_1_$__cuda_sm20_div_s64
        .type           $__internal_1_$__cuda_sm20_div_s64,@function
        .size           $__internal_1_$__cuda_sm20_div_s64,(.L_x_433 - $__internal_1_$__cuda_sm20_div_s64)
$__internal_1_$__cuda_sm20_div_s64:
        /* <DEDUP_REMOVED lines=67> */
[----:B------:R-:W-:Y:S01]  /*1400*/  ISETP.GE.U32.AND.EX P0, PT, R11, R7, PT, P1 ;  /* 0x000000070b00720c */ /* 0x000fe20003f06110 */
[----:B------:R-:W-:Y:S01]  /*1410*/  IMAD.MOV.U32 R11, RZ, RZ, 0x0 ;  /* 0x00000000ff0b7424 */ /* 0x000fe200078e00ff */
[----:B------:R-:W-:Y:S01]  /*1420*/  LOP3.LUT R7, R13, UR4, RZ, 0x3c, !PT ;  /* 0x000000040d077c12 */ /* 0x000fe2000f8e3cff */
[----:B------:R-:W-:Y:S01]  /*1430*/  IMAD.X R15, RZ, RZ, R6, P2 ;  /* 0x000000ffff0f7224 */ /* 0x000fe200010e0606 */
[----:B------:R-:W-:-:S02]  /*1440*/  SEL R14, R14, R17, P0 ;  /* 0x000000110e0e7207 */ /* 0x000fc40000000000 */
[----:B------:R-:W-:Y:S02]  /*1450*/  ISETP.GE.AND P1, PT, R7, RZ, PT ;  /* 0x000000ff0700720c */ /* 0x000fe40003f26270 */
        /* <DEDUP_REMOVED lines=9> */
[----:B------:R-:W-:Y:S06]  /*14f0*/  RET.REL.NODEC R10 `(_ZN4vllm38concat_and_cache_mla_rope_fused_kernelIN3c108BFloat16ELb1E13__nv_bfloat16S3_LNS_18Fp8KVCacheDataTypeE0EEEvPKlPT_S8_PKS7_SA_illlliPT2_S6_iiiiPKf) ;  /* 0xffffeb000a007950 */ /* 0x000fec0003c3ffff */
.L_x_271:
        /* <DEDUP_REMOVED lines=16> */
.L_x_433:


//--------------------- .text._ZN4vllm38concat_and_cache_mla_rope_fused_kernelIN3c104HalfELb0E13__nv_bfloat16S3_LNS_18Fp8KVCacheDataTypeE0EEEvPKlPT_S8_PKS7_SA_illlliPT2_S6_iiiiPKf --------------------------
	.section	.text._ZN4vllm38concat_and_cache_mla_rope_fused_kernelIN3c104HalfELb0E13__nv_bfloat16S3_LNS_18Fp8KVCacheDataTypeE0EEEvPKlPT_S8_PKS7_SA_illlliPT2_S6_iiiiPKf,"ax",@progbits
	.sectioninfo	@"SHI_REGISTERS=32"
	.align	128
        .global         _ZN4vllm38concat_and_cache_mla_rope_fused_kernelIN3c104HalfELb0E13__nv_bfloat16S3_LNS_18Fp8KVCacheDataTypeE0EEEvPKlPT_S8_PKS7_SA_illlliPT2_S6_iiiiPKf
        .type           _ZN4vllm38concat_and_cache_mla_rope_fused_kernelIN3c104HalfELb0E13__nv_bfloat16S3_LNS_18Fp8KVCacheDataTypeE0EEEvPKlPT_S8_PKS7_SA_illlliPT2_S6_iiiiPKf,@function
        .size           _ZN4vllm38concat_and_cache_mla_rope_fused_kernelIN3c104HalfELb0E13__nv_bfloat16S3_LNS_18Fp8KVCacheDataTypeE0EEEvPKlPT_S8_PKS7_SA_illlliPT2_S6_iiiiPKf,(.L_x_434 - _ZN4vllm38concat_and_cache_mla_rope_fused_kernelIN3c104HalfELb0E13__nv_bfloat16S3_LNS_18Fp8KVCacheDataTypeE0EEEvPKlPT_S8_PKS7_SA_illlliPT2_S6_iiiiPKf)
        .other          _ZN4vllm38concat_and_cache_mla_rope_fused_kernelIN3c104HalfELb0E13__nv_bfloat16S3_LNS_18Fp8KVCacheDataTypeE0EEEvPKlPT_S8_PKS7_SA_illlliPT2_S6_iiiiPKf,@"STO_CUDA_ENTRY STV_DEFAULT"
_ZN4vllm38concat_and_cache_mla_rope_fused_kernelIN3c104HalfELb0E13__nv_bfloat16S3_LNS_18Fp8KVCacheDataTypeE0EEEvPKlPT_S8_PKS7_SA_illlliPT2_S6_iiiiPKf:
.text._ZN4vllm38concat_and_cache_mla_rope_fused_kernelIN3c104HalfELb0E13__nv_bfloat16S3_LNS_18Fp8KVCacheDataTypeE0EEEvPKlPT_S8_PKS7_SA_illlliPT2_S6_iiiiPKf:
        /* <DEDUP_REMOVED lines=35> */
.L_x_274:
        /* <DEDUP_REMOVED lines=62> */
.L_x_273:
[----:B------:R-:W-:Y:S05]  /*0610*/  BSYNC B0 ;  /* 0x0000000000007941 */ /* 0x000fea0003800000 */
.L_x_272:
        /* <DEDUP_REMOVED lines=9> */
[----:B------:R-:W-:Y:S05]  /*06b0*/  CALL.REL.NOINC `($__internal_2_$__cuda_sm20_div_s64) ;  /* 0x0000082000007944 */ /* 0x000fea0003c00000 */
[----:B------:R-:W-:-:S05]  /*06c0*/  IADD3 R12, P0, RZ, -R8, RZ ;  /* 0x80000008ff0c7210 */ /* 0x000fca0007f1e0ff */
[----:B------:R-:W-:Y:S02]  /*06d0*/  IMAD.X R7, RZ, RZ, ~R9, P0 ;  /* 0x000000ffff077224 */ /* 0x000fe400000e0e09 */
[----:B------:R-:W-:-:S04]  /*06e0*/  IMAD.WIDE.U32 R22, R12, c[0x0][0x1d4], R10 ;  /* 0x000075000c167a25 */ /* 0x000fc800078e000a */
[----:B------:R-:W-:-:S04]  /*06f0*/  IMAD R7, R7, c[0x0][0x1d4], RZ ;  /* 0x0000750007077a24 */ /* 0x000fc800078e02ff */
[----:B------:R-:W-:-:S04]  /*0700*/  IMAD R7, R12, UR4, R7 ;  /* 0x000000040c077c24 */ /* 0x000fc8000f8e0207 */
[----:B------:R-:W-:Y:S01]  /*0710*/  IMAD.IADD R7, R23, 0x1, R7 ;  /* 0x0000000117077824 */ /* 0x000fe200078e0207 */
[----:B------:R-:W-:Y:S05]  /*0720*/  BRA `(.L_x_276) ;  /* 0x0000016000007947 */ /* 0x000fea0003800000 */
.L_x_275:
[----:B------:R-:W0:Y:S01]  /*0730*/  I2F.U32.RP R7, c[0x0][0x1d4] ;  /* 0x0000750000077b06 */ /* 0x000e220000209000 */
[----:B------:R-:W-:-:S07]  /*0740*/  ISETP.NE.U32.AND P2, PT, RZ, c[0x0][0x1d4], PT ;  /* 0x00007500ff007a0c */ /* 0x000fce0003f45070 */
[----:B0-----:R-:W0:Y:S02]  /*0750*/  MUFU.RCP R7, R7 ;  /* 0x0000000700077308 */ /* 0x001e240000001000 */
[----:B0-----:R-:W-:Y:S01]  /*0760*/  IADD3 R8, R7, 0xffffffe, RZ ;  /* 0x0ffffffe07087810 */ /* 0x001fe20007ffe0ff */
[----:B------:R-:W-:-:S05]  /*0770*/  IMAD.MOV.U32 R7, RZ, RZ, RZ ;  /* 0x000000ffff077224 */ /* 0x000fca00078e00ff */
[----:B------:R0:W1:Y:S02]  /*0780*/  F2I.FTZ.U32.TRUNC.NTZ R9, R8 ;  /* 0x0000000800097305 */ /* 0x000064000021f000 */
[----:B0-----:R-:W-:Y:S01]  /*0790*/  IMAD.MOV.U32 R8, RZ, RZ, RZ ;  /* 0x000000ffff087224 */ /* 0x001fe200078e00ff */
[----:B-1----:R-:W-:-:S05]  /*07a0*/  IADD3 R13, RZ, -R9, RZ ;  /* 0x80000009ff0d7210 */ /* 0x002fca0007ffe0ff */
        /* <DEDUP_REMOVED lines=14> */
.L_x_276:
        /* <DEDUP_REMOVED lines=24> */
.L_x_279:
        /* <DEDUP_REMOVED lines=9> */
[C---:B------:R-:W-:Y:S02]  /*0aa0*/  LEA R20, P2, R16.reuse, c[0x0][0x170], 0x1 ;  /* 0x00005c0010147a11 */ /* 0x040fe400078408ff */
[----:B------:R-:W-:Y:S02]  /*0ab0*/  IADD3.X R19, R15, R25, RZ, P1, !PT ;  /* 0x000000190f137210 */ /* 0x000fe40000ffe4ff */
[----:B------:R-:W-:Y:S02]  /*0ac0*/  LEA.HI.X R21, R16, c[0x0][0x174], R17, 0x1, P2 ;  /* 0x00005d0010157a11 */ /* 0x000fe400010f0c11 */
[----:B------:R-:W2:Y:S04]  /*0ad0*/  LDG.E.U16.CONSTANT R16, [R14.64] ;  /* 0x000000060e107981 */ /* 0x000ea8000c1e9500 */
[----:B------:R-:W3:Y:S04]  /*0ae0*/  LDG.E.U16.CONSTANT R17, [R18.64] ;  /* 0x0000000612117981 */ /* 0x000ee8000c1e9500 */
[----:B------:R-:W4:Y:S04]  /*0af0*/  LDG.E.U16 R24, [R20.64] ;  /* 0x0000000614187981 */ /* 0x000f28000c1e1500 */
[----:B------:R-:W5:Y:S01]  /*0b00*/  LDG.E.U16 R26, [R20.64+0x2] ;  /* 0x00000206141a7981 */ /* 0x000f62000c1e1500 */
[----:B------:R-:W-:Y:S01]  /*0b10*/  IADD3 R27, R27, c[0x0][0x0], RZ ;  /* 0x000000001b1b7a10 */ /* 0x000fe20007ffe0ff */
[----:B--2---:R-:W-:-:S02]  /*0b20*/  HADD2.F32 R16, -RZ, R16.H0_H0 ;  /* 0x20000010ff107230 */ /* 0x004fc40000004100 */
        /* <DEDUP_REMOVED lines=8> */
[----:B------:R-:W-:-:S05]  /*0bb0*/  F2FP.PACK_AB R26, R29, R26 ;  /* 0x0000001a1d1a723e */ /* 0x000fca00000000ff */
[--C-:B------:R-:W-:Y:S02]  /*0bc0*/  HADD2.F32 R14, -RZ, R26.reuse.H0_H0 ;  /* 0x2000001aff0e7230 */ /* 0x100fe40000004100 */
[----:B------:R-:W-:-:S05]  /*0bd0*/  HADD2.F32 R15, -RZ, R26.H1_H1 ;  /* 0x3000001aff0f7230 */ /* 0x000fca0000004100 */
[----:B------:R-:W-:Y:S01]  /*0be0*/  FADD.FTZ R14, R14, -R15 ;  /* 0x8000000f0e0e7221 */ /* 0x000fe20000010000 */
[----:B------:R-:W-:-:S04]  /*0bf0*/  IADD3 R15, P1, R12, R10, RZ ;  /* 0x0000000a0c0f7210 */ /* 0x000fc80007f3e0ff */
[----:B------:R-:W-:Y:S01]  /*0c00*/  F2FP.PACK_AB R14, R17, R14 ;  /* 0x0000000e110e723e */ /* 0x000fe200000000ff */
[----:B------:R-:W-:Y:S01]  /*0c10*/  HADD2.F32 R17, -RZ, R24.H0_H0 ;  /* 0x20000018ff117230 */ /* 0x000fe20000004100 */
[----:B------:R-:W-:Y:S01]  /*0c20*/  IMAD.X R18, R13, 0x1, R23, P1 ;  /* 0x000000010d127824 */ /* 0x000fe200008e0617 */
[C---:B------:R-:W-:Y:S02]  /*0c30*/  LEA R12, P1, R15.reuse, c[0x0][0x1b8], 0x1 ;  /* 0x00006e000f0c7a11 */ /* 0x040fe400078208ff */
[----:B------:R-:W-:Y:S01]  /*0c40*/  HADD2.F32 R16, -RZ, R14.H1_H1 ;  /* 0x3000000eff107230 */ /* 0x000fe20000004100 */
[----:B------:R0:W-:Y:S01]  /*0c50*/  STG.E.U16 [R20.64], R14 ;  /* 0x0000000e14007986 */ /* 0x0001e2000c101506 */
[----:B------:R-:W-:Y:S02]  /*0c60*/  LEA.HI.X R13, R15, c[0x0][0x1bc], R18, 0x1, P1 ;  /* 0x00006f000f0d7a11 */ /* 0x000fe400008f0c12 */
[----:B------:R-:W-:Y:S01]  /*0c70*/  PRMT R15, R14, 0x7610, R15 ;  /* 0x000076100e0f7816 */ /* 0x000fe2000000000f */
[----:B------:R-:W-:Y:S01]  /*0c80*/  FADD.FTZ R16, R16, R17 ;  /* 0x0000001110107221 */ /* 0x000fe20000010000 */
[----:B------:R-:W-:-:S04]  /*0c90*/  ISETP.GE.AND P1, PT, R27, R4, PT ;  /* 0x000000041b00720c */ /* 0x000fc80003f26270 */
[----:B------:R-:W-:-:S04]  /*0ca0*/  F2FP.PACK_AB R16, RZ, R16 ;  /* 0x00000010ff10723e */ /* 0x000fc800000000ff */
[----:B------:R-:W-:Y:S01]  /*0cb0*/  PRMT R17, R16, 0x7610, R17 ;  /* 0x0000761010117816 */ /* 0x000fe20000000011 */
[----:B------:R0:W-:Y:S04]  /*0cc0*/  STG.E.U16 [R20.64+0x2], R16 ;  /* 0x0000021014007986 */ /* 0x0001e8000c101506 */
[----:B------:R0:W-:Y:S04]  /*0cd0*/  STG.E.U16 [R12.64], R15 ;  /* 0x0000000f0c007986 */ /* 0x0001e8000c101506 */
[----:B------:R0:W-:Y:S01]  /*0ce0*/  STG.E.U16 [R12.64+0x2], R17 ;  /* 0x000002110c007986 */ /* 0x0001e2000c101506 */
[----:B------:R-:W-:Y:S05]  /*0cf0*/  @!P1 BRA `(.L_x_279) ;  /* 0xfffffd1000009947 */ /* 0x000fea000383ffff */
.L_x_278:
[----:B------:R-:W-:Y:S05]  /*0d00*/  BSYNC B0 ;  /* 0x0000000000007941 */ /* 0x000fea0003800000 */
.L_x_277:
[----:B------:R-:W-:Y:S05]  /*0d10*/  @P0 EXIT ;  /* 0x000000000000094d */ /* 0x000fea0003800000 */
[----:B------:R-:W-:Y:S01]  /*0d20*/  IMAD.MOV.U32 R0, RZ, RZ, c[0x0][0x1c8] ;  /* 0x00007200ff007624 */ /* 0x000fe200078e00ff */
[----:B------:R-:W-:Y:S01]  /*0d30*/  ULDC UR4, c[0x0][0x1cc] ;  /* 0x0000730000047ab9 */ /* 0x000fe20000000800 */
[----:B------:R-:W-:Y:S01]  /*0d40*/  IMAD.WIDE.U32 R2, R8, c[0x0][0x1c8], RZ ;  /* 0x0000720008027a25 */ /* 0x000fe200078e00ff */
[----:B------:R-:W-:-:S02]  /*0d50*/  USHF.R.S32.HI UR4, URZ, 0x1f, UR4 ;  /* 0x0000001f3f047899 */ /* 0x000fc40008011404 */
[----:B------:R-:W-:Y:S01]  /*0d60*/  SHF.R.S32.HI R11, RZ, 0x1f, R0 ;  /* 0x0000001fff0b7819 */ /* 0x000fe20000011400 */
[----:B------:R-:W-:Y:S02]  /*0d70*/  IMAD R0, R9, c[0x0][0x1c8], RZ ;  /* 0x0000720009007a24 */ /* 0x000fe400078e02ff */
[----:B------:R-:W-:Y:S02]  /*0d80*/  IMAD R7, R7, c[0x0][0x1cc], RZ ;  /* 0x0000730007077a24 */ /* 0x000fe400078e02ff */
[----:B------:R-:W-:Y:S02]  /*0d90*/  IMAD R11, R11, R8, R0 ;  /* 0x000000080b0b7224 */ /* 0x000fe400078e0200 */
[----:B------:R-:W-:Y:S02]  /*0da0*/  IMAD R7, R22, UR4, R7 ;  /* 0x0000000416077c24 */ /* 0x000fe4000f8e0207 */
[----:B------:R-:W-:-:S04]  /*0db0*/  IMAD.IADD R3, R11, 0x1, R3 ;  /* 0x000000010b037824 */ /* 0x000fc800078e0203 */
[----:B------:R-:W-:-:S04]  /*0dc0*/  IMAD.WIDE.U32 R22, R22, c[0x0][0x1cc], R2 ;  /* 0x0000730016167a25 */ /* 0x000fc800078e0002 */
[----:B------:R-:W-:Y:S02]  /*0dd0*/  IMAD.IADD R7, R7, 0x1, R23 ;  /* 0x0000000107077824 */ /* 0x000fe400078e0217 */
.L_x_280:
[--C-:B------:R-:W-:Y:S01]  /*0de0*/  SHF.R.S32.HI R9, RZ, 0x1f, R5.reuse ;  /* 0x0000001fff097819 */ /* 0x100fe20000011405 */
[----:B------:R-:W-:-:S04]  /*0df0*/  IMAD.MOV.U32 R8, RZ, RZ, R5 ;  /* 0x000000ffff087224 */ /* 0x000fc800078e0005 */
[----:B-1----:R-:W-:-:S04]  /*0e00*/  IMAD.WIDE.U32 R2, R6, c[0x0][0x1a8], R8 ;  /* 0x00006a0006027a25 */ /* 0x002fc800078e0008 */
        /* <DEDUP_REMOVED lines=13> */
        .weak           $__internal_2_$__cuda_sm20_div_s64
        .type           $__internal_2_$__cuda_sm20_div_s64,@function
        .size           $__internal_2_$__cuda_sm20_div_s64,(.L_x_434 - $__internal_2_$__cuda_sm20_div_s64)
$__internal_2_$__cuda_sm20_div_s64:
        /* <DEDUP_REMOVED lines=33> */
[----:B------:R-:W-:Y:S01]  /*10f0*/  IMAD.HI.U32 R16, P1, R13, R15, R16 ;  /* 0x0000000f0d107227 */ /* 0x000fe20007820010 */
[----:B------:R-:W-:-:S03]  /*1100*/  IADD3.X R17, RZ, ~R11, RZ, P4, !PT ;  /* 0x8000000bff117210 */ /* 0x000fc600027fe4ff */
[CC--:B------:R-:W-:Y:S02]  /*1110*/  IMAD R15, R13.reuse, R14.reuse, RZ ;  /* 0x0000000e0d0f7224 */ /* 0x0c0fe400078e02ff */
[----:B------:R-:W-:-:S03]  /*1120*/  IMAD.HI.U32 R14, R13, R14, RZ ;  /* 0x0000000e0d0e7227 */ /* 0x000fc600078e00ff */
[----:B------:R-:W-:Y:S01]  /*1130*/  IADD3 R16, P2, R15, R16, RZ ;  /* 0x000000100f107210 */ /* 0x000fe20007f5e0ff */
[----:B------:R-:W-:Y:S01]  /*1140*/  IMAD.X R15, R14, 0x1, R13, P0 ;  /* 0x000000010e0f7824 */ /* 0x000fe200000e060d */
[----:B------:R-:W-:-:S03]  /*1150*/  SEL R13, R17, R11, !P3 ;  /* 0x0000000b110d7207 */ /* 0x000fc60005800000 */
[----:B------:R-:W-:Y:S01]  /*1160*/  IMAD.HI.U32 R14, R16, R7, RZ ;  /* 0x00000007100e7227 */ /* 0x000fe200078e00ff */
[----:B------:R-:W-:-:S03]  /*1170*/  IADD3.X R18, RZ, RZ, R15, P2, P1 ;  /* 0x000000ffff127210 */ /* 0x000fc600017e240f */
[----:B------:R-:W-:Y:S02]  /*1180*/  IMAD.MOV.U32 R15, RZ, RZ, RZ ;  /* 0x000000ffff0f7224 */ /* 0x000fe400078e00ff */
[-C--:B------:R-:W-:Y:S02]  /*1190*/  IMAD R17, R18, R13.reuse, RZ ;  /* 0x0000000d12117224 */ /* 0x080fe400078e02ff */
[----:B------:R-:W-:-:S04]  /*11a0*/  IMAD.WIDE.U32 R14, R16, R13, R14 ;  /* 0x0000000d100e7225 */ /* 0x000fc800078e000e */
[----:B------:R-:W-:-:S04]  /*11b0*/  IMAD.HI.U32 R16, R18, R13, RZ ;  /* 0x0000000d12107227 */ /* 0x000fc800078e00ff */
[----:B------:R-:W-:-:S04]  /*11c0*/  IMAD.HI.U32 R14, P0, R18, R7, R14 ;  /* 0x00000007120e7227 */ /* 0x000fc8000780000e */
[----:B------:R-:W-:Y:S01]  /*11d0*/  IMAD.X R16, RZ, RZ, R16, P0 ;  /* 0x000000ffff107224 */ /* 0x000fe200000e0610 */
[----:B------:R-:W-:-:S05]  /*11e0*/  IADD3 R17, P1, R17, R14, RZ ;  /* 0x0000000e11117210 */ /* 0x000fca0007f3e0ff */
        /* <DEDUP_REMOVED lines=33> */
[----:B------:R-:W-:Y:S06]  /*1400*/  RET.REL.NODEC R12 `(_ZN4vllm38concat_and_cache_mla_rope_fused_kernelIN3c104HalfELb0E13__nv_bfloat16S3_LNS_18Fp8KVCacheDataTypeE0EEEvPKlPT_S8_PKS7_SA_illlliPT2_S6_iiiiPKf) ;  /* 0xffffebf00c007950 */ /* 0x000fec0003c3ffff */
.L_x_281:
        /* <DEDUP_REMOVED lines=15> */
.L_x_434:


//--------------------- .text._ZN4vllm38concat_and_cache_mla_rope_fused_kernelIN3c104HalfELb1E13__nv_bfloat16S3_LNS_18Fp8KVCacheDataTypeE0EEEvPKlPT_S8_PKS7_SA_illlliPT2_S6_iiiiPKf --------------------------
	.section	.text._ZN4vllm38concat_and_cache_mla_rope_fused_kernelIN3c104HalfELb1E13__nv_bfloat16S3_LNS_18Fp8KVCacheDataTypeE0EEEvPKlPT_S8_PKS7_SA_illlliPT2_S6_iiiiPKf,"ax",@progbits
	.sectioninfo	@"SHI_REGISTERS=32"
	.align	128
        .global         _ZN4vllm38concat_and_cache_mla_rope_fused_kernelIN3c104HalfELb1E13__nv_bfloat16S3_LNS_18Fp8KVCacheDataTypeE0EEEvPKlPT_S8_PKS7_SA_illlliPT2_S6_iiiiPKf
        .type           _ZN4vllm38concat_and_cache_mla_rope_fused_kernelIN3c104HalfELb1E13__nv_bfloat16S3_LNS_18Fp8KVCacheDataTypeE0EEEvPKlPT_S8_PKS7_SA_illlliPT2_S6_iiiiPKf,@function
        .size           _ZN4vllm38concat_and_cache_mla_rope_fused_kernelIN3c104HalfELb1E13__nv_bfloat16S3_LNS_18Fp8KVCacheDataTypeE0EEEvPKlPT_S8_PKS7_SA_illlliPT2_S6_iiiiPKf,(.L_x_435 - _ZN4vllm38concat_and_cache_mla_rope_fused_kernelIN3c104HalfELb1E13__nv_bfloat16S3_LNS_18Fp8KVCacheDataTypeE0EEEvPKlPT_S8_PKS7_SA_illlliPT2_S6_iiiiPKf)
        .other          _ZN4vllm38concat_and_cache_mla_rope_fused_kernelIN3c104HalfELb1E13__nv_bfloat16S3_LNS_18Fp8KVCacheDataTypeE0EEEvPKlPT_S8_PKS7_SA_illlliPT2_S6_iiiiPKf,@"STO_CUDA_ENTRY STV_DEFAULT"
_ZN4vllm38concat_and_cache_mla_rope_fused_kernelIN3c104HalfELb1E13__nv_bfloat16S3_LNS_18Fp8KVCacheDataTypeE0EEEvPKlPT_S8_PKS7_SA_illlliPT2_S6_iiiiPKf:
.text._ZN4vllm38concat_and_cache_mla_rope_fused_kernelIN3c104HalfELb1E13__nv_bfloat16S3_LNS_18Fp8KVCacheDataTypeE0EEEvPKlPT_S8_PKS7_SA_illlliPT2_S6_iiiiPKf:
        /* <DEDUP_REMOVED lines=35> */
.L_x_284:
        /* <DEDUP_REMOVED lines=19> */
[----:B------:R-:W-:Y:S02]  /*0360*/  IMAD.MOV.U32 R10, RZ, RZ, R6 ;  /* 0x000000ffff0a7224 */ /* 0x000fe400078e0006 */
[----:B------:R-:W-:Y:S02]  /*0370*/  IMAD R15, R3, R15, R22 ;  /* 0x0000000f030f7224 */ /* 0x000fe400078e0216 */
[----:B------:R-:W-:-:S03]  /*0380*/  IMAD.WIDE.U32 R10, R13, c[0x0][0x198], R10 ;  /* 0x000066000d0a7a25 */ /* 0x000fc600078e000a */
[--C-:B------:R-:W-:Y:S01]  /*0390*/  SHF.R.S32.HI R25, RZ, 0x1f, R15.reuse ;  /* 0x0000001fff197819 */ /* 0x100fe2000001140f */
[----:B------:R-:W-:Y:S01]  /*03a0*/  IMAD R17, R13, c[0x0][0x19c], R12 ;  /* 0x000067000d117a24 */ /* 0x000fe200078e020c */
[----:B------:R-:W-:Y:S01]  /*03b0*/  IADD3 R12, P1, R15, R8, RZ ;  /* 0x000000080f0c7210 */ /* 0x000fe20007f3e0ff */
[----:B------:R-:W-:Y:S01]  /*03c0*/  IMAD.IADD R13, R3, 0x1, R15 ;  /* 0x00000001030d7824 */ /* 0x000fe200078e020f */
[----:B------:R-:W-:Y:S01]  /*03d0*/  IADD3 R15, P2, R15, R10, RZ ;  /* 0x0000000a0f0f7210 */ /* 0x000fe20007f5e0ff */
[----:B------:R-:W-:Y:S01]  /*03e0*/  IMAD.IADD R26, R11, 0x1, R17 ;  /* 0x000000010b1a7824 */ /* 0x000fe200078e0211 */
[----:B------:R-:W-:Y:S02]  /*03f0*/  IADD3.X R11, R25, R4, RZ, P1, !PT ;  /* 0x00000004190b7210 */ /* 0x000fe40000ffe4ff */
        /* <DEDUP_REMOVED lines=21> */
[----:B------:R-:W-:Y:S02]  /*0550*/  FMUL.FTZ R27, R26, R24 ;  /* 0x000000181a1b7220 */ /* 0x000fe40000410000 */
        /* <DEDUP_REMOVED lines=16> */
.L_x_283:
[----:B------:R-:W-:Y:S05]  /*0660*/  BSYNC B0 ;  /* 0x0000000000007941 */ /* 0x000fea0003800000 */
.L_x_282:
        /* <DEDUP_REMOVED lines=9> */
[----:B------:R-:W-:Y:S05]  /*0700*/  CALL.REL.NOINC `($__internal_3_$__cuda_sm20_div_s64) ;  /* 0x000008c000007944 */ /* 0x000fea0003c00000 */
        /* <DEDUP_REMOVED lines=9> */
.L_x_285:
        /* <DEDUP_REMOVED lines=9> */
[----:B------:R-:W-:Y:S01]  /*0830*/  IMAD.HI.U32 R7, R7, R11, R6 ;  /* 0x0000000b07077227 */ /* 0x000fe200078e0006 */
[----:B------:R-:W-:-:S05]  /*0840*/  HFMA2.MMA R11, -RZ, RZ, 0, 0 ;  /* 0x00000000ff0b7435 */ /* 0x000fca00000001ff */
        /* <DEDUP_REMOVED lines=11> */
.L_x_286:
        /* <DEDUP_REMOVED lines=24> */
.L_x_289:
[--C-:B0-----:R-:W-:Y:S01]  /*0a80*/  SHF.R.S32.HI R15, RZ, 0x1f, R14.reuse ;  /* 0x0000001fff0f7819 */ /* 0x101fe2000001140e */
        /* <DEDUP_REMOVED lines=12> */
[----:B------:R0:W2:Y:S01]  /*0b50*/  LDG.E.U16.CONSTANT R22, [R22.64] ;  /* 0x0000000616167981 */ /* 0x0000a2000c1e9500 */
[----:B------:R-:W-:-:S04]  /*0b60*/  IMAD.WIDE.U32 R24, R0, c[0x0][0x1a0], R16 ;  /* 0x0000680000187a25 */ /* 0x000fc800078e0010 */
[----:B------:R-:W-:Y:S01]  /*0b70*/  IMAD.X R21, R23, 0x1, R27, P1 ;  /* 0x0000000117157824 */ /* 0x000fe200008e061b */
[----:B------:R-:W-:Y:S01]  /*0b80*/  LEA R28, P1, R24, c[0x0][0x170], 0x1 ;  /* 0x00005c00181c7a11 */ /* 0x000fe200078208ff */
[----:B------:R-:W-:-:S03]  /*0b90*/  IMAD.IADD R29, R29, 0x1, R25 ;  /* 0x000000011d1d7824 */ /* 0x000fc600078e0219 */
[----:B------:R-:W3:Y:S02]  /*0ba0*/  LDG.E.U16.CONSTANT R20, [R20.64] ;  /* 0x0000000614147981 */ /* 0x000ee4000c1e9500 */
[----:B------:R-:W-:Y:S02]  /*0bb0*/  LEA.HI.X R29, R24, c[0x0][0x174], R29, 0x1, P1 ;  /* 0x00005d00181d7a11 */ /* 0x000fe400008f0c1d */
[----:B0-----:R-:W4:Y:S04]  /*0bc0*/  LDG.E.U16 R23, [R18.64] ;  /* 0x0000000612177981 */ /* 0x001f28000c1e1500 */
[----:B------:R-:W5:Y:S01]  /*0bd0*/  LDG.E.U16 R25, [R28.64] ;  /* 0x000000061c197981 */ /* 0x000f62000c1e1500 */
[----:B--2---:R-:W-:Y:S02]  /*0be0*/  HADD2.F32 R24, -RZ, R22.H0_H0 ;  /* 0x20000016ff187230 */ /* 0x004fe40000004100 */
[----:B---3--:R-:W-:-:S02]  /*0bf0*/  HADD2.F32 R26, -RZ, R20.H0_H0 ;  /* 0x20000014ff1a7230 */ /* 0x008fc40000004100 */
        /* <DEDUP_REMOVED lines=11> */
[----:B------:R-:W-:Y:S01]  /*0cb0*/  FADD.FTZ R22, R21, -R20 ;  /* 0x8000001415167221 */ /* 0x000fe20000010000 */
[C---:B------:R-:W-:Y:S02]  /*0cc0*/  IADD3 R21, P1, R14.reuse, R12, RZ ;  /* 0x0000000c0e157210 */ /* 0x040fe40007f3e0ff */
[----:B------:R-:W-:Y:S02]  /*0cd0*/  IADD3 R14, R14, c[0x0][0x0], RZ ;  /* 0x000000000e0e7a10 */ /* 0x000fe40007ffe0ff */
[----:B------:R-:W-:Y:S02]  /*0ce0*/  F2FP.PACK_AB R22, R25, R22 ;  /* 0x000000161916723e */ /* 0x000fe400000000ff */
[----:B------:R-:W-:-:S03]  /*0cf0*/  IADD3.X R24, R15, R7, RZ, P1, !PT ;  /* 0x000000070f187210 */ /* 0x000fc60000ffe4ff */
[----:B------:R-:W-:Y:S01]  /*0d00*/  HADD2.F32 R20, -RZ, R22.H1_H1 ;  /* 0x30000016ff147230 */ /* 0x000fe20000004100 */
[----:B------:R0:W-:Y:S04]  /*0d10*/  STG.E.U16 [R18.64], R22 ;  /* 0x0000001612007986 */ /* 0x0001e8000c101506 */
[----:B------:R-:W-:Y:S01]  /*0d20*/  FADD.FTZ R20, R20, R23 ;  /* 0x0000001714147221 */ /* 0x000fe20000010000 */
[----:B------:R-:W-:-:S05]  /*0d30*/  IADD3 R23, P2, R16, R12, RZ ;  /* 0x0000000c10177210 */ /* 0x000fca0007f5e0ff */
[----:B------:R-:W-:Y:S01]  /*0d40*/  IMAD.X R26, R17, 0x1, R7, P2 ;  /* 0x00000001111a7824 */ /* 0x000fe200010e0607 */
[----:B------:R-:W-:Y:S02]  /*0d50*/  LEA R16, P2, R23, c[0x0][0x1b8], 0x1 ;  /* 0x00006e0017107a11 */ /* 0x000fe400078408ff */
[----:B0-----:R-:W-:Y:S02]  /*0d60*/  F2FP.PACK_AB R19, RZ, R20 ;  /* 0x00000014ff13723e */ /* 0x001fe400000000ff */
[----:B------:R-:W-:Y:S02]  /*0d70*/  LEA R20, P1, R21, c[0x0][0x1b8], 0x1 ;  /* 0x00006e0015147a11 */ /* 0x000fe400078208ff */
[----:B------:R-:W-:Y:S01]  /*0d80*/  LEA.HI.X R17, R23, c[0x0][0x1bc], R26, 0x1, P2 ;  /* 0x00006f0017117a11 */ /* 0x000fe200010f0c1a */
[----:B------:R0:W-:Y:S01]  /*0d90*/  STG.E.U16 [R28.64], R19 ;  /* 0x000000131c007986 */ /* 0x0001e2000c101506 */
[----:B------:R-:W-:Y:S02]  /*0da0*/  LEA.HI.X R21, R21, c[0x0][0x1bc], R24, 0x1, P1 ;  /* 0x00006f0015157a11 */ /* 0x000fe400008f0c18 */
[----:B------:R-:W-:-:S02]  /*0db0*/  PRMT R15, R19, 0x7610, R15 ;  /* 0x00007610130f7816 */ /* 0x000fc4000000000f */
[----:B------:R-:W-:Y:S01]  /*0dc0*/  ISETP.GE.AND P1, PT, R14, R3, PT ;  /* 0x000000030e00720c */ /* 0x000fe20003f26270 */
[----:B------:R0:W-:Y:S04]  /*0dd0*/  STG.E.U16 [R20.64], R22 ;  /* 0x0000001614007986 */ /* 0x0001e8000c101506 */
[----:B------:R0:W-:Y:S08]  /*0de0*/  STG.E.U16 [R16.64], R15 ;  /* 0x0000000f10007986 */ /* 0x0001f0000c101506 */
[----:B------:R-:W-:Y:S05]  /*0df0*/  @!P1 BRA `(.L_x_289) ;  /* 0xfffffc8000009947 */ /* 0x000fea000383ffff */
.L_x_288:
[----:B------:R-:W-:Y:S05]  /*0e00*/  BSYNC B0 ;  /* 0x0000000000007941 */ /* 0x000fea0003800000 */
.L_x_287:
        /* <DEDUP_REMOVED lines=13> */
.L_x_290:
[----:B------:R-:W-:-:S05]  /*0ee0*/  SHF.R.S32.HI R3, RZ, 0x1f, R2 ;  /* 0x0000001fff037819 */ /* 0x000fca0000011402 */
        /* <DEDUP_REMOVED lines=14> */
        .weak           $__internal_3_$__cuda_sm20_div_s64
        .type           $__internal_3_$__cuda_sm20_div_s64,@function
        .size           $__internal_3_$__cuda_sm20_div_s64,(.L_x_435 - $__internal_3_$__cuda_sm20_div_s64)
$__internal_3_$__cuda_sm20_div_s64:
        /* <DEDUP_REMOVED lines=37> */
[----:B------:R-:W-:Y:S01]  /*1220*/  IMAD.X R17, RZ, RZ, ~R13, P4 ;  /* 0x000000ffff117224 */ /* 0x000fe200020e0e0d */
[----:B------:R-:W-:-:S03]  /*1230*/  IADD3.X R15, R14, R11, RZ, P0, !PT ;  /* 0x0000000b0e0f7210 */ /* 0x000fc600007fe4ff */
        /* <DEDUP_REMOVED lines=43> */
[----:B------:R-:W-:Y:S06]  /*14f0*/  RET.REL.NODEC R10 `(_ZN4vllm38concat_and_cache_mla_rope_fused_kernelIN3c104HalfELb1E13__nv_bfloat16S3_LNS_18Fp8KVCacheDataTypeE0EEEvPKlPT_S8_PKS7_SA_illlliPT2_S6_iiiiPKf) ;  /* 0xffffeb000a007950 */ /* 0x000fec0003c3ffff */
.L_x_291:
        /* <DEDUP_REMOVED lines=16> */
.L_x_435:


//--------------------- .text._ZN4vllm38concat_and_cache_mla_rope_fused_kernelIfLb0E13__nv_bfloat16S1_LNS_18Fp8KVCacheDataTypeE0EEEvPKlPT_S6_PKS5_S8_illlliPT2_S4_iiiiPKf --------------------------
	.section	.text._ZN4vllm38concat_and_cache_mla_rope_fused_kernelIfLb0E13__nv_bfloat16S1_LNS_18Fp8KVCacheDataTypeE0EEEvPKlPT_S6_PKS5_S8_illlliPT2_S4_iiiiPKf,"ax",@progbits
	.sectioninfo	@"SHI_REGISTERS=32"
	.align	128
        .global         _ZN4vllm38concat_and_cache_mla_rope_fused_kernelIfLb0E13__nv_bfloat16S1_LNS_18Fp8KVCacheDataTypeE0EEEvPKlPT_S6_PKS5_S8_illlliPT2_S4_iiiiPKf
        .type           _ZN4vllm38concat_and_cache_mla_rope_fused_kernelIfLb0E13__nv_bfloat16S1_LNS_18Fp8KVCacheDataTypeE0EEEvPKlPT_S6_PKS5_S8_illlliPT2_S4_iiiiPKf,@function
        .size           _ZN4vllm38concat_and_cache_mla_rope_fused_kernelIfLb0E13__nv_bfloat16S1_LNS_18Fp8KVCacheDataTypeE0EEEvPKlPT_S6_PKS5_S8_illlliPT2_S4_iiiiPKf,(.L_x_436 - _ZN4vllm38concat_and_cache_mla_rope_fused_kernelIfLb0E13__nv_bfloat16S1_LNS_18Fp8KVCacheDataTypeE0EEEvPKlPT_S6_PKS5_S8_illlliPT2_S4_iiiiPKf)
        .other          _ZN4vllm38concat_and_cache_mla_rope_fused_kernelIfLb0E13__nv_bfloat16S1_LNS_18Fp8KVCacheDataTypeE0EEEvPKlPT_S6_PKS5_S8_illlliPT2_S4_iiiiPKf,@"STO_CUDA_ENTRY STV_DEFAULT"
_ZN4vllm38concat_and_cache_mla_rope_fused_kernelIfLb0E13__nv_bfloat16S1_LNS_18Fp8KVCacheDataTypeE0EEEvPKlPT_S6_PKS5_S8_illlliPT2_S4_iiiiPKf:
.text._ZN4vllm38concat_and_cache_mla_rope_fused_kernelIfLb0E13__nv_bfloat16S1_LNS_18Fp8KVCacheDataTypeE0EEEvPKlPT_S6_PKS5_S8_illlliPT2_S4_iiiiPKf:
        /* <DEDUP_REMOVED lines=35> */
.L_x_294:
[----:B------:R-:W-:Y:S02]  /*0230*/  IABS R10, R4 ;  /* 0x00000004000a7213 */ /* 0x000fe40000000000 */
[----:B------:R-:W-:-:S03]  /*0240*/  IABS R12, R23 ;  /* 0x00000017000c7213 */ /* 0x000fc60000000000 */
[----:B------:R-:W-:Y:S02]  /*0250*/  IMAD.MOV R11, RZ, RZ, -R10 ;  /* 0x000000ffff0b7224 */ /* 0x000fe400078e0a0a */
[----:B------:R-:W-:-:S04]  /*0260*/  IMAD.HI.U32 R10, R17, R12, RZ ;  /* 0x0000000c110a7227 */ /* 0x000fc800078e00ff */
[----:B------:R-:W-:Y:S01]  /*0270*/  IMAD R12, R10, R11, R12 ;  /* 0x0000000b0a0c7224 */ /* 0x000fe200078e020c */
[----:B------:R-:W-:-:S04]  /*0280*/  IABS R11, R4 ;  /* 0x00000004000b7213 */ /* 0x000fc80000000000 */
[----:B------:R-:W-:-:S13]  /*0290*/  ISETP.GT.U32.AND P2, PT, R7, R12, PT ;  /* 0x0000000c0700720c */ /* 0x000fda0003f44070 */
[----:B------:R-:W-:Y:S02]  /*02a0*/  @!P2 IADD3 R12, R12, -R11, RZ ;  /* 0x8000000b0c0ca210 */ /* 0x000fe40007ffe0ff */
[----:B------:R-:W-:Y:S02]  /*02b0*/  LOP3.LUT R11, R23, R4, RZ, 0x3c, !PT ;  /* 0x00000004170b7212 */ /* 0x000fe400078e3cff */
[----:B------:R-:W-:Y:S02]  /*02c0*/  ISETP.GE.U32.AND P1, PT, R12, R7, PT ;  /* 0x000000070c00720c */ /* 0x000fe40003f26070 */
[----:B------:R-:W-:Y:S01]  /*02d0*/  ISETP.GE.AND P3, PT, R11, RZ, PT ;  /* 0x000000ff0b00720c */ /* 0x000fe20003f66270 */
[----:B------:R-:W-:Y:S01]  /*02e0*/  IMAD.MOV.U32 R11, RZ, RZ, R19 ;  /* 0x000000ffff0b7224 */ /* 0x000fe200078e0013 */
[----:B------:R-:W-:-:S09]  /*02f0*/  @!P2 IADD3 R10, R10, 0x1, RZ ;  /* 0x000000010a0aa810 */ /* 0x000fd20007ffe0ff */
[----:B------:R-:W-:-:S05]  /*0300*/  @P1 IADD3 R10, R10, 0x1, RZ ;  /* 0x000000010a0a1810 */ /* 0x000fca0007ffe0ff */
[----:B------:R-:W-:-:S05]  /*0310*/  @!P3 IMAD.MOV R10, RZ, RZ, -R10 ;  /* 0x000000ffff0ab224 */ /* 0x000fca00078e0a0a */
[----:B------:R-:W-:Y:S01]  /*0320*/  SEL R13, R18, R10, !P0 ;  /* 0x0000000a120d7207 */ /* 0x000fe20004000000 */
[----:B------:R-:W-:-:S03]  /*0330*/  IMAD.MOV.U32 R10, RZ, RZ, R8 ;  /* 0x000000ffff0a7224 */ /* 0x000fc600078e0008 */
[--C-:B------:R-:W-:Y:S01]  /*0340*/  SHF.R.S32.HI R12, RZ, 0x1f, R13.reuse ;  /* 0x0000001fff0c7819 */ /* 0x100fe2000001140d */
[----:B0-----:R-:W-:Y:S02]  /*0350*/  IMAD.MOV R25, RZ, RZ, -R13 ;  /* 0x000000ffff197224 */ /* 0x001fe400078e0a0d */
        /* <DEDUP_REMOVED lines=29> */
.L_x_293:
[----:B------:R-:W-:Y:S05]  /*0530*/  BSYNC B0 ;  /* 0x0000000000007941 */ /* 0x000fea0003800000 */
.L_x_292:
        /* <DEDUP_REMOVED lines=9> */
[----:B0-----:R-:W-:Y:S05]  /*05d0*/  CALL.REL.NOINC `($__internal_4_$__cuda_sm20_div_s64) ;  /* 0x0000072000007944 */ /* 0x001fea0003c00000 */
[----:B------:R-:W-:-:S05]  /*05e0*/  IADD3 R12, P0, RZ, -R8, RZ ;  /* 0x80000008ff0c7210 */ /* 0x000fca0007f1e0ff */
[----:B------:R-:W-:Y:S02]  /*05f0*/  IMAD.X R7, RZ, RZ, ~R9, P0 ;  /* 0x000000ffff077224 */ /* 0x000fe400000e0e09 */
[----:B------:R-:W-:-:S04]  /*0600*/  IMAD.WIDE.U32 R22, R12, c[0x0][0x1d4], R10 ;  /* 0x000075000c167a25 */ /* 0x000fc800078e000a */
[----:B------:R-:W-:-:S04]  /*0610*/  IMAD R7, R7, c[0x0][0x1d4], RZ ;  /* 0x0000750007077a24 */ /* 0x000fc800078e02ff */
[----:B------:R-:W-:-:S05]  /*0620*/  IMAD R7, R12, UR4, R7 ;  /* 0x000000040c077c24 */ /* 0x000fca000f8e0207 */
[----:B------:R-:W-:Y:S01]  /*0630*/  IADD3 R7, R23, R7, RZ ;  /* 0x0000000717077210 */ /* 0x000fe20007ffe0ff */
[----:B------:R-:W-:Y:S05]  /*0640*/  BRA `(.L_x_296) ;  /* 0x0000016000007947 */ /* 0x000fea0003800000 */
.L_x_295:
[----:B------:R-:W1:Y:S01]  /*0650*/  I2F.U32.RP R7, c[0x0][0x1d4] ;  /* 0x0000750000077b06 */ /* 0x000e620000209000 */
[----:B------:R-:W-:-:S07]  /*0660*/  ISETP.NE.U32.AND P2, PT, RZ, c[0x0][0x1d4], PT ;  /* 0x00007500ff007a0c */ /* 0x000fce0003f45070 */
[----:B-1----:R-:W1:Y:S02]  /*0670*/  MUFU.RCP R7, R7 ;  /* 0x0000000700077308 */ /* 0x002e640000001000 */
[----:B-1----:R-:W-:Y:S01]  /*0680*/  IADD3 R8, R7, 0xffffffe, RZ ;  /* 0x0ffffffe07087810 */ /* 0x002fe20007ffe0ff */
[----:B------:R-:W-:-:S05]  /*0690*/  IMAD.MOV.U32 R7, RZ, RZ, RZ ;  /* 0x000000ffff077224 */ /* 0x000fca00078e00ff */
[----:B------:R1:W2:Y:S02]  /*06a0*/  F2I.FTZ.U32.TRUNC.NTZ R9, R8 ;  /* 0x0000000800097305 */ /* 0x0002a4000021f000 */
[----:B-1----:R-:W-:Y:S02]  /*06b0*/  IMAD.MOV.U32 R8, RZ, RZ, RZ ;  /* 0x000000ffff087224 */ /* 0x002fe400078e00ff */
[----:B--2---:R-:W-:-:S04]  /*06c0*/  IMAD.MOV R13, RZ, RZ, -R9 ;  /* 0x000000ffff0d7224 */ /* 0x004fc800078e0a09 */
        /* <DEDUP_REMOVED lines=14> */
.L_x_296:
[----:B------:R-:W-:-:S13]  /*07b0*/  ISETP.GE.AND P0, PT, R11, RZ, PT ;  /* 0x000000ff0b00720c */ /* 0x000fda0003f06270 */
[----:B------:R-:W-:Y:S05]  /*07c0*/  @!P0 EXIT ;  /* 0x000000000000894d */ /* 0x000fea0003800000 */
[C---:B------:R-:W-:Y:S01]  /*07d0*/  ISETP.GE.AND P1, PT, R5.reuse, R4, PT ;  /* 0x000000040500720c */ /* 0x040fe20003f26270 */
[----:B------:R-:W-:Y:S01]  /*07e0*/  BSSY B0, `(.L_x_297) ;  /* 0x0000034000007945 */ /* 0x000fe20003800000 */
[----:B------:R-:W-:-:S11]  /*07f0*/  ISETP.GE.AND P0, PT, R5, c[0x0][0x1d0], PT ;  /* 0x0000740005007a0c */ /* 0x000fd60003f06270 */
[----:B------:R-:W-:Y:S05]  /*0800*/  @P1 BRA `(.L_x_298) ;  /* 0x0000031000001947 */ /* 0x000fea0003800000 */
[----:B------:R-:W-:Y:S01]  /*0810*/  IMAD.MOV.U32 R13, RZ, RZ, c[0x0][0x1c8] ;  /* 0x00007200ff0d7624 */ /* 0x000fe200078e00ff */
[----:B------:R-:W-:Y:S01]  /*0820*/  MOV R11, c[0x0][0x1d0] ;  /* 0x00007400000b7a02 */ /* 0x000fe20000000f00 */
[----:B------:R-:W-:Y:S01]  /*0830*/  IMAD R10, R9, c[0x0][0x1c8], RZ ;  /* 0x00007200090a7a24 */ /* 0x000fe200078e02ff */
[----:B------:R-:W-:Y:S01]  /*0840*/  ULDC UR4, c[0x0][0x1cc] ;  /* 0x0000730000047ab9 */ /* 0x000fe20000000800 */
[----:B0-----:R-:W-:Y:S01]  /*0850*/  IMAD R15, R7, c[0x0][0x1cc], RZ ;  /* 0x00007300070f7a24 */ /* 0x001fe200078e02ff */
[----:B------:R-:W-:Y:S01]  /*0860*/  SHF.R.S32.HI R13, RZ, 0x1f, R13 ;  /* 0x0000001fff0d7819 */ /* 0x000fe2000001140d */
[----:B------:R-:W-:Y:S01]  /*0870*/  USHF.R.S32.HI UR4, URZ, 0x1f, UR4 ;  /* 0x0000001f3f047899 */ /* 0x000fe20008011404 */
        /* <DEDUP_REMOVED lines=11> */
.L_x_299:
        /* <DEDUP_REMOVED lines=10> */
[----:B------:R-:W2:Y:S02]  /*09d0*/  LDG.E.CONSTANT R16, [R16.64] ;  /* 0x0000000610107981 */ /* 0x000ea4000c1e9900 */
[----:B------:R-:W-:Y:S01]  /*09e0*/  IMAD.X R21, R17, 0x1, R25, P1 ;  /* 0x0000000111157824 */ /* 0x000fe200008e0619 */
[----:B------:R-:W-:-:S04]  /*09f0*/  LEA.HI.X R13, R18, c[0x0][0x174], R13, 0x2, P2 ;  /* 0x00005d00120d7a11 */ /* 0x000fc800010f140d */
[----:B------:R-:W3:Y:S04]  /*0a00*/  LDG.E.CONSTANT R20, [R20.64] ;  /* 0x0000000614147981 */ /* 0x000ee8000c1e9900 */
[----:B------:R-:W3:Y:S04]  /*0a10*/  LDG.E R29, [R12.64+0x4] ;  /* 0x000004060c1d7981 */ /* 0x000ee8000c1e1900 */
[----:B------:R-:W4:Y:S01]  /*0a20*/  LDG.E R19, [R12.64] ;  /* 0x000000060c137981 */ /* 0x000f22000c1e1900 */
[----:B------:R-:W-:-:S05]  /*0a30*/  IADD3 R26, P1, R14, R10, RZ ;  /* 0x0000000a0e1a7210 */ /* 0x000fca0007f3e0ff */
[----:B------:R-:W-:Y:S01]  /*0a40*/  IMAD.X R15, R15, 0x1, R23, P1 ;  /* 0x000000010f0f7824 */ /* 0x000fe200008e0617 */
[----:B------:R-:W-:-:S04]  /*0a50*/  LEA R14, P1, R26, c[0x0][0x1b8], 0x1 ;  /* 0x00006e001a0e7a11 */ /* 0x000fc800078208ff */
[----:B------:R-:W-:Y:S02]  /*0a60*/  LEA.HI.X R15, R26, c[0x0][0x1bc], R15, 0x1, P1 ;  /* 0x00006f001a0f7a11 */ /* 0x000fe400008f0c0f */
[----:B------:R-:W-:-:S04]  /*0a70*/  IADD3 R27, R27, c[0x0][0x0], RZ ;  /* 0x000000001b1b7a10 */ /* 0x000fc80007ffe0ff */
[----:B------:R-:W-:Y:S01]  /*0a80*/  ISETP.GE.AND P1, PT, R27, R4, PT ;  /* 0x000000041b00720c */ /* 0x000fe20003f26270 */
[-C--:B---3--:R-:W-:Y:S02]  /*0a90*/  FMUL.FTZ R18, R20, R29.reuse ;  /* 0x0000001d14127220 */ /* 0x088fe40000410000 */
[C---:B--2---:R-:W-:Y:S02]  /*0aa0*/  FMUL.FTZ R24, R16.reuse, R29 ;  /* 0x0000001d10187220 */ /* 0x044fe40000410000 */
[-C--:B----4-:R-:W-:Y:S02]  /*0ab0*/  FFMA.FTZ R29, R16, R19.reuse, -R18 ;  /* 0x00000013101d7223 */ /* 0x090fe40000010812 */
[----:B------:R-:W-:-:S03]  /*0ac0*/  FFMA.FTZ R19, R20, R19, R24 ;  /* 0x0000001314137223 */ /* 0x000fc60000010018 */
[----:B------:R0:W-:Y:S04]  /*0ad0*/  STG.E [R12.64], R29 ;  /* 0x0000001d0c007986 */ /* 0x0001e8000c101906 */
[----:B------:R0:W-:Y:S04]  /*0ae0*/  STG.E [R12.64+0x4], R19 ;  /* 0x000004130c007986 */ /* 0x0001e8000c101906 */
[----:B------:R0:W-:Y:S04]  /*0af0*/  STG.E.U16 [R14.64], R29 ;  /* 0x0000001d0e007986 */ /* 0x0001e8000c101506 */
[----:B------:R0:W-:Y:S01]  /*0b00*/  STG.E.U16 [R14.64+0x2], R19 ;  /* 0x000002130e007986 */ /* 0x0001e2000c101506 */
[----:B------:R-:W-:Y:S05]  /*0b10*/  @!P1 BRA `(.L_x_299) ;  /* 0xfffffe1000009947 */ /* 0x000fea000383ffff */
.L_x_298:
[----:B------:R-:W-:Y:S05]  /*0b20*/  BSYNC B0 ;  /* 0x0000000000007941 */ /* 0x000fea0003800000 */
.L_x_297:
[----:B------:R-:W-:Y:S05]  /*0b30*/  @P0 EXIT ;  /* 0x000000000000094d */ /* 0x000fea0003800000 */
[----:B------:R-:W-:Y:S01]  /*0b40*/  MOV R0, c[0x0][0x1c8] ;  /* 0x0000720000007a02 */ /* 0x000fe20000000f00 */
[----:B------:R-:W-:Y:S01]  /*0b50*/  ULDC UR4, c[0x0][0x1cc] ;  /* 0x0000730000047ab9 */ /* 0x000fe20000000800 */
[----:B------:R-:W-:Y:S01]  /*0b60*/  IMAD.WIDE.U32 R2, R8, c[0x0][0x1c8], RZ ;  /* 0x0000720008027a25 */ /* 0x000fe200078e00ff */
[----:B------:R-:W-:Y:S01]  /*0b70*/  USHF.R.S32.HI UR4, URZ, 0x1f, UR4 ;  /* 0x0000001f3f047899 */ /* 0x000fe20008011404 */
[----:B------:R-:W-:-:S02]  /*0b80*/  SHF.R.S32.HI R11, RZ, 0x1f, R0 ;  /* 0x0000001fff0b7819 */ /* 0x000fc40000011400 */
[----:B------:R-:W-:Y:S02]  /*0b90*/  IMAD R0, R9, c[0x0][0x1c8], RZ ;  /* 0x0000720009007a24 */ /* 0x000fe400078e02ff */
[----:B------:R-:W-:Y:S02]  /*0ba0*/  IMAD R7, R7, c[0x0][0x1cc], RZ ;  /* 0x0000730007077a24 */ /* 0x000fe400078e02ff */
[----:B------:R-:W-:Y:S02]  /*0bb0*/  IMAD R11, R11, R8, R0 ;  /* 0x000000080b0b7224 */ /* 0x000fe400078e0200 */
[----:B------:R-:W-:Y:S02]  /*0bc0*/  IMAD R7, R22, UR4, R7 ;  /* 0x0000000416077c24 */ /* 0x000fe4000f8e0207 */
[----:B------:R-:W-:-:S04]  /*0bd0*/  IMAD.IADD R3, R11, 0x1, R3 ;  /* 0x000000010b037824 */ /* 0x000fc800078e0203 */
[----:B------:R-:W-:-:S04]  /*0be0*/  IMAD.WIDE.U32 R22, R22, c[0x0][0x1cc], R2 ;  /* 0x0000730016167a25 */ /* 0x000fc800078e0002 */
[----:B------:R-:W-:Y:S02]  /*0bf0*/  IMAD.IADD R7, R7, 0x1, R23 ;  /* 0x0000000107077824 */ /* 0x000fe400078e0217 */
.L_x_300:
        /* <DEDUP_REMOVED lines=16> */
        .weak           $__internal_4_$__cuda_sm20_div_s64
        .type           $__internal_4_$__cuda_sm20_div_s64,@function
        .size           $__internal_4_$__cuda_sm20_div_s64,(.L_x_436 - $__internal_4_$__cuda_sm20_div_s64)
$__internal_4_$__cuda_sm20_div_s64:
        /* <DEDUP_REMOVED lines=21> */
[----:B------:R-:W-:-:S04]  /*0e50*/  IADD3 R17, P2, R21, R16, RZ ;  /* 0x0000001015117210 */ /* 0x000fc80007f5e0ff */
[----:B------:R-:W-:Y:S01]  /*0e60*/  IADD3.X R7, R7, R15, RZ, P0, !PT ;  /* 0x0000000f07077210 */ /* 0x000fe200007fe4ff */
        /* <DEDUP_REMOVED lines=31> */
[----:B------:R-:W-:-:S05]  /*1060*/  IMAD R14, R19, R8, R15 ;  /* 0x00000008130e7224 */ /* 0x000fca00078e020f */
[----:B------:R-:W-:Y:S02]  /*1070*/  IADD3.X R15, ~R14, R13, RZ, P1, !PT ;  /* 0x0000000d0e0f7210 */ /* 0x000fe40000ffe5ff */
[----:B------:R-:W-:Y:S02]  /*1080*/  IADD3 R7, P1, R21, -R8, RZ ;  /* 0x8000000815077210 */ /* 0x000fe40007f3e0ff */
[----:B------:R-:W-:Y:S02]  /*1090*/  ISETP.GE.U32.AND.EX P0, PT, R15, R9, PT, P0 ;  /* 0x000000090f00720c */ /* 0x000fe40003f06100 */
[----:B------:R-:W-:Y:S01]  /*10a0*/  IADD3 R14, P2, R17, 0x1, RZ ;  /* 0x00000001110e7810 */ /* 0x000fe20007f5e0ff */
[----:B------:R-:W-:Y:S01]  /*10b0*/  IMAD.X R13, R15, 0x1, ~R9, P1 ;  /* 0x000000010f0d7824 */ /* 0x000fe200008e0e09 */
[----:B------:R-:W-:Y:S02]  /*10c0*/  SEL R7, R7, R21, P0 ;  /* 0x0000001507077207 */ /* 0x000fe40000000000 */
[----:B------:R-:W-:Y:S01]  /*10d0*/  SEL R17, R14, R17, P0 ;  /* 0x000000110e117207 */ /* 0x000fe20000000000 */
[----:B------:R-:W-:Y:S01]  /*10e0*/  IMAD.X R16, RZ, RZ, R19, P2 ;  /* 0x000000ffff107224 */ /* 0x000fe200010e0613 */
[----:B------:R-:W-:-:S02]  /*10f0*/  SEL R13, R13, R15, P0 ;  /* 0x0000000f0d0d7207 */ /* 0x000fc40000000000 */
        /* <DEDUP_REMOVED lines=18> */
[----:B------:R-:W-:Y:S06]  /*1220*/  RET.REL.NODEC R12 `(_ZN4vllm38concat_and_cache_mla_rope_fused_kernelIfLb0E13__nv_bfloat16S1_LNS_18Fp8KVCacheDataTypeE0EEEvPKlPT_S6_PKS5_S8_illlliPT2_S4_iiiiPKf) ;  /* 0xffffedd00c007950 */ /* 0x000fec0003c3ffff */
.L_x_301:
        /* <DEDUP_REMOVED lines=13> */
.L_x_436:


//--------------------- .text._ZN4vllm38concat_and_cache_mla_rope_fused_kernelIfLb1E13__nv_bfloat16S1_LNS_18Fp8KVCacheDataTypeE0EEEvPKlPT_S6_PKS5_S8_illlliPT2_S4_iiiiPKf --------------------------
	.section	.text._ZN4vllm38concat_and_cache_mla_rope_fused_kernelIfLb1E13__nv_bfloat16S1_LNS_18Fp8KVCacheDataTypeE0EEEvPKlPT_S6_PKS5_S8_illlliPT2_S4_iiiiPKf,"ax",@progbits
	.sectioninfo	@"SHI_REGISTERS=32"
	.align	128
        .global         _ZN4vllm38concat_and_cache_mla_rope_fused_kernelIfLb1E13__nv_bfloat16S1_LNS_18Fp8KVCacheDataTypeE0EEEvPKlPT_S6_PKS5_S8_illlliPT2_S4_iiiiPKf
        .type           _ZN4vllm38concat_and_cache_mla_rope_fused_kernelIfLb1E13__nv_bfloat16S1_LNS_18Fp8KVCacheDataTypeE0EEEvPKlPT_S6_PKS5_S8_illlliPT2_S4_iiiiPKf,@function
        .size           _ZN4vllm38concat_and_cache_mla_rope_fused_kernelIfLb1E13__nv_bfloat16S1_LNS_18Fp8KVCacheDataTypeE0EEEvPKlPT_S6_PKS5_S8_illlliPT2_S4_iiiiPKf,(.L_x_437 - _ZN4vllm38concat_and_cache_mla_rope_fused_kernelIfLb1E13__nv_bfloat16S1_LNS_18Fp8KVCacheDataTypeE0EEEvPKlPT_S6_PKS5_S8_illlliPT2_S4_iiiiPKf)
        .other          _ZN4vllm38concat_and_cache_mla_rope_fused_kernelIfLb1E13__nv_bfloat16S1_LNS_18Fp8KVCacheDataTypeE0EEEvPKlPT_S6_PKS5_S8_illlliPT2_S4_iiiiPKf,@"STO_CUDA_ENTRY STV_DEFAULT"
_ZN4vllm38concat_and_cache_mla_rope_fused_kernelIfLb1E13__nv_bfloat16S1_LNS_18Fp8KVCacheDataTypeE0EEEvPKlPT_S6_PKS5_S8_illlliPT2_S4_iiiiPKf:
.text._ZN4vllm38concat_and_cache_mla_rope_fused_kernelIfLb1E13__nv_bfloat16S1_LNS_18Fp8KVCacheDataTypeE0EEEvPKlPT_S6_PKS5_S8_illlliPT2_S4_iiiiPKf:
        /* <DEDUP_REMOVED lines=35> */
.L_x_304:
        /* <DEDUP_REMOVED lines=8> */
[----:B------:R-:W-:Y:S02]  /*02b0*/  @!P2 IADD3 R10, R10, 0x1, RZ ;  /* 0x000000010a0aa810 */ /* 0x000fe40007ffe0ff */
[----:B------:R-:W-:Y:S02]  /*02c0*/  ISETP.GE.U32.AND P1, PT, R11, R18, PT ;  /* 0x000000120b00720c */ /* 0x000fe40003f26070 */
[----:B------:R-:W-:-:S04]  /*02d0*/  LOP3.LUT R11, R22, R3, RZ, 0x3c, !PT ;  /* 0x00000003160b7212 */ /* 0x000fc800078e3cff */
[----:B------:R-:W-:Y:S01]  /*02e0*/  ISETP.GE.AND P3, PT, R11, RZ, PT ;  /* 0x000000ff0b00720c */ /* 0x000fe20003f66270 */
[----:B------:R-:W-:-:S06]  /*02f0*/  IMAD.MOV.U32 R11, RZ, RZ, R21 ;  /* 0x000000ffff0b7224 */ /* 0x000fcc00078e0015 */
[----:B------:R-:W-:-:S06]  /*0300*/  @P1 IADD3 R10, R10, 0x1, RZ ;  /* 0x000000010a0a1810 */ /* 0x000fcc0007ffe0ff */
[----:B------:R-:W-:-:S05]  /*0310*/  @!P3 IMAD.MOV R10, RZ, RZ, -R10 ;  /* 0x000000ffff0ab224 */ /* 0x000fca00078e0a0a */
[----:B0-----:R-:W-:Y:S01]  /*0320*/  SEL R15, R20, R10, !P0 ;  /* 0x0000000a140f7207 */ /* 0x001fe20004000000 */
[----:B------:R-:W-:-:S03]  /*0330*/  IMAD.MOV.U32 R10, RZ, RZ, R6 ;  /* 0x000000ffff0a7224 */ /* 0x000fc600078e0006 */
[--C-:B------:R-:W-:Y:S01]  /*0340*/  SHF.R.S32.HI R12, RZ, 0x1f, R15.reuse ;  /* 0x0000001fff0c7819 */ /* 0x100fe2000001140f */
[----:B------:R-:W-:-:S04]  /*0350*/  IMAD.MOV R17, RZ, RZ, -R15 ;  /* 0x000000ffff117224 */ /* 0x000fc800078e0a0f */
[----:B------:R-:W-:Y:S02]  /*0360*/  IMAD R17, R3, R17, R22 ;  /* 0x0000001103117224 */ /* 0x000fe400078e0216 */
[----:B------:R-:W-:Y:S02]  /*0370*/  IMAD R14, R12, c[0x0][0x198], RZ ;  /* 0x000066000c0e7a24 */ /* 0x000fe400078e02ff */
[----:B------:R-:W-:Y:S01]  /*0380*/  IMAD.WIDE.U32 R12, R15, c[0x0][0x198], R10 ;  /* 0x000066000f0c7a25 */ /* 0x000fe200078e000a */
[--C-:B------:R-:W-:Y:S02]  /*0390*/  SHF.R.S32.HI R27, RZ, 0x1f, R17.reuse ;  /* 0x0000001fff1b7819 */ /* 0x100fe40000011411 */
[----:B------:R-:W-:Y:S01]  /*03a0*/  IADD3 R11, P1, R17, R8, RZ ;  /* 0x00000008110b7210 */ /* 0x000fe20007f3e0ff */
[----:B------:R-:W-:Y:S01]  /*03b0*/  IMAD R29, R15, c[0x0][0x19c], R14 ;  /* 0x000067000f1d7a24 */ /* 0x000fe200078e020e */
[----:B------:R-:W-:Y:S01]  /*03c0*/  IADD3 R15, P2, R17, R12, RZ ;  /* 0x0000000c110f7210 */ /* 0x000fe20007f5e0ff */
[----:B------:R-:W-:-:S02]  /*03d0*/  IMAD.IADD R25, R3, 0x1, R17 ;  /* 0x0000000103197824 */ /* 0x000fc400078e0211 */
[----:B------:R-:W-:Y:S01]  /*03e0*/  IMAD.X R14, R27, 0x1, R4, P1 ;  /* 0x000000011b0e7824 */ /* 0x000fe200008e0604 */
[----:B------:R-:W-:Y:S01]  /*03f0*/  LEA R10, P1, R11, c[0x0][0x180], 0x2 ;  /* 0x000060000b0a7a11 */ /* 0x000fe200078210ff */
[----:B------:R-:W-:Y:S01]  /*0400*/  IMAD.IADD R24, R13, 0x1, R29 ;  /* 0x000000010d187824 */ /* 0x000fe200078e021d */
[----:B------:R-:W-:Y:S02]  /*0410*/  IADD3 R17, P3, R25, R12, RZ ;  /* 0x0000000c19117210 */ /* 0x000fe40007f7e0ff */
[----:B------:R-:W-:Y:S02]  /*0420*/  LEA.HI.X R11, R11, c[0x0][0x184], R14, 0x2, P1 ;  /* 0x000061000b0b7a11 */ /* 0x000fe400008f140e */
[----:B------:R-:W-:Y:S02]  /*0430*/  IADD3.X R26, R27, R24, RZ, P2, !PT ;  /* 0x000000181b1a7210 */ /* 0x000fe400017fe4ff */
        /* <DEDUP_REMOVED lines=20> */
.L_x_303:
[----:B------:R-:W-:Y:S05]  /*0580*/  BSYNC B0 ;  /* 0x0000000000007941 */ /* 0x000fea0003800000 */
.L_x_302:
        /* <DEDUP_REMOVED lines=9> */
[----:B0-----:R-:W-:Y:S05]  /*0620*/  CALL.REL.NOINC `($__internal_5_$__cuda_sm20_div_s64) ;  /* 0x000007d000007944 */ /* 0x001fea0003c00000 */
        /* <DEDUP_REMOVED lines=9> */
.L_x_305:
        /* <DEDUP_REMOVED lines=9> */
[----:B------:R-:W-:-:S04]  /*0750*/  IMAD.HI.U32 R7, R7, R11, R6 ;  /* 0x0000000b07077227 */ /* 0x000fc800078e0006 */
[----:B------:R-:W-:Y:S02]  /*0760*/  IMAD.MOV.U32 R11, RZ, RZ, RZ ;  /* 0x000000ffff0b7224 */ /* 0x000fe400078e00ff */
[----:B------:R-:W-:-:S05]  /*0770*/  IMAD.HI.U32 R10, R7, R12, RZ ;  /* 0x0000000c070a7227 */ /* 0x000fca00078e00ff */
[----:B------:R-:W-:-:S05]  /*0780*/  IADD3 R7, -R10, RZ, RZ ;  /* 0x000000ff0a077210 */ /* 0x000fca0007ffe1ff */
        /* <DEDUP_REMOVED lines=9> */
.L_x_306:
        /* <DEDUP_REMOVED lines=12> */
[----:B0-----:R-:W-:Y:S01]  /*08e0*/  IMAD R15, R5, c[0x0][0x1cc], RZ ;  /* 0x00007300050f7a24 */ /* 0x001fe200078e02ff */
[----:B------:R-:W-:Y:S02]  /*08f0*/  SHF.R.S32.HI R13, RZ, 0x1f, R13 ;  /* 0x0000001fff0d7819 */ /* 0x000fe4000001140d */
[----:B------:R-:W-:Y:S01]  /*0900*/  SHF.R.S32.HI R14, RZ, 0x1f, R3 ;  /* 0x0000001fff0e7819 */ /* 0x000fe20000011403 */
[----:B------:R-:W-:Y:S01]  /*0910*/  IMAD R7, R7, R10, R12 ;  /* 0x0000000a07077224 */ /* 0x000fe200078e020c */
[----:B------:R-:W-:Y:S01]  /*0920*/  MOV R16, R2 ;  /* 0x0000000200107202 */ /* 0x000fe20000000f00 */
[----:B------:R-:W-:Y:S01]  /*0930*/  IMAD.MOV.U32 R12, RZ, RZ, c[0x0][0x1d0] ;  /* 0x00007400ff0c7624 */ /* 0x000fe200078e00ff */
[----:B------:R-:W-:-:S03]  /*0940*/  SHF.L.U64.HI R27, R3, 0x2, R14 ;  /* 0x00000002031b7819 */ /* 0x000fc6000001020e */
[----:B------:R-:W-:-:S04]  /*0950*/  IMAD.WIDE.U32 R12, R10, c[0x0][0x1c8], R12 ;  /* 0x000072000a0c7a25 */ /* 0x000fc800078e000c */
[----:B------:R-:W-:Y:S02]  /*0960*/  IMAD.IADD R13, R13, 0x1, R7 ;  /* 0x000000010d0d7824 */ /* 0x000fe400078e0207 */
[C---:B------:R-:W-:Y:S02]  /*0970*/  IMAD R7, R6.reuse, UR4, R15 ;  /* 0x0000000406077c24 */ /* 0x040fe4000f8e020f */
[----:B------:R-:W-:-:S04]  /*0980*/  IMAD.WIDE.U32 R12, R6, c[0x0][0x1cc], R12 ;  /* 0x00007300060c7a25 */ /* 0x000fc800078e000c */
[----:B------:R-:W-:Y:S02]  /*0990*/  IMAD.IADD R7, R13, 0x1, R7 ;  /* 0x000000010d077824 */ /* 0x000fe400078e0207 */
.L_x_309:
        /* <DEDUP_REMOVED lines=10> */
[--C-:B------:R-:W-:Y:S02]  /*0a40*/  SHF.R.S32.HI R19, RZ, 0x1f, R18.reuse ;  /* 0x0000001fff137819 */ /* 0x100fe40000011412 */
[----:B------:R-:W-:Y:S02]  /*0a50*/  LEA.HI.X R15, R20, c[0x0][0x174], R15, 0x2, P2 ;  /* 0x00005d00140f7a11 */ /* 0x000fe400010f140f */
[----:B------:R-:W-:Y:S01]  /*0a60*/  LEA R20, P1, R3, R22, 0x2 ;  /* 0x0000001603147211 */ /* 0x000fe200078210ff */
[----:B------:R-:W-:Y:S01]  /*0a70*/  IMAD.WIDE.U32 R24, R0, c[0x0][0x1a0], R18 ;  /* 0x0000680000187a25 */ /* 0x000fe200078e0012 */
[----:B------:R-:W2:Y:S03]  /*0a80*/  LDG.E.CONSTANT R22, [R22.64] ;  /* 0x0000000616167981 */ /* 0x000ea6000c1e9900 */
[----:B------:R-:W-:Y:S01]  /*0a90*/  IMAD.X R21, R23, 0x1, R27, P1 ;  /* 0x0000000117157824 */ /* 0x000fe200008e061b */
[----:B------:R-:W-:Y:S01]  /*0aa0*/  LEA R28, P1, R24, c[0x0][0x170], 0x2 ;  /* 0x00005c00181c7a11 */ /* 0x000fe200078210ff */
[----:B------:R-:W-:-:S03]  /*0ab0*/  IMAD.IADD R29, R29, 0x1, R25 ;  /* 0x000000011d1d7824 */ /* 0x000fc600078e0219 */
[----:B------:R-:W3:Y:S02]  /*0ac0*/  LDG.E.CONSTANT R20, [R20.64] ;  /* 0x0000000614147981 */ /* 0x000ee4000c1e9900 */
[----:B------:R-:W-:Y:S02]  /*0ad0*/  LEA.HI.X R29, R24, c[0x0][0x174], R29, 0x2, P1 ;  /* 0x00005d00181d7a11 */ /* 0x000fe400008f141d */
[----:B------:R-:W4:Y:S04]  /*0ae0*/  LDG.E R24, [R14.64] ;  /* 0x000000060e187981 */ /* 0x000f28000c1e1900 */
[----:B------:R-:W3:Y:S02]  /*0af0*/  LDG.E R26, [R28.64] ;  /* 0x000000061c1a7981 */ /* 0x000ee4000c1e1900 */
[----:B---3--:R-:W-:-:S02]  /*0b00*/  FMUL.FTZ R25, R20, R26 ;  /* 0x0000001a14197220 */ /* 0x008fc40000410000 */
[C---:B--2---:R-:W-:Y:S02]  /*0b10*/  FMUL.FTZ R23, R22.reuse, R26 ;  /* 0x0000001a16177220 */ /* 0x044fe40000410000 */
[----:B----4-:R-:W-:Y:S01]  /*0b20*/  FFMA.FTZ R25, R22, R24, -R25 ;  /* 0x0000001816197223 */ /* 0x010fe20000010819 */
[----:B------:R-:W-:Y:S01]  /*0b30*/  IADD3 R22, P1, R16, R12, RZ ;  /* 0x0000000c10167210 */ /* 0x000fe20007f3e0ff */
[----:B------:R-:W-:-:S04]  /*0b40*/  FFMA.FTZ R23, R20, R24, R23 ;  /* 0x0000001814177223 */ /* 0x000fc80000010017 */
[----:B------:R-:W-:Y:S01]  /*0b50*/  IMAD.X R21, R17, 0x1, R7, P1 ;  /* 0x0000000111157824 */ /* 0x000fe200008e0607 */
[----:B------:R-:W-:Y:S02]  /*0b60*/  LEA R20, P1, R22, c[0x0][0x1b8], 0x1 ;  /* 0x00006e0016147a11 */ /* 0x000fe400078208ff */
[----:B------:R-:W-:Y:S02]  /*0b70*/  IADD3 R17, P2, R18, R12, RZ ;  /* 0x0000000c12117210 */ /* 0x000fe40007f5e0ff */
[----:B------:R-:W-:Y:S02]  /*0b80*/  LEA.HI.X R21, R22, c[0x0][0x1bc], R21, 0x1, P1 ;  /* 0x00006f0016157a11 */ /* 0x000fe400008f0c15 */
[----:B------:R-:W-:Y:S02]  /*0b90*/  IADD3.X R22, R19, R7, RZ, P2, !PT ;  /* 0x0000000713167210 */ /* 0x000fe400017fe4ff */
[C---:B------:R-:W-:Y:S01]  /*0ba0*/  LEA R18, P1, R17.reuse, c[0x0][0x1b8], 0x1 ;  /* 0x00006e0011127a11 */ /* 0x040fe200078208ff */
[----:B------:R0:W-:Y:S03]  /*0bb0*/  STG.E [R14.64], R25 ;  /* 0x000000190e007986 */ /* 0x0001e6000c101906 */
[----:B------:R-:W-:Y:S01]  /*0bc0*/  LEA.HI.X R19, R17, c[0x0][0x1bc], R22, 0x1, P1 ;  /* 0x00006f0011137a11 */ /* 0x000fe200008f0c16 */
[----:B------:R0:W-:Y:S01]  /*0bd0*/  STG.E [R28.64], R23 ;  /* 0x000000171c007986 */ /* 0x0001e2000c101906 */
[----:B------:R-:W-:-:S03]  /*0be0*/  IADD3 R16, R16, c[0x0][0x0], RZ ;  /* 0x0000000010107a10 */ /* 0x000fc60007ffe0ff */
[----:B------:R0:W-:Y:S04]  /*0bf0*/  STG.E.U16 [R20.64], R25 ;  /* 0x0000001914007986 */ /* 0x0001e8000c101506 */
[----:B------:R0:W-:Y:S01]  /*0c00*/  STG.E.U16 [R18.64], R23 ;  /* 0x0000001712007986 */ /* 0x0001e2000c101506 */
[----:B------:R-:W-:-:S13]  /*0c10*/  ISETP.GE.AND P1, PT, R16, R3, PT ;  /* 0x000000031000720c */ /* 0x000fda0003f26270 */
[----:B0-----:R-:W-:Y:S05]  /*0c20*/  @!P1 BRA `(.L_x_309) ;  /* 0xfffffd7000009947 */ /* 0x001fea000383ffff */
.L_x_308:
[----:B------:R-:W-:Y:S05]  /*0c30*/  BSYNC B0 ;  /* 0x0000000000007941 */ /* 0x000fea0003800000 */
.L_x_307:
        /* <DEDUP_REMOVED lines=13> */
.L_x_310:
        /* <DEDUP_REMOVED lines=15> */
        .weak           $__internal_5_$__cuda_sm20_div_s64
        .type           $__internal_5_$__cuda_sm20_div_s64,@function
        .size           $__internal_5_$__cuda_sm20_div_s64,(.L_x_437 - $__internal_5_$__cuda_sm20_div_s64)
$__internal_5_$__cuda_sm20_div_s64:
        /* <DEDUP_REMOVED lines=82> */
[----:B------:R-:W-:Y:S06]  /*1320*/  RET.REL.NODEC R10 `(_ZN4vllm38concat_and_cache_mla_rope_fused_kernelIfLb1E13__nv_bfloat16S1_LNS_18Fp8KVCacheDataTypeE0EEEvPKlPT_S6_PKS5_S8_illlliPT2_S4_iiiiPKf) ;  /* 0xffffecd00a007950 */ /* 0x000fec0003c3ffff */
.L_x_311:
        /* <DEDUP_REMOVED lines=13> */
.L_x_437:


//--------------------- .text._ZN4vllm38concat_and_cache_mla_rope_fused_kernelIN3c108BFloat16ELb0EttLNS_18Fp8KVCacheDataTypeE0EEEvPKlPT_S7_PKS6_S9_illlliPT2_S5_iiiiPKf --------------------------
	.section	.text._ZN4vllm38concat_and_cache_mla_rope_fused_kernelIN3c108BFloat16ELb0EttLNS_18Fp8KVCacheDataTypeE0EEEvPKlPT_S7_PKS6_S9_illlliPT2_S5_iiiiPKf,"ax",@progbits
	.sectioninfo	@"SHI_REGISTERS=32"
	.align	128
        .global         _ZN4vllm38concat_and_cache_mla_rope_fused_kernelIN3c108BFloat16ELb0EttLNS_18Fp8KVCacheDataTypeE0EEEvPKlPT_S7_PKS6_S9_illlliPT2_S5_iiiiPKf
        .type           _ZN4vllm38concat_and_cache_mla_rope_fused_kernelIN3c108BFloat16ELb0EttLNS_18Fp8KVCacheDataTypeE0EEEvPKlPT_S7_PKS6_S9_illlliPT2_S5_iiiiPKf,@function
        .size           _ZN4vllm38concat_and_cache_mla_rope_fused_kernelIN3c108BFloat16ELb0EttLNS_18Fp8KVCacheDataTypeE0EEEvPKlPT_S7_PKS6_S9_illlliPT2_S5_iiiiPKf,(.L_x_438 - _ZN4vllm38concat_and_cache_mla_rope_fused_kernelIN3c108BFloat16ELb0EttLNS_18Fp8KVCacheDataTypeE0EEEvPKlPT_S7_PKS6_S9_illlliPT2_S5_iiiiPKf)
        .other          _ZN4vllm38concat_and_cache_mla_rope_fused_kernelIN3c108BFloat16ELb0EttLNS_18Fp8KVCacheDataTypeE0EEEvPKlPT_S7_PKS6_S9_illlliPT2_S5_iiiiPKf,@"STO_CUDA_ENTRY STV_DEFAULT"
_ZN4vllm38concat_and_cache_mla_rope_fused_kernelIN3c108BFloat16ELb0EttLNS_18Fp8KVCacheDataTypeE0EEEvPKlPT_S7_PKS6_S9_illlliPT2_S5_iiiiPKf:
.text._ZN4vllm38concat_and_cache_mla_rope_fused_kernelIN3c108BFloat16ELb0EttLNS_18Fp8KVCacheDataTypeE0EEEvPKlPT_S7_PKS6_S9_illlliPT2_S5_iiiiPKf:
        /* <DEDUP_REMOVED lines=35> */
.L_x_314:
        /* <DEDUP_REMOVED lines=62> */
.L_x_313:
[----:B------:R-:W-:Y:S05]  /*0610*/  BSYNC B0 ;  /* 0x0000000000007941 */ /* 0x000fea0003800000 */
.L_x_312:
        /* <DEDUP_REMOVED lines=9> */
[----:B------:R-:W-:Y:S05]  /*06b0*/  CALL.REL.NOINC `($__internal_6_$__cuda_sm20_div_s64) ;  /* 0x0000082000007944 */ /* 0x000fea0003c00000 */
[----:B------:R-:W-:-:S05]  /*06c0*/  IADD3 R12, P0, RZ, -R8, RZ ;  /* 0x80000008ff0c7210 */ /* 0x000fca0007f1e0ff */
[----:B------:R-:W-:Y:S02]  /*06d0*/  IMAD.X R7, RZ, RZ, ~R9, P0 ;  /* 0x000000ffff077224 */ /* 0x000fe400000e0e09 */
[----:B------:R-:W-:-:S04]  /*06e0*/  IMAD.WIDE.U32 R22, R12, c[0x0][0x1d4], R10 ;  /* 0x000075000c167a25 */ /* 0x000fc800078e000a */
[----:B------:R-:W-:-:S04]  /*06f0*/  IMAD R7, R7, c[0x0][0x1d4], RZ ;  /* 0x0000750007077a24 */ /* 0x000fc800078e02ff */
[----:B------:R-:W-:-:S04]  /*0700*/  IMAD R7, R12, UR4, R7 ;  /* 0x000000040c077c24 */ /* 0x000fc8000f8e0207 */
[----:B------:R-:W-:Y:S01]  /*0710*/  IMAD.IADD R7, R23, 0x1, R7 ;  /* 0x0000000117077824 */ /* 0x000fe200078e0207 */
[----:B------:R-:W-:Y:S05]  /*0720*/  BRA `(.L_x_316) ;  /* 0x0000016000007947 */ /* 0x000fea0003800000 */
.L_x_315:
        /* <DEDUP_REMOVED lines=22> */
.L_x_316:
        /* <DEDUP_REMOVED lines=24> */
.L_x_319:
        /* <DEDUP_REMOVED lines=47> */
.L_x_318:
[----:B------:R-:W-:Y:S05]  /*0d00*/  BSYNC B0 ;  /* 0x0000000000007941 */ /* 0x000fea0003800000 */
.L_x_317:
        /* <DEDUP_REMOVED lines=13> */
.L_x_320:
        /* <DEDUP_REMOVED lines=16> */
        .weak           $__internal_6_$__cuda_sm20_div_s64
        .type           $__internal_6_$__cuda_sm20_div_s64,@function
        .size           $__internal_6_$__cuda_sm20_div_s64,(.L_x_438 - $__internal_6_$__cuda_sm20_div_s64)
$__internal_6_$__cuda_sm20_div_s64:
        /* <DEDUP_REMOVED lines=82> */
[----:B------:R-:W-:Y:S06]  /*1400*/  RET.REL.NODEC R12 `(_ZN4vllm38concat_and_cache_mla_rope_fused_kernelIN3c108BFloat16ELb0EttLNS_18Fp8KVCacheDataTypeE0EEEvPKlPT_S7_PKS6_S9_illlliPT2_S5_iiiiPKf) ;  /* 0xffffebf00c007950 */ /* 0x000fec0003c3ffff */
.L_x_321:
        /* <DEDUP_REMOVED lines=15> */
.L_x_438:


//--------------------- .text._ZN4vllm38concat_and_cache_mla_rope_fused_kernelIN3c108BFloat16ELb1EttLNS_18Fp8KVCacheDataTypeE0EEEvPKlPT_S7_PKS6_S9_illlliPT2_S5_iiiiPKf --------------------------
	.section	.text._ZN4vllm38concat_and_cache_mla_rope_fused_kernelIN3c108BFloat16ELb1EttLNS_18Fp8KVCacheDataTypeE0EEEvPKlPT_S7_PKS6_S9_illlliPT2_S5_iiiiPKf,"ax",@progbits
	.sectioninfo	@"SHI_REGISTERS=32"
	.align	128
        .global         _ZN4vllm38concat_and_cache_mla_rope_fused_kernelIN3c108BFloat16ELb1EttLNS_18Fp8KVCacheDataTypeE0EEEvPKlPT_S7_PKS6_S9_illlliPT2_S5_iiiiPKf
        .type           _ZN4vllm38concat_and_cache_mla_rope_fused_kernelIN3c108BFloat16ELb1EttLNS_18Fp8KVCacheDataTypeE0EEEvPKlPT_S7_PKS6_S9_illlliPT2_S5_iiiiPKf,@function
        .size           _ZN4vllm38concat_and_cache_mla_rope_fused_kernelIN3c108BFloat16ELb1EttLNS_18Fp8KVCacheDataTypeE0EEEvPKlPT_S7_PKS6_S9_illlliPT2_S5_iiiiPKf,(.L_x_439 - _ZN4vllm38concat_and_cache_mla_rope_fused_kernelIN3c108BFloat16ELb1EttLNS_18Fp8KVCacheDataTypeE0EEEvPKlPT_S7_PKS6_S9_illlliPT2_S5_iiiiPKf)
        .other          _ZN4vllm38concat_and_cache_mla_rope_fused_kernelIN3c108BFloat16ELb1EttLNS_18Fp8KVCacheDataTypeE0EEEvPKlPT_S7_PKS6_S9_illlliPT2_S5_iiiiPKf,@"STO_CUDA_ENTRY STV_DEFAULT"
_ZN4vllm38concat_and_cache_mla_rope_fused_kernelIN3c108BFloat16ELb1EttLNS_18Fp8KVCacheDataTypeE0EEEvPKlPT_S7_PKS6_S9_illlliPT2_S5_iiiiPKf:
.text._ZN4vllm38concat_and_cache_mla_rope_fused_kernelIN3c108BFloat16ELb1EttLNS_18Fp8KVCacheDataTypeE0EEEvPKlPT_S7_PKS6_S9_illlliPT2_S5_iiiiPKf:
        /* <DEDUP_REMOVED lines=35> */
.L_x_324:
        /* <DEDUP_REMOVED lines=67> */
.L_x_323:
[----:B------:R-:W-:Y:S05]  /*0660*/  BSYNC B0 ;  /* 0x0000000000007941 */ /* 0x000fea0003800000 */
.L_x_322:
        /* <DEDUP_REMOVED lines=9> */
[----:B------:R-:W-:Y:S05]  /*0700*/  CALL.REL.NOINC `($__internal_7_$__cuda_sm20_div_s64) ;  /* 0x000008c000007944 */ /* 0x000fea0003c00000 */
        /* <DEDUP_REMOVED lines=9> */
.L_x_325:
        /* <DEDUP_REMOVED lines=22> */
.L_x_326:
        /* <DEDUP_REMOVED lines=24> */
.L_x_329:
        /* <DEDUP_REMOVED lines=56> */
.L_x_328:
[----:B------:R-:W-:Y:S05]  /*0e00*/  BSYNC B0 ;  /* 0x0000000000007941 */ /* 0x000fea0003800000 */
.L_x_327:
        /* <DEDUP_REMOVED lines=13> */
.L_x_330:
        /* <DEDUP_REMOVED lines=15> */
        .weak           $__internal_7_$__cuda_sm20_div_s64
        .type           $__internal_7_$__cuda_sm20_div_s64,@function
        .size           $__internal_7_$__cuda_sm20_div_s64,(.L_x_439 - $__internal_7_$__cuda_sm20_div_s64)
$__internal_7_$__cuda_sm20_div_s64:
        /* <DEDUP_REMOVED lines=82> */
[----:B------:R-:W-:Y:S06]  /*14f0*/  RET.REL.NODEC R10 `(_ZN4vllm38concat_and_cache_mla_rope_fused_kernelIN3c108BFloat16ELb1EttLNS_18Fp8KVCacheDataTypeE0EEEvPKlPT_S7_PKS6_S9_illlliPT2_S5_iiiiPKf) ;  /* 0xffffeb000a007950 */ /* 0x000fec0003c3ffff */
.L_x_331:
        /* <DEDUP_REMOVED lines=16> */
.L_x_439:


//--------------------- .text._ZN4vllm38concat_and_cache_mla_rope_fused_kernelIN3c104HalfELb0EttLNS_18Fp8KVCacheDataTypeE0EEEvPKlPT_S7_PKS6_S9_illlliPT2_S5_iiiiPKf --------------------------
	.section	.text._ZN4vllm38concat_and_cache_mla_rope_fused_kernelIN3c104HalfELb0EttLNS_18Fp8KVCacheDataTypeE0EEEvPKlPT_S7_PKS6_S9_illlliPT2_S5_iiiiPKf,"ax",@progbits
	.sectioninfo	@"SHI_REGISTERS=32"
	.align	128
        .global         _ZN4vllm38concat_and_cache_mla_rope_fused_kernelIN3c104HalfELb0EttLNS_18Fp8KVCacheDataTypeE0EEEvPKlPT_S7_PKS6_S9_illlliPT2_S5_iiiiPKf
        .type           _ZN4vllm38concat_and_cache_mla_rope_fused_kernelIN3c104HalfELb0EttLNS_18Fp8KVCacheDataTypeE0EEEvPKlPT_S7_PKS6_S9_illlliPT2_S5_iiiiPKf,@function
        .size           _ZN4vllm38concat_and_cache_mla_rope_fused_kernelIN3c104HalfELb0EttLNS_18Fp8KVCacheDataTypeE0EEEvPKlPT_S7_PKS6_S9_illlliPT2_S5_iiiiPKf,(.L_x_440 - _ZN4vllm38concat_and_cache_mla_rope_fused_kernelIN3c104HalfELb0EttLNS_18Fp8KVCacheDataTypeE0EEEvPKlPT_S7_PKS6_S9_illlliPT2_S5_iiiiPKf)
        .other          _ZN4vllm38concat_and_cache_mla_rope_fused_kernelIN3c104HalfELb0EttLNS_18Fp8KVCacheDataTypeE0EEEvPKlPT_S7_PKS6_S9_illlliPT2_S5_iiiiPKf,@"STO_CUDA_ENTRY STV_DEFAULT"
_ZN4vllm38concat_and_cache_mla_rope_fused_kernelIN3c104HalfELb0EttLNS_18Fp8KVCacheDataTypeE0EEEvPKlPT_S7_PKS6_S9_illlliPT2_S5_iiiiPKf:
.text._ZN4vllm38concat_and_cache_mla_rope_fused_kernelIN3c104HalfELb0EttLNS_18Fp8KVCacheDataTypeE0EEEvPKlPT_S7_PKS6_S9_illlliPT2_S5_iiiiPKf:
        /* <DEDUP_REMOVED lines=35> */
.L_x_334:
        /* <DEDUP_REMOVED lines=62> */
.L_x_333:
[----:B------:R-:W-:Y:S05]  /*0610*/  BSYNC B0 ;  /* 0x0000000000007941 */ /* 0x000fea0003800000 */
.L_x_332:
        /* <DEDUP_REMOVED lines=9> */
[----:B------:R-:W-:Y:S05]  /*06b0*/  CALL.REL.NOINC `($__internal_8_$__cuda_sm20_div_s64) ;  /* 0x0000082000007944 */ /* 0x000fea0003c00000 */
[----:B------:R-:W-:-:S05]  /*06c0*/  IADD3 R12, P0, RZ, -R8, RZ ;  /* 0x80000008ff0c7210 */ /* 0x000fca0007f1e0ff */
[----:B------:R-:W-:Y:S02]  /*06d0*/  IMAD.X R7, RZ, RZ, ~R9, P0 ;  /* 0x000000ffff077224 */ /* 0x000fe400000e0e09 */
[----:B------:R-:W-:-:S04]  /*06e0*/  IMAD.WIDE.U32 R22, R12, c[0x0][0x1d4], R10 ;  /* 0x000075000c167a25 */ /* 0x000fc800078e000a */
[----:B------:R-:W-:-:S04]  /*06f0*/  IMAD R7, R7, c[0x0][0x1d4], RZ ;  /* 0x0000750007077a24 */ /* 0x000fc800078e02ff */
[----:B------:R-:W-:-:S04]  /*0700*/  IMAD R7, R12, UR4, R7 ;  /* 0x000000040c077c24 */ /* 0x000fc8000f8e0207 */
[----:B------:R-:W-:Y:S01]  /*0710*/  IMAD.IADD R7, R23, 0x1, R7 ;  /* 0x0000000117077824 */ /* 0x000fe200078e0207 */
[----:B------:R-:W-:Y:S05]  /*0720*/  BRA `(.L_x_336) ;  /* 0x0000016000007947 */ /* 0x000fea0003800000 */
.L_x_335:
        /* <DEDUP_REMOVED lines=22> */
.L_x_336:
        /* <DEDUP_REMOVED lines=24> */
.L_x_339:
        /* <DEDUP_REMOVED lines=47> */
.L_x_338:
[----:B------:R-:W-:Y:S05]  /*0d00*/  BSYNC B0 ;  /* 0x0000000000007941 */ /* 0x000fea0003800000 */
.L_x_337:
        /* <DEDUP_REMOVED lines=13> */
.L_x_340:
        /* <DEDUP_REMOVED lines=16> */
        .weak           $__internal_8_$__cuda_sm20_div_s64
        .type           $__internal_8_$__cuda_sm20_div_s64,@function
        .size           $__internal_8_$__cuda_sm20_div_s64,(.L_x_440 - $__internal_8_$__cuda_sm20_div_s64)
$__internal_8_$__cuda_sm20_div_s64:
        /* <DEDUP_REMOVED lines=82> */
[----:B------:R-:W-:Y:S06]  /*1400*/  RET.REL.NODEC R12 `(_ZN4vllm38concat_and_cache_mla_rope_fused_kernelIN3c104HalfELb0EttLNS_18Fp8KVCacheDataTypeE0EEEvPKlPT_S7_PKS6_S9_illlliPT2_S5_iiiiPKf) ;  /* 0xffffebf00c007950 */ /* 0x000fec0003c3ffff */
.L_x_341:
        /* <DEDUP_REMOVED lines=15> */
.L_x_440:


//--------------------- .text._ZN4vllm38concat_and_cache_mla_rope_fused_kernelIN3c104HalfELb1EttLNS_18Fp8KVCacheDataTypeE0EEEvPKlPT_S7_PKS6_S9_illlliPT2_S5_iiiiPKf --------------------------
	.section	.text._ZN4vllm38concat_and_cache_mla_rope_fused_kernelIN3c104HalfELb1EttLNS_18Fp8KVCacheDataTypeE0EEEvPKlPT_S7_PKS6_S9_illlliPT2_S5_iiiiPKf,"ax",@progbits
	.sectioninfo	@"SHI_REGISTERS=32"
	.align	128
        .global         _ZN4vllm38concat_and_cache_mla_rope_fused_kernelIN3c104HalfELb1EttLNS_18Fp8KVCacheDataTypeE0EEEvPKlPT_S7_PKS6_S9_illlliPT2_S5_iiiiPKf
        .type           _ZN4vllm38concat_and_cache_mla_rope_fused_kernelIN3c104HalfELb1EttLNS_18Fp8KVCacheDataTypeE0EEEvPKlPT_S7_PKS6_S9_illlliPT2_S5_iiiiPKf,@function
        .size           _ZN4vllm38concat_and_cache_mla_rope_fused_kernelIN3c104HalfELb1EttLNS_18Fp8KVCacheDataTypeE0EEEvPKlPT_S7_PKS6_S9_illlliPT2_S5_iiiiPKf,(.L_x_441 - _ZN4vllm38concat_and_cache_mla_rope_fused_kernelIN3c104HalfELb1EttLNS_18Fp8KVCacheDataTypeE0EEEvPKlPT_S7_PKS6_S9_illlliPT2_S5_iiiiPKf)
        .other          _ZN4vllm38concat_and_cache_mla_rope_fused_kernelIN3c104HalfELb1EttLNS_18Fp8KVCacheDataTypeE0EEEvPKlPT_S7_PKS6_S9_illlliPT2_S5_iiiiPKf,@"STO_CUDA_ENTRY STV_DEFAULT"
_ZN4vllm38concat_and_cache_mla_rope_fused_kernelIN3c104HalfELb1EttLNS_18Fp8KVCacheDataTypeE0EEEvPKlPT_S7_PKS6_S9_illlliPT2_S5_iiiiPKf:
.text._ZN4vllm38concat_and_cache_mla_rope_fused_kernelIN3c104HalfELb1EttLNS_18Fp8KVCacheDataTypeE0EEEvPKlPT_S7_PKS6_S9_illlliPT2_S5_iiiiPKf:
        /* <DEDUP_REMOVED lines=35> */
.L_x_344:
        /* <DEDUP_REMOVED lines=67> */
.L_x_343:
[----:B------:R-:W-:Y:S05]  /*0660*/  BSYNC B0 ;  /* 0x0000000000007941 */ /* 0x000fea0003800000 */
.L_x_342:
        /* <DEDUP_REMOVED lines=9> */
[----:B------:R-:W-:Y:S05]  /*0700*/  CALL.REL.NOINC `($__internal_9_$__cuda_sm20_div_s64) ;  /* 0x000008c000007944 */ /* 0x000fea0003c00000 */
        /* <DEDUP_REMOVED lines=9> */
.L_x_345:
        /* <DEDUP_REMOVED lines=22> */
.L_x_346:
        /* <DEDUP_REMOVED lines=24> */
.L_x_349:
        /* <DEDUP_REMOVED lines=56> */
.L_x_348:
[----:B------:R-:W-:Y:S05]  /*0e00*/  BSYNC B0 ;  /* 0x0000000000007941 */ /* 0x000fea0003800000 */
.L_x_347:
        /* <DEDUP_REMOVED lines=13> */
.L_x_350:
        /* <DEDUP_REMOVED lines=15> */
        .weak           $__internal_9_$__cuda_sm20_div_s64
        .type           $__internal_9_$__cuda_sm20_div_s64,@function
        .size           $__internal_9_$__cuda_sm20_div_s64,(.L_x_441 - $__internal_9_$__cuda_sm20_div_s64)
$__internal_9_$__cuda_sm20_div_s64:
        /* <DEDUP_REMOVED lines=82> */
[----:B------:R-:W-:Y:S06]  /*14f0*/  RET.REL.NODEC R10 `(_ZN4vllm38concat_and_cache_mla_rope_fused_kernelIN3c104HalfELb1EttLNS_18Fp8KVCacheDataTypeE0EEEvPKlPT_S7_PKS6_S9_illlliPT2_S5_iiiiPKf) ;  /* 0xffffeb000a007950 */ /* 0x000fec0003c3ffff */
.L_x_351:
        /* <DEDUP_REMOVED lines=16> */
.L_x_441:


//--------------------- .text._ZN4vllm38concat_and_cache_mla_rope_fused_kernelIfLb0EttLNS_18Fp8KVCacheDataTypeE0EEEvPKlPT_S5_PKS4_S7_illlliPT2_S3_iiiiPKf --------------------------
	.section	.text._ZN4vllm38concat_and_cache_mla_rope_fused_kernelIfLb0EttLNS_18Fp8KVCacheDataTypeE0EEEvPKlPT_S5_PKS4_S7_illlliPT2_S3_iiiiPKf,"ax",@progbits
	.sectioninfo	@"SHI_REGISTERS=32"
	.align	128
        .global         _ZN4vllm38concat_and_cache_mla_rope_fused_kernelIfLb0EttLNS_18Fp8KVCacheDataTypeE0EEEvPKlPT_S5_PKS4_S7_illlliPT2_S3_iiiiPKf
        .type           _ZN4vllm38concat_and_cache_mla_rope_fused_kernelIfLb0EttLNS_18Fp8KVCacheDataTypeE0EEEvPKlPT_S5_PKS4_S7_illlliPT2_S3_iiiiPKf,@function
        .size           _ZN4vllm38concat_and_cache_mla_rope_fused_kernelIfLb0EttLNS_18Fp8KVCacheDataTypeE0EEEvPKlPT_S5_PKS4_S7_illlliPT2_S3_iiiiPKf,(.L_x_442 - _ZN4vllm38concat_and_cache_mla_rope_fused_kernelIfLb0EttLNS_18Fp8KVCacheDataTypeE0EEEvPKlPT_S5_PKS4_S7_illlliPT2_S3_iiiiPKf)
        .other          _ZN4vllm38concat_and_cache_mla_rope_fused_kernelIfLb0EttLNS_18Fp8KVCacheDataTypeE0EEEvPKlPT_S5_PKS4_S7_illlliPT2_S3_iiiiPKf,@"STO_CUDA_ENTRY STV_DEFAULT"
_ZN4vllm38concat_and_cache_mla_rope_fused_kernelIfLb0EttLNS_18Fp8KVCacheDataTypeE0EEEvPKlPT_S5_PKS4_S7_illlliPT2_S3_iiiiPKf:
.text._ZN4vllm38concat_and_cache_mla_rope_fused_kernelIfLb0EttLNS_18Fp8KVCacheDataTypeE0EEEvPKlPT_S5_PKS4_S7_illlliPT2_S3_iiiiPKf:
        /* <DEDUP_REMOVED lines=35> */
.L_x_354:
        /* <DEDUP_REMOVED lines=48> */
.L_x_353:
[----:B------:R-:W-:Y:S05]  /*0530*/  BSYNC B0 ;  /* 0x0000000000007941 */ /* 0x000fea0003800000 */
.L_x_352:
        /* <DEDUP_REMOVED lines=9> */
[----:B0-----:R-:W-:Y:S05]  /*05d0*/  CALL.REL.NOINC `($__internal_10_$__cuda_sm20_div_s64) ;  /* 0x0000072000007944 */ /* 0x001fea0003c00000 */
[----:B------:R-:W-:-:S05]  /*05e0*/  IADD3 R12, P0, RZ, -R8, RZ ;  /* 0x80000008ff0c7210 */ /* 0x000fca0007f1e0ff */
[----:B------:R-:W-:Y:S02]  /*05f0*/  IMAD.X R7, RZ, RZ, ~R9, P0 ;  /* 0x000000ffff077224 */ /* 0x000fe400000e0e09 */
[----:B------:R-:W-:-:S04]  /*0600*/  IMAD.WIDE.U32 R22, R12, c[0x0][0x1d4], R10 ;  /* 0x000075000c167a25 */ /* 0x000fc800078e000a */
[----:B------:R-:W-:-:S04]  /*0610*/  IMAD R7, R7, c[0x0][0x1d4], RZ ;  /* 0x0000750007077a24 */ /* 0x000fc800078e02ff */
[----:B------:R-:W-:-:S05]  /*0620*/  IMAD R7, R12, UR4, R7 ;  /* 0x000000040c077c24 */ /* 0x000fca000f8e0207 */
[----:B------:R-:W-:Y:S01]  /*0630*/  IADD3 R7, R23, R7, RZ ;  /* 0x0000000717077210 */ /* 0x000fe20007ffe0ff */
[----:B------:R-:W-:Y:S05]  /*0640*/  BRA `(.L_x_356) ;  /* 0x0000016000007947 */ /* 0x000fea0003800000 */
.L_x_355:
        /* <DEDUP_REMOVED lines=22> */
.L_x_356:
        /* <DEDUP_REMOVED lines=24> */
.L_x_359:
        /* <DEDUP_REMOVED lines=31> */
.L_x_358:
[----:B------:R-:W-:Y:S05]  /*0b20*/  BSYNC B0 ;  /* 0x0000000000007941 */ /* 0x000fea0003800000 */
.L_x_357:
        /* <DEDUP_REMOVED lines=13> */
.L_x_360:
        /* <DEDUP_REMOVED lines=16> */
        .weak           $__internal_10_$__cuda_sm20_div_s64
        .type           $__internal_10_$__cuda_sm20_div_s64,@function
        .size           $__internal_10_$__cuda_sm20_div_s64,(.L_x_442 - $__internal_10_$__cuda_sm20_div_s64)
$__internal_10_$__cuda_sm20_div_s64:
        /* <DEDUP_REMOVED lines=82> */
[----:B------:R-:W-:Y:S06]  /*1220*/  RET.REL.NODEC R12 `(_ZN4vllm38concat_and_cache_mla_rope_fused_kernelIfLb0EttLNS_18Fp8KVCacheDataTypeE0EEEvPKlPT_S5_PKS4_S7_illlliPT2_S3_iiiiPKf) ;  /* 0xffffedd00c007950 */ /* 0x000fec0003c3ffff */
.L_x_361:
        /* <DEDUP_REMOVED lines=13> */
.L_x_442:


//--------------------- .text._ZN4vllm38concat_and_cache_mla_rope_fused_kernelIfLb1EttLNS_18Fp8KVCacheDataTypeE0EEEvPKlPT_S5_PKS4_S7_illlliPT2_S3_iiiiPKf --------------------------
	.section	.text._ZN4vllm38concat_and_cache_mla_rope_fused_kernelIfLb1EttLNS_18Fp8KVCacheDataTypeE0EEEvPKlPT_S5_PKS4_S7_illlliPT2_S3_iiiiPKf,"ax",@progbits
	.sectioninfo	@"SHI_REGISTERS=32"
	.align	128
        .global         _ZN4vllm38concat_and_cache_mla_rope_fused_kernelIfLb1EttLNS_18Fp8KVCacheDataTypeE0EEEvPKlPT_S5_PKS4_S7_illlliPT2_S3_iiiiPKf
        .type           _ZN4vllm38concat_and_cache_mla_rope_fused_kernelIfLb1EttLNS_18Fp8KVCacheDataTypeE0EEEvPKlPT_S5_PKS4_S7_illlliPT2_S3_iiiiPKf,@function
        .size           _ZN4vllm38concat_and_cache_mla_rope_fused_kernelIfLb1EttLNS_18Fp8KVCacheDataTypeE0EEEvPKlPT_S5_PKS4_S7_illlliPT2_S3_iiiiPKf,(.L_x_443 - _ZN4vllm38concat_and_cache_mla_rope_fused_kernelIfLb1EttLNS_18Fp8KVCacheDataTypeE0EEEvPKlPT_S5_PKS4_S7_illlliPT2_S3_iiiiPKf)
        .other          _ZN4vllm38concat_and_cache_mla_rope_fused_kernelIfLb1EttLNS_18Fp8KVCacheDataTypeE0EEEvPKlPT_S5_PKS4_S7_illlliPT2_S3_iiiiPKf,@"STO_CUDA_ENTRY STV_DEFAULT"
_ZN4vllm38concat_and_cache_mla_rope_fused_kernelIfLb1EttLNS_18Fp8KVCacheDataTypeE0EEEvPKlPT_S5_PKS4_S7_illlliPT2_S3_iiiiPKf:
.text._ZN4vllm38concat_and_cache_mla_rope_fused_kernelIfLb1EttLNS_18Fp8KVCacheDataTypeE0EEEvPKlPT_S5_PKS4_S7_illlliPT2_S3_iiiiPKf:
        /* <DEDUP_REMOVED lines=35> */
.L_x_364:
        /* <DEDUP_REMOVED lines=53> */
.L_x_363:
[----:B------:R-:W-:Y:S05]  /*0580*/  BSYNC B0 ;  /* 0x0000000000007941 */ /* 0x000fea0003800000 */
.L_x_362:
        /* <DEDUP_REMOVED lines=9> */
[----:B0-----:R-:W-:Y:S05]  /*0620*/  CALL.REL.NOINC `($__internal_11_$__cuda_sm20_div_s64) ;  /* 0x000007d000007944 */ /* 0x001fea0003c00000 */
        /* <DEDUP_REMOVED lines=9> */
.L_x_365:
        /* <DEDUP_REMOVED lines=22> */
.L_x_366:
        /* <DEDUP_REMOVED lines=24> */
.L_x_369:
        /* <DEDUP_REMOVED lines=41> */
.L_x_368:
[----:B------:R-:W-:Y:S05]  /*0c30*/  BSYNC B0 ;  /* 0x0000000000007941 */ /* 0x000fea0003800000 */
.L_x_367:
        /* <DEDUP_REMOVED lines=13> */
.L_x_370:
        /* <DEDUP_REMOVED lines=15> */
        .weak           $__internal_11_$__cuda_sm20_div_s64
        .type           $__internal_11_$__cuda_sm20_div_s64,@function
        .size           $__internal_11_$__cuda_sm20_div_s64,(.L_x_443 - $__internal_11_$__cuda_sm20_div_s64)
$__internal_11_$__cuda_sm20_div_s64:
        /* <DEDUP_REMOVED lines=82> */
[----:B------:R-:W-:Y:S06]  /*1320*/  RET.REL.NODEC R10 `(_ZN4vllm38concat_and_cache_mla_rope_fused_kernelIfLb1EttLNS_18Fp8KVCacheDataTypeE0EEEvPKlPT_S5_PKS4_S7_illlliPT2_S3_iiiiPKf) ;  /* 0xffffecd00a007950 */ /* 0x000fec0003c3ffff */
.L_x_371:
        /* <DEDUP_REMOVED lines=13> */
.L_x_443:


//--------------------- .text._ZN4vllm38concat_and_cache_mla_rope_fused_kernelIN3c108BFloat16ELb0EffLNS_18Fp8KVCacheDataTypeE0EEEvPKlPT_S7_PKS6_S9_illlliPT2_S5_iiiiPKf --------------------------
	.section	.text._ZN4vllm38concat_and_cache_mla_rope_fused_kernelIN3c108BFloat16ELb0EffLNS_18Fp8KVCacheDataTypeE0EEEvPKlPT_S7_PKS6_S9_illlliPT2_S5_iiiiPKf,"ax",@progbits
	.sectioninfo	@"SHI_REGISTERS=32"
	.align	128
        .global         _ZN4vllm38concat_and_cache_mla_rope_fused_kernelIN3c108BFloat16ELb0EffLNS_18Fp8KVCacheDataTypeE0EEEvPKlPT_S7_PKS6_S9_illlliPT2_S5_iiiiPKf
        .type           _ZN4vllm38concat_and_cache_mla_rope_fused_kernelIN3c108BFloat16ELb0EffLNS_18Fp8KVCacheDataTypeE0EEEvPKlPT_S7_PKS6_S9_illlliPT2_S5_iiiiPKf,@function
        .size           _ZN4vllm38concat_and_cache_mla_rope_fused_kernelIN3c108BFloat16ELb0EffLNS_18Fp8KVCacheDataTypeE0EEEvPKlPT_S7_PKS6_S9_illlliPT2_S5_iiiiPKf,(.L_x_444 - _ZN4vllm38concat_and_cache_mla_rope_fused_kernelIN3c108BFloat16ELb0EffLNS_18Fp8KVCacheDataTypeE0EEEvPKlPT_S7_PKS6_S9_illlliPT2_S5_iiiiPKf)
        .other          _ZN4vllm38concat_and_cache_mla_rope_fused_kernelIN3c108BFloat16ELb0EffLNS_18Fp8KVCacheDataTypeE0EEEvPKlPT_S7_PKS6_S9_illlliPT2_S5_iiiiPKf,@"STO_CUDA_ENTRY STV_DEFAULT"
_ZN4vllm38concat_and_cache_mla_rope_fused_kernelIN3c108BFloat16ELb0EffLNS_18Fp8KVCacheDataTypeE0EEEvPKlPT_S7_PKS6_S9_illlliPT2_S5_iiiiPKf:
.text._ZN4vllm38concat_and_cache_mla_rope_fused_kernelIN3c108BFloat16ELb0EffLNS_18Fp8KVCacheDataTypeE0EEEvPKlPT_S7_PKS6_S9_illlliPT2_S5_iiiiPKf:
[----:B------:R-:W-:Y:S02]  /*0000*/  IMAD.MOV.U32 R1, RZ, RZ, c[0x0][0x28] ;  /* 0x00000a00ff017624 */ /* 0x000fe400078e00ff */
[----:B------:R-:W0:Y:S01]  /*0010*/  S2R R19, SR_CTAID.X ;  /* 0x0000000000137919 */ /* 0x000e220000002500 */
[----:B------:R-:W-:Y:S01]  /*0020*/  IMAD.MOV.U32 R2, RZ, RZ, 0x8 ;  /* 0x00000008ff027424 */ /* 0x000fe200078e00ff */
[----:B------:R-:W-:Y:S01]  /*0030*/  ULDC.64 UR6, c[0x0][0x118] ;  /* 0x0000460000067ab9 */ /* 0x000fe20000000a00 */
[----:B------:R-:W-:Y:S02]  /*0040*/  IADD3 R1, R1, -0x8, RZ ;  /* 0xfffffff801017810 */ /* 0x000fe40007ffe0ff */
        /* <DEDUP_REMOVED lines=31> */
.L_x_374:
        /* <DEDUP_REMOVED lines=62> */
.L_x_373:
[----:B------:R-:W-:Y:S05]  /*0620*/  BSYNC B0 ;  /* 0x0000000000007941 */ /* 0x000fea0003800000 */
.L_x_372:
[----:B------:R-:W-:-:S04]  /*0630*/  LEA R2, P0, R19, c[0x0][0x1c0], 0x3 ;  /* 0x0000700013027a11 */ /* 0x000fc800078018ff */
[----:B------:R-:W-:-:S06]  /*0640*/  LEA.HI.X R3, R19, c[0x0][0x1c4], RZ, 0x3, P0 ;  /* 0x0000710013037a11 */ /* 0x000fcc00000f1cff */
[----:B------:R-:W2:Y:S01]  /*0650*/  LDG.E.64.CONSTANT R2, [R2.64] ;  /* 0x0000000602027981 */ /* 0x000ea2000c1e9b00 */
[----:B------:R-:W-:Y:S02]  /*0660*/  ULDC UR4, c[0x0][0x1d4] ;  /* 0x0000750000047ab9 */ /* 0x000fe40000000800 */
[----:B------:R-:W-:-:S06]  /*0670*/  USHF.R.S32.HI UR4, URZ, 0x1f, UR4 ;  /* 0x0000001f3f047899 */ /* 0x000fcc0008011404 */
[----:B0-2---:R-:W-:-:S04]  /*0680*/  LOP3.LUT R4, R3, UR4, RZ, 0xfc, !PT ;  /* 0x0000000403047c12 */ /* 0x005fc8000f8efcff */
[----:B------:R-:W-:-:S13]  /*0690*/  ISETP.NE.U32.AND P0, PT, R4, RZ, PT ;  /* 0x000000ff0400720c */ /* 0x000fda0003f05070 */
[----:B------:R-:W-:Y:S05]  /*06a0*/  @!P0 BRA `(.L_x_375) ;  /* 0x000000c000008947 */ /* 0x000fea0003800000 */
[----:B------:R-:W-:Y:S02]  /*06b0*/  MOV R8, 0x6d0 ;  /* 0x000006d000087802 */ /* 0x000fe40000000f00 */
[----:B------:R-:W-:Y:S05]  /*06c0*/  CALL.REL.NOINC `($__internal_12_$__cuda_sm20_div_s64) ;  /* 0x0000089000007944 */ /* 0x000fea0003c00000 */
[----:B------:R-:W-:-:S05]  /*06d0*/  IADD3 R9, P0, RZ, -R10, RZ ;  /* 0x8000000aff097210 */ /* 0x000fca0007f1e0ff */
[----:B------:R-:W-:Y:S02]  /*06e0*/  IMAD.X R8, RZ, RZ, ~R11, P0 ;  /* 0x000000ffff087224 */ /* 0x000fe400000e0e0b */
[----:B------:R-:W-:-:S04]  /*06f0*/  IMAD.WIDE.U32 R4, R9, c[0x0][0x1d4], R2 ;  /* 0x0000750009047a25 */ /* 0x000fc800078e0002 */
[----:B------:R-:W-:Y:S02]  /*0700*/  IMAD R8, R8, c[0x0][0x1d4], RZ ;  /* 0x0000750008087a24 */ /* 0x000fe400078e02ff */
[----:B------:R-:W-:Y:S02]  /*0710*/  IMAD.MOV.U32 R20, RZ, RZ, R4 ;  /* 0x000000ffff147224 */ /* 0x000fe400078e0004 */
[----:B------:R-:W-:Y:S02]  /*0720*/  IMAD R9, R9, UR4, R8 ;  /* 0x0000000409097c24 */ /* 0x000fe4000f8e0208 */
[----:B------:R-:W-:Y:S02]  /*0730*/  IMAD.MOV.U32 R8, RZ, RZ, R10 ;  /* 0x000000ffff087224 */ /* 0x000fe400078e000a */
[----:B------:R-:W-:Y:S02]  /*0740*/  IMAD.IADD R22, R5, 0x1, R9 ;  /* 0x0000000105167824 */ /* 0x000fe400078e0209 */
[----:B------:R-:W-:Y:S01]  /*0750*/  IMAD.MOV.U32 R9, RZ, RZ, R11 ;  /* 0x000000ffff097224 */ /* 0x000fe200078e000b */
[----:B------:R-:W-:Y:S05]  /*0760*/  BRA `(.L_x_376) ;  /* 0x0000017000007947 */ /* 0x000fea0003800000 */
.L_x_375:
[----:B------:R-:W0:Y:S01]  /*0770*/  I2F.U32.RP R8, c[0x0][0x1d4] ;  /* 0x0000750000087b06 */ /* 0x000e220000209000 */
[----:B------:R-:W-:Y:S01]  /*0780*/  ISETP.NE.U32.AND P2, PT, RZ, c[0x0][0x1d4], PT ;  /* 0x00007500ff007a0c */ /* 0x000fe20003f45070 */
[----:B------:R-:W-:-:S06]  /*0790*/  IMAD.MOV.U32 R22, RZ, RZ, RZ ;  /* 0x000000ffff167224 */ /* 0x000fcc00078e00ff */
[----:B0-----:R-:W0:Y:S02]  /*07a0*/  MUFU.RCP R8, R8 ;  /* 0x0000000800087308 */ /* 0x001e240000001000 */
[----:B0-----:R-:W-:-:S06]  /*07b0*/  IADD3 R4, R8, 0xffffffe, RZ ;  /* 0x0ffffffe08047810 */ /* 0x001fcc0007ffe0ff */
        /* <DEDUP_REMOVED lines=14> */
[--C-:B------:R-:W-:Y:S02]  /*08a0*/  IMAD.MOV R9, RZ, RZ, -R5.reuse ;  /* 0x000000ffff097224 */ /* 0x100fe400078e0a05 */
[----:B------:R-:W-:Y:S02]  /*08b0*/  IMAD.MOV.U32 R8, RZ, RZ, R5 ;  /* 0x000000ffff087224 */ /* 0x000fe400078e0005 */
[----:B------:R-:W-:Y:S02]  /*08c0*/  IMAD R20, R9, c[0x0][0x1d4], R2 ;  /* 0x0000750009147a24 */ /* 0x000fe400078e0202 */
[----:B------:R-:W-:Y:S02]  /*08d0*/  IMAD.MOV.U32 R9, RZ, RZ, RZ ;  /* 0x000000ffff097224 */ /* 0x000fe400078e00ff */
.L_x_376:
        /* <DEDUP_REMOVED lines=24> */
.L_x_379:
        /* <DEDUP_REMOVED lines=16> */
[----:B--2---:R-:W-:Y:S02]  /*0b60*/  PRMT R3, RZ, 0x5410, R2 ;  /* 0x00005410ff037816 */ /* 0x004fe40000000002 */
[----:B---3--:R-:W-:-:S02]  /*0b70*/  PRMT R17, RZ, 0x5410, R16 ;  /* 0x00005410ff117816 */ /* 0x008fc40000000010 */
[----:B----4-:R-:W-:Y:S02]  /*0b80*/  PRMT R14, RZ, 0x5410, R14 ;  /* 0x00005410ff0e7816 */ /* 0x010fe4000000000e */
[----:B-----5:R-:W-:-:S03]  /*0b90*/  PRMT R2, RZ, 0x5410, R15 ;  /* 0x00005410ff027816 */ /* 0x020fc6000000000f */
[C---:B------:R-:W-:Y:S02]  /*0ba0*/  FMUL.FTZ R15, R14.reuse, R3 ;  /* 0x000000030e0f7220 */ /* 0x040fe40000410000 */
[-C--:B------:R-:W-:Y:S02]  /*0bb0*/  FMUL.FTZ R29, R14, R17.reuse ;  /* 0x000000110e1d7220 */ /* 0x080fe40000410000 */
[----:B------:R-:W-:Y:S02]  /*0bc0*/  FMUL.FTZ R14, R2, R17 ;  /* 0x00000011020e7220 */ /* 0x000fe40000410000 */
[----:B------:R-:W-:-:S03]  /*0bd0*/  FMUL.FTZ R2, R3, R2 ;  /* 0x0000000203027220 */ /* 0x000fc60000410000 */
[----:B------:R-:W-:Y:S02]  /*0be0*/  F2FP.BF16.PACK_AB R15, R14, R15 ;  /* 0x0000000f0e0f723e */ /* 0x000fe400000010ff */
[----:B------:R-:W-:Y:S02]  /*0bf0*/  F2FP.BF16.PACK_AB R3, R29, R2 ;  /* 0x000000021d03723e */ /* 0x000fe400000010ff */
[----:B------:R-:W-:Y:S02]  /*0c00*/  PRMT R2, RZ, 0x5410, R15 ;  /* 0x00005410ff027816 */ /* 0x000fe4000000000f */
[----:B------:R-:W-:Y:S02]  /*0c10*/  PRMT R14, RZ, 0x5410, R3 ;  /* 0x00005410ff0e7816 */ /* 0x000fe40000000003 */
[----:B------:R-:W-:Y:S02]  /*0c20*/  PRMT R15, RZ, 0x7610, R15 ;  /* 0x00007610ff0f7816 */ /* 0x000fe4000000000f */
[----:B------:R-:W-:-:S03]  /*0c30*/  PRMT R3, RZ, 0x7610, R3 ;  /* 0x00007610ff037816 */ /* 0x000fc60000000003 */
[----:B------:R-:W-:Y:S02]  /*0c40*/  FADD.FTZ R2, R2, -R15 ;  /* 0x8000000f02027221 */ /* 0x000fe40000010000 */
[----:B------:R-:W-:-:S03]  /*0c50*/  FADD.FTZ R3, R14, R3 ;  /* 0x000000030e037221 */ /* 0x000fc60000010000 */
[----:B------:R-:W-:Y:S02]  /*0c60*/  F2FP.BF16.PACK_AB R17, RZ, R2 ;  /* 0x00000002ff11723e */ /* 0x000fe400000010ff */
[----:B------:R-:W-:Y:S02]  /*0c70*/  F2FP.BF16.PACK_AB R24, RZ, R3 ;  /* 0x00000003ff18723e */ /* 0x000fe400000010ff */
[----:B------:R-:W-:Y:S02]  /*0c80*/  PRMT R15, R17, 0x7610, R15 ;  /* 0x00007610110f7816 */ /* 0x000fe4000000000f */
[----:B------:R-:W-:-:S03]  /*0c90*/  PRMT R16, R24, 0x7610, R16 ;  /* 0x0000761018107816 */ /* 0x000fc60000000010 */
[----:B------:R0:W-:Y:S04]  /*0ca0*/  STL.U16 [R1], R15 ;  /* 0x0000000f01007387 */ /* 0x0001e80000100400 */
[----:B------:R0:W-:Y:S04]  /*0cb0*/  STL.U16 [R1+0x4], R16 ;  /* 0x0000041001007387 */ /* 0x0001e80000100400 */
[----:B------:R-:W2:Y:S01]  /*0cc0*/  LDL.64 R2, [R1] ;  /* 0x0000000001027983 */ /* 0x000ea20000100a00 */
[----:B------:R-:W-:-:S05]  /*0cd0*/  IADD3 R14, P1, R4, R10, RZ ;  /* 0x0000000a040e7210 */ /* 0x000fca0007f3e0ff */
[----:B------:R-:W-:Y:S01]  /*0ce0*/  IMAD.X R5, R5, 0x1, R23, P1 ;  /* 0x0000000105057824 */ /* 0x000fe200008e0617 */
[----:B------:R-:W-:-:S04]  /*0cf0*/  LEA R4, P1, R14, c[0x0][0x1b8], 0x2 ;  /* 0x00006e000e047a11 */ /* 0x000fc800078210ff */
[----:B------:R-:W-:Y:S01]  /*0d00*/  LEA.HI.X R5, R14, c[0x0][0x1bc], R5, 0x2, P1 ;  /* 0x00006f000e057a11 */ /* 0x000fe200008f1405 */
[----:B------:R0:W-:Y:S01]  /*0d10*/  STG.E.U16 [R12.64], R17 ;  /* 0x000000110c007986 */ /* 0x0001e2000c101506 */
[----:B------:R-:W-:-:S03]  /*0d20*/  IADD3 R27, R27, c[0x0][0x0], RZ ;  /* 0x000000001b1b7a10 */ /* 0x000fc60007ffe0ff */
[----:B------:R0:W-:Y:S01]  /*0d30*/  STG.E.U16 [R12.64+0x2], R24 ;  /* 0x000002180c007986 */ /* 0x0001e2000c101506 */
[----:B------:R-:W-:-:S03]  /*0d40*/  ISETP.GE.AND P1, PT, R27, R21, PT ;  /* 0x000000151b00720c */ /* 0x000fc60003f26270 */
[----:B--2---:R0:W-:Y:S04]  /*0d50*/  STG.E [R4.64], R2 ;  /* 0x0000000204007986 */ /* 0x0041e8000c101906 */
[----:B------:R0:W-:Y:S06]  /*0d60*/  STG.E [R4.64+0x4], R3 ;  /* 0x0000040304007986 */ /* 0x0001ec000c101906 */
[----:B------:R-:W-:Y:S05]  /*0d70*/  @!P1 BRA `(.L_x_379) ;  /* 0xfffffce000009947 */ /* 0x000fea000383ffff */
.L_x_378:
[----:B------:R-:W-:Y:S05]  /*0d80*/  BSYNC B0 ;  /* 0x0000000000007941 */ /* 0x000fea0003800000 */
.L_x_377:
[----:B------:R-:W-:Y:S05]  /*0d90*/  @P0 EXIT ;  /* 0x000000000000094d */ /* 0x000fea0003800000 */
[----:B0-----:R-:W-:Y:S01]  /*0da0*/  IMAD.MOV.U32 R2, RZ, RZ, c[0x0][0x1c8] ;  /* 0x00007200ff027624 */ /* 0x001fe200078e00ff */
[----:B------:R-:W-:Y:S01]  /*0db0*/  ULDC UR4, c[0x0][0x1cc] ;  /* 0x0000730000047ab9 */ /* 0x000fe20000000800 */
[----:B------:R-:W-:Y:S01]  /*0dc0*/  IMAD R4, R9, c[0x0][0x1c8], RZ ;  /* 0x0000720009047a24 */ /* 0x000fe200078e02ff */
[----:B------:R-:W-:Y:S01]  /*0dd0*/  USHF.R.S32.HI UR4, URZ, 0x1f, UR4 ;  /* 0x0000001f3f047899 */ /* 0x000fe20008011404 */
[----:B------:R-:W-:Y:S01]  /*0de0*/  IMAD R7, R22, c[0x0][0x1cc], RZ ;  /* 0x0000730016077a24 */ /* 0x000fe200078e02ff */
[----:B------:R-:W-:Y:S01]  /*0df0*/  SHF.R.S32.HI R5, RZ, 0x1f, R2 ;  /* 0x0000001fff057819 */ /* 0x000fe20000011402 */
[----:B------:R-:W-:-:S04]  /*0e00*/  IMAD.WIDE.U32 R2, R8, c[0x0][0x1c8], RZ ;  /* 0x0000720008027a25 */ /* 0x000fc800078e00ff */
[----:B------:R-:W-:Y:S02]  /*0e10*/  IMAD R5, R5, R8, R4 ;  /* 0x0000000805057224 */ /* 0x000fe400078e0204 */
[----:B------:R-:W-:Y:S02]  /*0e20*/  IMAD R7, R20, UR4, R7 ;  /* 0x0000000414077c24 */ /* 0x000fe4000f8e0207 */
[----:B------:R-:W-:-:S04]  /*0e30*/  IMAD.IADD R3, R5, 0x1, R3 ;  /* 0x0000000105037824 */ /* 0x000fc800078e0203 */
[----:B------:R-:W-:-:S04]  /*0e40*/  IMAD.WIDE.U32 R20, R20, c[0x0][0x1cc], R2 ;  /* 0x0000730014147a25 */ /* 0x000fc800078e0002 */
[----:B------:R-:W-:Y:S02]  /*0e50*/  IMAD.IADD R9, R7, 0x1, R21 ;  /* 0x0000000107097824 */ /* 0x000fe400078e0215 */
.L_x_380:
[--C-:B------:R-:W-:Y:S01]  /*0e60*/  SHF.R.S32.HI R5, RZ, 0x1f, R0.reuse ;  /* 0x0000001fff057819 */ /* 0x100fe20000011400 */
[----:B------:R-:W-:-:S04]  /*0e70*/  IMAD.MOV.U32 R4, RZ, RZ, R0 ;  /* 0x000000ffff047224 */ /* 0x000fc800078e0000 */
[----:B0-----:R-:W-:-:S04]  /*0e80*/  IMAD.WIDE.U32 R2, R19, c[0x0][0x1a8], R4 ;  /* 0x00006a0013027a25 */ /* 0x001fc800078e0004 */
[----:B------:R-:W-:Y:S01]  /*0e90*/  IMAD R3, R19, c[0x0][0x1ac], R3 ;  /* 0x00006b0013037a24 */ /* 0x000fe200078e0203 */
[----:B------:R-:W-:-:S04]  /*0ea0*/  LEA R6, P0, R2, c[0x0][0x178], 0x1 ;  /* 0x00005e0002067a11 */ /* 0x000fc800078008ff */
[----:B------:R-:W-:-:S06]  /*0eb0*/  LEA.HI.X R7, R2, c[0x0][0x17c], R3, 0x1, P0 ;  /* 0x00005f0002077a11 */ /* 0x000fcc00000f0c03 */
[----:B------:R-:W2:Y:S01]  /*0ec0*/  LDG.E.CONSTANT R7, [R6.64] ;  /* 0x0000000606077981 */ /* 0x000ea2000c1e9900 */
[C---:B------:R-:W-:Y:S02]  /*0ed0*/  IADD3 R3, P0, R0.reuse, R20, RZ ;  /* 0x0000001400037210 */ /* 0x040fe40007f1e0ff */
[----:B------:R-:W-:-:S03]  /*0ee0*/  IADD3 R0, R0, c[0x0][0x0], RZ ;  /* 0x0000000000007a10 */ /* 0x000fc60007ffe0ff */
[----:B------:R-:W-:Y:S01]  /*0ef0*/  IMAD.X R4, R5, 0x1, R9, P0 ;  /* 0x0000000105047824 */ /* 0x000fe200000e0609 */
[----:B------:R-:W-:-:S04]  /*0f00*/  LEA R2, P0, R3, c[0x0][0x1b8], 0x2 ;  /* 0x00006e0003027a11 */ /* 0x000fc800078010ff */
[----:B------:R-:W-:Y:S02]  /*0f10*/  LEA.HI.X R3, R3, c[0x0][0x1bc], R4, 0x2, P0 ;  /* 0x00006f0003037a11 */ /* 0x000fe400000f1404 */
[----:B------:R-:W-:-:S03]  /*0f20*/  ISETP.GE.AND P0, PT, R0, c[0x0][0x1d0], PT ;  /* 0x0000740000007a0c */ /* 0x000fc60003f06270 */
[----:B--2---:R0:W-:Y:S10]  /*0f30*/  STG.E [R2.64], R7 ;  /* 0x0000000702007986 */ /* 0x0041f4000c101906 */
[----:B------:R-:W-:Y:S05]  /*0f40*/  @!P0 BRA `(.L_x_380) ;  /* 0xffffff1000008947 */ /* 0x000fea000383ffff */
[----:B------:R-:W-:Y:S05]  /*0f50*/  EXIT ;  /* 0x000000000000794d */ /* 0x000fea0003800000 */
        .weak           $__internal_12_$__cuda_sm20_div_s64
        .type           $__internal_12_$__cuda_sm20_div_s64,@function
        .size           $__internal_12_$__cuda_sm20_div_s64,(.L_x_444 - $__internal_12_$__cuda_sm20_div_s64)
$__internal_12_$__cuda_sm20_div_s64:
        /* <DEDUP_REMOVED lines=11> */
[----:B------:R-:W-:Y:S01]  /*1010*/  IMAD R13, R10, R5, R13 ;  /* 0x000000050a0d7224 */ /* 0x000fe200078e020d */
[----:B------:R-:W-:-:S03]  /*1020*/  IADD3 R15, P0, RZ, -R12, RZ ;  /* 0x8000000cff0f7210 */ /* 0x000fc60007f1e0ff */
[----:B------:R-:W-:Y:S02]  /*1030*/  IMAD R13, R11, R4, R13 ;  /* 0x000000040b0d7224 */ /* 0x000fe400078e020d */
[----:B------:R-:W-:-:S04]  /*1040*/  IMAD.HI.U32 R12, R10, R15, RZ ;  /* 0x0000000f0a0c7227 */ /* 0x000fc800078e00ff */
[----:B------:R-:W-:Y:S02]  /*1050*/  IMAD.X R17, RZ, RZ, ~R13, P0 ;  /* 0x000000ffff117224 */ /* 0x000fe400000e0e0d */
[----:B------:R-:W-:Y:S02]  /*1060*/  IMAD.MOV.U32 R13, RZ, RZ, R10 ;  /* 0x000000ffff0d7224 */ /* 0x000fe400078e000a */
[-C--:B------:R-:W-:Y:S02]  /*1070*/  IMAD R23, R11, R17.reuse, RZ ;  /* 0x000000110b177224 */ /* 0x080fe400078e02ff */
[----:B------:R-:W-:-:S04]  /*1080*/  IMAD.WIDE.U32 R12, P0, R10, R17, R12 ;  /* 0x000000110a0c7225 */ /* 0x000fc8000780000c */
[----:B------:R-:W-:-:S04]  /*1090*/  IMAD.HI.U32 R9, R11, R17, RZ ;  /* 0x000000110b097227 */ /* 0x000fc800078e00ff */
[----:B------:R-:W-:-:S04]  /*10a0*/  IMAD.HI.U32 R12, P1, R11, R15, R12 ;  /* 0x0000000f0b0c7227 */ /* 0x000fc8000782000c */
[----:B------:R-:W-:Y:S01]  /*10b0*/  IMAD.X R9, R9, 0x1, R11, P0 ;  /* 0x0000000109097824 */ /* 0x000fe200000e060b */
[----:B------:R-:W-:-:S04]  /*10c0*/  IADD3 R13, P2, R23, R12, RZ ;  /* 0x0000000c170d7210 */ /* 0x000fc80007f5e0ff */
[----:B------:R-:W-:Y:S01]  /*10d0*/  IADD3.X R15, RZ, RZ, R9, P2, P1 ;  /* 0x000000ffff0f7210 */ /* 0x000fe200017e2409 */
[----:B------:R-:W-:-:S04]  /*10e0*/  IMAD.WIDE.U32 R10, R13, R4, RZ ;  /* 0x000000040d0a7225 */ /* 0x000fc800078e00ff */
        /* <DEDUP_REMOVED lines=57> */
[----:B------:R-:W-:Y:S06]  /*1480*/  RET.REL.NODEC R8 `(_ZN4vllm38concat_and_cache_mla_rope_fused_kernelIN3c108BFloat16ELb0EffLNS_18Fp8KVCacheDataTypeE0EEEvPKlPT_S7_PKS6_S9_illlliPT2_S5_iiiiPKf) ;  /* 0xffffeb7008007950 */ /* 0x000fec0003c3ffff */
.L_x_381:
        /* <DEDUP_REMOVED lines=15> */
.L_x_444:


//--------------------- .text._ZN4vllm38concat_and_cache_mla_rope_fused_kernelIN3c108BFloat16ELb1EffLNS_18Fp8KVCacheDataTypeE0EEEvPKlPT_S7_PKS6_S9_illlliPT2_S5_iiiiPKf --------------------------
	.section	.text._ZN4vllm38concat_and_cache_mla_rope_fused_kernelIN3c108BFloat16ELb1EffLNS_18Fp8KVCacheDataTypeE0EEEvPKlPT_S7_PKS6_S9_illlliPT2_S5_iiiiPKf,"ax",@progbits
	.sectioninfo	@"SHI_REGISTERS=32"
	.align	128
        .global         _ZN4vllm38concat_and_cache_mla_rope_fused_kernelIN3c108BFloat16ELb1EffLNS_18Fp8KVCacheDataTypeE0EEEvPKlPT_S7_PKS6_S9_illlliPT2_S5_iiiiPKf
        .type           _ZN4vllm38concat_and_cache_mla_rope_fused_kernelIN3c108BFloat16ELb1EffLNS_18Fp8KVCacheDataTypeE0EEEvPKlPT_S7_PKS6_S9_illlliPT2_S5_iiiiPKf,@function
        .size           _ZN4vllm38concat_and_cache_mla_rope_fused_kernelIN3c108BFloat16ELb1EffLNS_18Fp8KVCacheDataTypeE0EEEvPKlPT_S7_PKS6_S9_illlliPT2_S5_iiiiPKf,(.L_x_445 - _ZN4vllm38concat_and_cache_mla_rope_fused_kernelIN3c108BFloat16ELb1EffLNS_18Fp8KVCacheDataTypeE0EEEvPKlPT_S7_PKS6_S9_illlliPT2_S5_iiiiPKf)
        .other          _ZN4vllm38concat_and_cache_mla_rope_fused_kernelIN3c108BFloat16ELb1EffLNS_18Fp8KVCacheDataTypeE0EEEvPKlPT_S7_PKS6_S9_illlliPT2_S5_iiiiPKf,@"STO_CUDA_ENTRY STV_DEFAULT"
_ZN4vllm38concat_and_cache_mla_rope_fused_kernelIN3c108BFloat16ELb1EffLNS_18Fp8KVCacheDataTypeE0EEEvPKlPT_S7_PKS6_S9_illlliPT2_S5_iiiiPKf:
.text._ZN4vllm38concat_and_cache_mla_rope_fused_kernelIN3c108BFloat16ELb1EffLNS_18Fp8KVCacheDataTypeE0EEEvPKlPT_S7_PKS6_S9_illlliPT2_S5_iiiiPKf:
        /* <DEDUP_REMOVED lines=36> */
.L_x_384:
        /* <DEDUP_REMOVED lines=67> */
.L_x_383:
[----:B------:R-:W-:Y:S05]  /*0670*/  BSYNC B0 ;  /* 0x0000000000007941 */ /* 0x000fea0003800000 */
.L_x_382:
        /* <DEDUP_REMOVED lines=9> */
[----:B0-----:R-:W-:Y:S05]  /*0710*/  CALL.REL.NOINC `($__internal_13_$__cuda_sm20_div_s64) ;  /* 0x000008f000007944 */ /* 0x001fea0003c00000 */
        /* <DEDUP_REMOVED lines=9> */
.L_x_385:
[----:B------:R-:W1:Y:S01]  /*07b0*/  I2F.U32.RP R7, c[0x0][0x1d4] ;  /* 0x0000750000077b06 */ /* 0x000e620000209000 */
[----:B------:R-:W-:-:S07]  /*07c0*/  ISETP.NE.U32.AND P2, PT, RZ, c[0x0][0x1d4], PT ;  /* 0x00007500ff007a0c */ /* 0x000fce0003f45070 */
[----:B-1----:R-:W1:Y:S02]  /*07d0*/  MUFU.RCP R7, R7 ;  /* 0x0000000700077308 */ /* 0x002e640000001000 */
[----:B01----:R-:W-:Y:S01]  /*07e0*/  IADD3 R8, R7, 0xffffffe, RZ ;  /* 0x0ffffffe07087810 */ /* 0x003fe20007ffe0ff */
[----:B------:R-:W-:-:S05]  /*07f0*/  IMAD.MOV.U32 R7, RZ, RZ, RZ ;  /* 0x000000ffff077224 */ /* 0x000fca00078e00ff */
[----:B------:R0:W1:Y:S02]  /*0800*/  F2I.FTZ.U32.TRUNC.NTZ R9, R8 ;  /* 0x0000000800097305 */ /* 0x000064000021f000 */
[----:B0-----:R-:W-:Y:S02]  /*0810*/  IMAD.MOV.U32 R8, RZ, RZ, RZ ;  /* 0x000000ffff087224 */ /* 0x001fe400078e00ff */
[----:B-1----:R-:W-:-:S04]  /*0820*/  IMAD.MOV R13, RZ, RZ, -R9 ;  /* 0x000000ffff0d7224 */ /* 0x002fc800078e0a09 */
        /* <DEDUP_REMOVED lines=14> */
.L_x_386:
        /* <DEDUP_REMOVED lines=24> */
.L_x_389:
[--C-:B------:R-:W-:Y:S01]  /*0a90*/  SHF.R.S32.HI R19, RZ, 0x1f, R18.reuse ;  /* 0x0000001fff137819 */ /* 0x100fe20000011412 */
[----:B0-----:R-:W-:Y:S01]  /*0aa0*/  IMAD R23, R0, c[0x0][0x1a4], RZ ;  /* 0x0000690000177a24 */ /* 0x001fe200078e02ff */
[----:B------:R-:W-:Y:S01]  /*0ab0*/  IADD3 R17, P1, R18, R10, RZ ;  /* 0x0000000a12117210 */ /* 0x000fe20007f3e0ff */
[--C-:B------:R-:W-:Y:S02]  /*0ac0*/  IMAD.IADD R20, R5, 0x1, R18.reuse ;  /* 0x0000000105147824 */ /* 0x100fe400078e0212 */
[----:B------:R-:W-:-:S03]  /*0ad0*/  IMAD.WIDE.U32 R2, R0, c[0x0][0x1a0], R18 ;  /* 0x0000680000027a25 */ /* 0x000fc600078e0012 */
[----:B------:R-:W-:Y:S01]  /*0ae0*/  SHF.R.S32.HI R21, RZ, 0x1f, R20 ;  /* 0x0000001fff157819 */ /* 0x000fe20000011414 */
[----:B------:R-:W-:Y:S01]  /*0af0*/  IMAD.X R22, R19, 0x1, R6, P1 ;  /* 0x0000000113167824 */ /* 0x000fe200008e0606 */
[----:B------:R-:W-:Y:S01]  /*0b00*/  LEA R28, P1, R17, c[0x0][0x180], 0x1 ;  /* 0x00006000111c7a11 */ /* 0x000fe200078208ff */
[----:B------:R-:W-:Y:S01]  /*0b10*/  IMAD.IADD R3, R3, 0x1, R23 ;  /* 0x0000000103037824 */ /* 0x000fe200078e0217 */
[C---:B------:R-:W-:Y:S02]  /*0b20*/  LEA R16, P2, R2.reuse, c[0x0][0x170], 0x1 ;  /* 0x00005c0002107a11 */ /* 0x040fe400078408ff */
[----:B------:R-:W-:Y:S02]  /*0b30*/  LEA.HI.X R29, R17, c[0x0][0x184], R22, 0x1, P1 ;  /* 0x00006100111d7a11 */ /* 0x000fe400008f0c16 */
[----:B------:R-:W-:Y:S01]  /*0b40*/  LEA.HI.X R17, R2, c[0x0][0x174], R3, 0x1, P2 ;  /* 0x00005d0002117a11 */ /* 0x000fe200010f0c03 */
[----:B------:R-:W-:Y:S01]  /*0b50*/  IMAD.WIDE.U32 R2, R0, c[0x0][0x1a0], R20 ;  /* 0x0000680000027a25 */ /* 0x000fe200078e0014 */
[----:B------:R-:W-:Y:S01]  /*0b60*/  LEA R24, P1, R5, R28, 0x1 ;  /* 0x0000001c05187211 */ /* 0x000fe200078208ff */
[----:B------:R-:W2:Y:S02]  /*0b70*/  LDG.E.U16.CONSTANT R27, [R28.64] ;  /* 0x000000061c1b7981 */ /* 0x000ea4000c1e9500 */
[----:B------:R-:W-:-:S02]  /*0b80*/  IMAD.IADD R23, R23, 0x1, R3 ;  /* 0x0000000117177824 */ /* 0x000fc400078e0203 */
[----:B------:R-:W-:Y:S01]  /*0b90*/  IMAD.X R25, R29, 0x1, R26, P1 ;  /* 0x000000011d197824 */ /* 0x000fe200008e061a */
[C---:B------:R-:W-:Y:S01]  /*0ba0*/  LEA R22, P1, R2.reuse, c[0x0][0x170], 0x1 ;  /* 0x00005c0002167a11 */ /* 0x040fe200078208ff */
        /* <DEDUP_REMOVED lines=8> */
[C---:B------:R-:W-:Y:S02]  /*0c30*/  FMUL.FTZ R28, R3.reuse, R27 ;  /* 0x0000001b031c7220 */ /* 0x040fe40000410000 */
[-C--:B------:R-:W-:Y:S02]  /*0c40*/  FMUL.FTZ R3, R3, R24.reuse ;  /* 0x0000001803037220 */ /* 0x080fe40000410000 */
[----:B------:R-:W-:Y:S02]  /*0c50*/  FMUL.FTZ R25, R2, R24 ;  /* 0x0000001802197220 */ /* 0x000fe40000410000 */
[----:B------:R-:W-:-:S05]  /*0c60*/  FMUL.FTZ R2, R27, R2 ;  /* 0x000000021b027220 */ /* 0x000fca0000410000 */
[----:B------:R-:W-:-:S04]  /*0c70*/  F2FP.BF16.PACK_AB R2, R3, R2 ;  /* 0x000000020302723e */ /* 0x000fc800000010ff */
[--C-:B------:R-:W-:Y:S02]  /*0c80*/  PRMT R3, RZ, 0x5410, R2.reuse ;  /* 0x00005410ff037816 */ /* 0x100fe40000000002 */
[----:B------:R-:W-:Y:S02]  /*0c90*/  PRMT R2, RZ, 0x7610, R2 ;  /* 0x00007610ff027816 */ /* 0x000fe40000000002 */
[----:B------:R-:W-:-:S03]  /*0ca0*/  F2FP.BF16.PACK_AB R25, R25, R28 ;  /* 0x0000001c1919723e */ /* 0x000fc600000010ff */
[----:B------:R-:W-:Y:S01]  /*0cb0*/  FADD.FTZ R27, R3, R2 ;  /* 0x00000002031b7221 */ /* 0x000fe20000010000 */
[--C-:B------:R-:W-:Y:S02]  /*0cc0*/  PRMT R2, RZ, 0x5410, R25.reuse ;  /* 0x00005410ff027816 */ /* 0x100fe40000000019 */
[----:B------:R-:W-:-:S05]  /*0cd0*/  PRMT R25, RZ, 0x7610, R25 ;  /* 0x00007610ff197816 */ /* 0x000fca0000000019 */
[----:B------:R-:W-:Y:S01]  /*0ce0*/  FADD.FTZ R2, R2, -R25 ;  /* 0x8000001902027221 */ /* 0x000fe20000010000 */
[----:B------:R-:W-:-:S04]  /*0cf0*/  F2FP.BF16.PACK_AB R27, RZ, R27 ;  /* 0x0000001bff1b723e */ /* 0x000fc800000010ff */
[----:B------:R-:W-:-:S04]  /*0d00*/  F2FP.BF16.PACK_AB R25, RZ, R2 ;  /* 0x00000002ff19723e */ /* 0x000fc800000010ff */
[----:B------:R-:W-:Y:S01]  /*0d10*/  PRMT R29, R25, 0x7610, R29 ;  /* 0x00007610191d7816 */ /* 0x000fe2000000001d */
[----:B------:R-:W-:Y:S04]  /*0d20*/  STL.U16 [R1+0x4], R27 ;  /* 0x0000041b01007387 */ /* 0x000fe80000100400 */
[----:B------:R-:W-:Y:S04]  /*0d30*/  STL.U16 [R1], R29 ;  /* 0x0000001d01007387 */ /* 0x000fe80000100400 */
[----:B------:R-:W2:Y:S04]  /*0d40*/  LDL.64 R2, [R1] ;  /* 0x0000000001027983 */ /* 0x000ea80000100a00 */
[----:B------:R0:W-:Y:S02]  /*0d50*/  STG.E.U16 [R16.64], R25 ;  /* 0x0000001910007986 */ /* 0x0001e4000c101506 */
[----:B0-----:R-:W-:-:S05]  /*0d60*/  IADD3 R25, P1, R18, R14, RZ ;  /* 0x0000000e12197210 */ /* 0x001fca0007f3e0ff */
[--C-:B------:R-:W-:Y:S01]  /*0d70*/  IMAD.X R28, R19, 0x1, R9.reuse, P1 ;  /* 0x00000001131c7824 */ /* 0x100fe200008e0609 */
[C---:B------:R-:W-:Y:S02]  /*0d80*/  LEA R24, P1, R25.reuse, c[0x0][0x1b8], 0x2 ;  /* 0x00006e0019187a11 */ /* 0x040fe400078210ff */
[----:B------:R-:W-:Y:S02]  /*0d90*/  IADD3 R19, P2, R20, R14, RZ ;  /* 0x0000000e14137210 */ /* 0x000fe40007f5e0ff */
[----:B------:R-:W-:Y:S02]  /*0da0*/  LEA.HI.X R25, R25, c[0x0][0x1bc], R28, 0x2, P1 ;  /* 0x00006f0019197a11 */ /* 0x000fe400008f141c */
[----:B------:R-:W-:Y:S01]  /*0db0*/  LEA R20, P1, R19, c[0x0][0x1b8], 0x2 ;  /* 0x00006e0013147a11 */ /* 0x000fe200078210ff */
[----:B------:R-:W-:Y:S01]  /*0dc0*/  IMAD.X R28, R21, 0x1, R9, P2 ;  /* 0x00000001151c7824 */ /* 0x000fe200010e0609 */
[----:B------:R0:W-:Y:S04]  /*0dd0*/  STG.E.U16 [R22.64], R27 ;  /* 0x0000001b16007986 */ /* 0x0001e8000c101506 */
[----:B------:R-:W-:-:S02]  /*0de0*/  LEA.HI.X R21, R19, c[0x0][0x1bc], R28, 0x2, P1 ;  /* 0x00006f0013157a11 */ /* 0x000fc400008f141c */
[----:B------:R-:W-:-:S04]  /*0df0*/  IADD3 R18, R18, c[0x0][0x0], RZ ;  /* 0x0000000012127a10 */ /* 0x000fc80007ffe0ff */
[----:B------:R-:W-:Y:S01]  /*0e00*/  ISETP.GE.AND P1, PT, R18, R5, PT ;  /* 0x000000051200720c */ /* 0x000fe20003f26270 */
[----:B--2---:R0:W-:Y:S04]  /*0e10*/  STG.E [R24.64], R2 ;  /* 0x0000000218007986 */ /* 0x0041e8000c101906 */
[----:B------:R0:W-:Y:S08]  /*0e20*/  STG.E [R20.64], R3 ;  /* 0x0000000314007986 */ /* 0x0001f0000c101906 */
[----:B------:R-:W-:Y:S05]  /*0e30*/  @!P1 BRA `(.L_x_389) ;  /* 0xfffffc5000009947 */ /* 0x000fea000383ffff */
.L_x_388:
[----:B------:R-:W-:Y:S05]  /*0e40*/  BSYNC B0 ;  /* 0x0000000000007941 */ /* 0x000fea0003800000 */
.L_x_387:
        /* <DEDUP_REMOVED lines=13> */
.L_x_390:
[----:B------:R-:W-:-:S05]  /*0f20*/  SHF.R.S32.HI R5, RZ, 0x1f, R4 ;  /* 0x0000001fff057819 */ /* 0x000fca0000011404 */
        /* <DEDUP_REMOVED lines=14> */
        .weak           $__internal_13_$__cuda_sm20_div_s64
        .type           $__internal_13_$__cuda_sm20_div_s64,@function
        .size           $__internal_13_$__cuda_sm20_div_s64,(.L_x_445 - $__internal_13_$__cuda_sm20_div_s64)
$__internal_13_$__cuda_sm20_div_s64:
        /* <DEDUP_REMOVED lines=82> */
[----:B------:R-:W-:Y:S06]  /*1530*/  RET.REL.NODEC R12 `(_ZN4vllm38concat_and_cache_mla_rope_fused_kernelIN3c108BFloat16ELb1EffLNS_18Fp8KVCacheDataTypeE0EEEvPKlPT_S7_PKS6_S9_illlliPT2_S5_iiiiPKf) ;  /* 0xffffeac00c007950 */ /* 0x000fec0003c3ffff */
.L_x_391:
        /* <DEDUP_REMOVED lines=12> */
.L_x_445:


//--------------------- .text._ZN4vllm38concat_and_cache_mla_rope_fused_kernelIN3c104HalfELb0EffLNS_18Fp8KVCacheDataTypeE0EEEvPKlPT_S7_PKS6_S9_illlliPT2_S5_iiiiPKf --------------------------
	.section	.text._ZN4vllm38concat_and_cache_mla_rope_fused_kernelIN3c104HalfELb0EffLNS_18Fp8KVCacheDataTypeE0EEEvPKlPT_S7_PKS6_S9_illlliPT2_S5_iiiiPKf,"ax",@progbits
	.sectioninfo	@"SHI_REGISTERS=32"
	.align	128
        .global         _ZN4vllm38concat_and_cache_mla_rope_fused_kernelIN3c104HalfELb0EffLNS_18Fp8KVCacheDataTypeE0EEEvPKlPT_S7_PKS6_S9_illlliPT2_S5_iiiiPKf
        .type           _ZN4vllm38concat_and_cache_mla_rope_fused_kernelIN3c104HalfELb0EffLNS_18Fp8KVCacheDataTypeE0EEEvPKlPT_S7_PKS6_S9_illlliPT2_S5_iiiiPKf,@function
        .size           _ZN4vllm38concat_and_cache_mla_rope_fused_kernelIN3c104HalfELb0EffLNS_18Fp8KVCacheDataTypeE0EEEvPKlPT_S7_PKS6_S9_illlliPT2_S5_iiiiPKf,(.L_x_446 - _ZN4vllm38concat_and_cache_mla_rope_fused_kernelIN3c104HalfELb0EffLNS_18Fp8KVCacheDataTypeE0EEEvPKlPT_S7_PKS6_S9_illlliPT2_S5_iiiiPKf)
        .other          _ZN4vllm38concat_and_cache_mla_rope_fused_kernelIN3c104HalfELb0EffLNS_18Fp8KVCacheDataTypeE0EEEvPKlPT_S7_PKS6_S9_illlliPT2_S5_iiiiPKf,@"STO_CUDA_ENTRY STV_DEFAULT"
_ZN4vllm38concat_and_cache_mla_rope_fused_kernelIN3c104HalfELb0EffLNS_18Fp8KVCacheDataTypeE0EEEvPKlPT_S7_PKS6_S9_illlliPT2_S5_iiiiPKf:
.text._ZN4vllm38concat_and_cache_mla_rope_fused_kernelIN3c104HalfELb0EffLNS_18Fp8KVCacheDataTypeE0EEEvPKlPT_S7_PKS6_S9_illlliPT2_S5_iiiiPKf:
        /* <DEDUP_REMOVED lines=36> */
.L_x_394:
        /* <DEDUP_REMOVED lines=32> */
[----:B------:R-:W-:Y:S02]  /*0440*/  LEA R10, P2, R11, c[0x0][0x168], 0x1 ;  /* 0x00005a000b0a7a11 */ /* 0x000fe400078408ff */
[----:B------:R-:W-:Y:S02]  /*0450*/  IADD3.X R9, R5, R17, RZ, P1, !PT ;  /* 0x0000001105097210 */ /* 0x000fe40000ffe4ff */
        /* <DEDUP_REMOVED lines=28> */
.L_x_393:
[----:B------:R-:W-:Y:S05]  /*0620*/  BSYNC B0 ;  /* 0x0000000000007941 */ /* 0x000fea0003800000 */
.L_x_392:
        /* <DEDUP_REMOVED lines=9> */
[----:B------:R-:W-:Y:S05]  /*06c0*/  CALL.REL.NOINC `($__internal_14_$__cuda_sm20_div_s64) ;  /* 0x0000089000007944 */ /* 0x000fea0003c00000 */
        /* <DEDUP_REMOVED lines=10> */
.L_x_395:
        /* <DEDUP_REMOVED lines=18> */
[----:B------:R-:W-:-:S04]  /*0890*/  @!P2 LOP3.LUT R5, RZ, c[0x0][0x1d4], RZ, 0x33, !PT ;  /* 0x00007500ff05aa12 */ /* 0x000fc800078e33ff */
[----:B------:R-:W-:Y:S01]  /*08a0*/  MOV R8, R5 ;  /* 0x0000000500087202 */ /* 0x000fe20000000f00 */
[----:B------:R-:W-:-:S04]  /*08b0*/  IMAD.MOV R9, RZ, RZ, -R5 ;  /* 0x000000ffff097224 */ /* 0x000fc800078e0a05 */
[----:B------:R-:W-:Y:S02]  /*08c0*/  IMAD R20, R9, c[0x0][0x1d4], R2 ;  /* 0x0000750009147a24 */ /* 0x000fe400078e0202 */
[----:B------:R-:W-:Y:S02]  /*08d0*/  IMAD.MOV.U32 R9, RZ, RZ, RZ ;  /* 0x000000ffff097224 */ /* 0x000fe400078e00ff */
.L_x_396:
        /* <DEDUP_REMOVED lines=24> */
.L_x_399:
        /* <DEDUP_REMOVED lines=16> */
[----:B--2---:R-:W-:Y:S02]  /*0b60*/  HADD2.F32 R29, -RZ, R2.H0_H0 ;  /* 0x20000002ff1d7230 */ /* 0x004fe40000004100 */
[----:B---3--:R-:W-:-:S02]  /*0b70*/  HADD2.F32 R26, -RZ, R16.H0_H0 ;  /* 0x20000010ff1a7230 */ /* 0x008fc40000004100 */
[----:B----4-:R-:W-:Y:S02]  /*0b80*/  HADD2.F32 R14, -RZ, R14.H0_H0 ;  /* 0x2000000eff0e7230 */ /* 0x010fe40000004100 */
[----:B-----5:R-:W-:-:S03]  /*0b90*/  HADD2.F32 R24, -RZ, R15.H0_H0 ;  /* 0x2000000fff187230 */ /* 0x020fc60000004100 */
[C---:B------:R-:W-:Y:S02]  /*0ba0*/  FMUL.FTZ R15, R14.reuse, R29 ;  /* 0x0000001d0e0f7220 */ /* 0x040fe40000410000 */
[-C--:B------:R-:W-:Y:S02]  /*0bb0*/  FMUL.FTZ R14, R14, R26.reuse ;  /* 0x0000001a0e0e7220 */ /* 0x080fe40000410000 */
[----:B------:R-:W-:Y:S02]  /*0bc0*/  FMUL.FTZ R26, R24, R26 ;  /* 0x0000001a181a7220 */ /* 0x000fe40000410000 */
[----:B------:R-:W-:-:S03]  /*0bd0*/  FMUL.FTZ R24, R29, R24 ;  /* 0x000000181d187220 */ /* 0x000fc60000410000 */
[----:B------:R-:W-:Y:S02]  /*0be0*/  F2FP.PACK_AB R15, R26, R15 ;  /* 0x0000000f1a0f723e */ /* 0x000fe400000000ff */
[----:B------:R-:W-:-:S03]  /*0bf0*/  F2FP.PACK_AB R24, R14, R24 ;  /* 0x000000180e18723e */ /* 0x000fc600000000ff */
[--C-:B------:R-:W-:Y:S02]  /*0c00*/  HADD2.F32 R2, -RZ, R15.reuse.H0_H0 ;  /* 0x2000000fff027230 */ /* 0x100fe40000004100 */
[--C-:B------:R-:W-:Y:S02]  /*0c10*/  HADD2.F32 R3, -RZ, R24.reuse.H0_H0 ;  /* 0x20000018ff037230 */ /* 0x100fe40000004100 */
[----:B------:R-:W-:Y:S02]  /*0c20*/  HADD2.F32 R15, -RZ, R15.H1_H1 ;  /* 0x3000000fff0f7230 */ /* 0x000fe40000004100 */
[----:B------:R-:W-:-:S03]  /*0c30*/  HADD2.F32 R24, -RZ, R24.H1_H1 ;  /* 0x30000018ff187230 */ /* 0x000fc60000004100 */
[----:B------:R-:W-:Y:S02]  /*0c40*/  FADD.FTZ R2, R2, -R15 ;  /* 0x8000000f02027221 */ /* 0x000fe40000010000 */
[----:B------:R-:W-:-:S03]  /*0c50*/  FADD.FTZ R3, R3, R24 ;  /* 0x0000001803037221 */ /* 0x000fc60000010000 */
[----:B------:R-:W-:Y:S02]  /*0c60*/  F2FP.PACK_AB R17, RZ, R2 ;  /* 0x00000002ff11723e */ /* 0x000fe400000000ff */
[----:B------:R-:W-:Y:S02]  /*0c70*/  F2FP.PACK_AB R24, RZ, R3 ;  /* 0x00000003ff18723e */ /* 0x000fe400000000ff */
        /* <DEDUP_REMOVED lines=16> */
.L_x_398:
[----:B------:R-:W-:Y:S05]  /*0d80*/  BSYNC B0 ;  /* 0x0000000000007941 */ /* 0x000fea0003800000 */
.L_x_397:
[----:B------:R-:W-:Y:S05]  /*0d90*/  @P0 EXIT ;  /* 0x000000000000094d */ /* 0x000fea0003800000 */
[----:B0-----:R-:W-:Y:S01]  /*0da0*/  MOV R2, c[0x0][0x1c8] ;  /* 0x0000720000027a02 */ /* 0x001fe20000000f00 */
[----:B------:R-:W-:Y:S01]  /*0db0*/  IMAD R4, R9, c[0x0][0x1c8], RZ ;  /* 0x0000720009047a24 */ /* 0x000fe200078e02ff */
[----:B------:R-:W-:Y:S01]  /*0dc0*/  ULDC UR4, c[0x0][0x1cc] ;  /* 0x0000730000047ab9 */ /* 0x000fe20000000800 */
[----:B------:R-:W-:Y:S01]  /*0dd0*/  IMAD R7, R22, c[0x0][0x1cc], RZ ;  /* 0x0000730016077a24 */ /* 0x000fe200078e02ff */
[----:B------:R-:W-:Y:S01]  /*0de0*/  SHF.R.S32.HI R5, RZ, 0x1f, R2 ;  /* 0x0000001fff057819 */ /* 0x000fe20000011402 */
[----:B------:R-:W-:Y:S01]  /*0df0*/  IMAD.WIDE.U32 R2, R8, c[0x0][0x1c8], RZ ;  /* 0x0000720008027a25 */ /* 0x000fe200078e00ff */
[----:B------:R-:W-:-:S03]  /*0e00*/  USHF.R.S32.HI UR4, URZ, 0x1f, UR4 ;  /* 0x0000001f3f047899 */ /* 0x000fc60008011404 */
[----:B------:R-:W-:-:S03]  /*0e10*/  IMAD R5, R5, R8, R4 ;  /* 0x0000000805057224 */ /* 0x000fc600078e0204 */
[----:B------:R-:W-:Y:S02]  /*0e20*/  IMAD R7, R20, UR4, R7 ;  /* 0x0000000414077c24 */ /* 0x000fe4000f8e0207 */
[----:B------:R-:W-:-:S04]  /*0e30*/  IMAD.IADD R3, R5, 0x1, R3 ;  /* 0x0000000105037824 */ /* 0x000fc800078e0203 */
[----:B------:R-:W-:-:S04]  /*0e40*/  IMAD.WIDE.U32 R20, R20, c[0x0][0x1cc], R2 ;  /* 0x0000730014147a25 */ /* 0x000fc800078e0002 */
[----:B------:R-:W-:Y:S02]  /*0e50*/  IMAD.IADD R9, R7, 0x1, R21 ;  /* 0x0000000107097824 */ /* 0x000fe400078e0215 */
.L_x_400:
        /* <DEDUP_REMOVED lines=16> */
        .weak           $__internal_14_$__cuda_sm20_div_s64
        .type           $__internal_14_$__cuda_sm20_div_s64,@function
        .size           $__internal_14_$__cuda_sm20_div_s64,(.L_x_446 - $__internal_14_$__cuda_sm20_div_s64)
$__internal_14_$__cuda_sm20_div_s64:
        /* <DEDUP_REMOVED lines=38> */
[----:B------:R-:W-:Y:S01]  /*11c0*/  IADD3.X R15, R10, R15, RZ, P0, !PT ;  /* 0x0000000f0a0f7210 */ /* 0x000fe200007fe4ff */
[----:B------:R-:W-:Y:S02]  /*11d0*/  IMAD.MOV.U32 R11, RZ, RZ, RZ ;  /* 0x000000ffff0b7224 */ /* 0x000fe400078e00ff */
[----:B------:R-:W-:Y:S01]  /*11e0*/  IMAD.HI.U32 R10, R12, R9, RZ ;  /* 0x000000090c0a7227 */ /* 0x000fe200078e00ff */
[----:B------:R-:W-:Y:S02]  /*11f0*/  SEL R13, R13, R3, !P3 ;  /* 0x000000030d0d7207 */ /* 0x000fe40005800000 */
[----:B------:R-:W-:-:S03]  /*1200*/  IADD3.X R14, RZ, RZ, R15, P2, P1 ;  /* 0x000000ffff0e7210 */ /* 0x000fc600017e240f */
        /* <DEDUP_REMOVED lines=39> */
[----:B------:R-:W-:Y:S06]  /*1480*/  RET.REL.NODEC R8 `(_ZN4vllm38concat_and_cache_mla_rope_fused_kernelIN3c104HalfELb0EffLNS_18Fp8KVCacheDataTypeE0EEEvPKlPT_S7_PKS6_S9_illlliPT2_S5_iiiiPKf) ;  /* 0xffffeb7008007950 */ /* 0x000fec0003c3ffff */
.L_x_401:
        /* <DEDUP_REMOVED lines=15> */
.L_x_446:


//--------------------- .text._ZN4vllm38concat_and_cache_mla_rope_fused_kernelIN3c104HalfELb1EffLNS_18Fp8KVCacheDataTypeE0EEEvPKlPT_S7_PKS6_S9_illlliPT2_S5_iiiiPKf --------------------------
	.section	.text._ZN4vllm38concat_and_cache_mla_rope_fused_kernelIN3c104HalfELb1EffLNS_18Fp8KVCacheDataTypeE0EEEvPKlPT_S7_PKS6_S9_illlliPT2_S5_iiiiPKf,"ax",@progbits
	.sectioninfo	@"SHI_REGISTERS=32"
	.align	128
        .global         _ZN4vllm38concat_and_cache_mla_rope_fused_kernelIN3c104HalfELb1EffLNS_18Fp8KVCacheDataTypeE0EEEvPKlPT_S7_PKS6_S9_illlliPT2_S5_iiiiPKf
        .type           _ZN4vllm38concat_and_cache_mla_rope_fused_kernelIN3c104HalfELb1EffLNS_18Fp8KVCacheDataTypeE0EEEvPKlPT_S7_PKS6_S9_illlliPT2_S5_iiiiPKf,@function
        .size           _ZN4vllm38concat_and_cache_mla_rope_fused_kernelIN3c104HalfELb1EffLNS_18Fp8KVCacheDataTypeE0EEEvPKlPT_S7_PKS6_S9_illlliPT2_S5_iiiiPKf,(.L_x_447 - _ZN4vllm38concat_and_cache_mla_rope_fused_kernelIN3c104HalfELb1EffLNS_18Fp8KVCacheDataTypeE0EEEvPKlPT_S7_PKS6_S9_illlliPT2_S5_iiiiPKf)
        .other          _ZN4vllm38concat_and_cache_mla_rope_fused_kernelIN3c104HalfELb1EffLNS_18Fp8KVCacheDataTypeE0EEEvPKlPT_S7_PKS6_S9_illlliPT2_S5_iiiiPKf,@"STO_CUDA_ENTRY STV_DEFAULT"
_ZN4vllm38concat_and_cache_mla_rope_fused_kernelIN3c104HalfELb1EffLNS_18Fp8KVCacheDataTypeE0EEEvPKlPT_S7_PKS6_S9_illlliPT2_S5_iiiiPKf:
.text._ZN4vllm38concat_and_cache_mla_rope_fused_kernelIN3c104HalfELb1EffLNS_18Fp8KVCacheDataTypeE0EEEvPKlPT_S7_PKS6_S9_illlliPT2_S5_iiiiPKf:
        /* <DEDUP_REMOVED lines=36> */
.L_x_404:
        /* <DEDUP_REMOVED lines=67> */
.L_x_403:
[----:B------:R-:W-:Y:S05]  /*0670*/  BSYNC B0 ;  /* 0x0000000000007941 */ /* 0x000fea0003800000 */
.L_x_402:
        /* <DEDUP_REMOVED lines=9> */
[----:B0-----:R-:W-:Y:S05]  /*0710*/  CALL.REL.NOINC `($__internal_15_$__cuda_sm20_div_s64) ;  /* 0x000008f000007944 */ /* 0x001fea0003c00000 */
        /* <DEDUP_REMOVED lines=9> */
.L_x_405:
        /* <DEDUP_REMOVED lines=22> */
.L_x_406:
        /* <DEDUP_REMOVED lines=24> */
.L_x_409:
        /* <DEDUP_REMOVED lines=14> */
[----:B------:R0:W2:Y:S02]  /*0b70*/  LDG.E.U16.CONSTANT R27, [R28.64] ;  /* 0x000000061c1b7981 */ /* 0x0000a4000c1e9500 */
[----:B------:R-:W-:-:S02]  /*0b80*/  IMAD.IADD R23, R23, 0x1, R3 ;  /* 0x0000000117177824 */ /* 0x000fc400078e0203 */
[----:B------:R-:W-:Y:S01]  /*0b90*/  IMAD.X R25, R29, 0x1, R26, P1 ;  /* 0x000000011d197824 */ /* 0x000fe200008e061a */
[----:B------:R-:W-:-:S04]  /*0ba0*/  LEA R22, P1, R2, c[0x0][0x170], 0x1 ;  /* 0x00005c0002167a11 */ /* 0x000fc800078208ff */
[----:B------:R-:W-:Y:S01]  /*0bb0*/  LEA.HI.X R23, R2, c[0x0][0x174], R23, 0x1, P1 ;  /* 0x00005d0002177a11 */ /* 0x000fe200008f0c17 */
[----:B------:R-:W3:Y:S04]  /*0bc0*/  LDG.E.U16.CONSTANT R24, [R24.64] ;  /* 0x0000000618187981 */ /* 0x000ee8000c1e9500 */
[----:B------:R-:W4:Y:S04]  /*0bd0*/  LDG.E.U16 R2, [R22.64] ;  /* 0x0000000616027981 */ /* 0x000f28000c1e1500 */
[----:B0-----:R-:W5:Y:S01]  /*0be0*/  LDG.E.U16 R28, [R16.64] ;  /* 0x00000006101c7981 */ /* 0x001f62000c1e1500 */
[----:B--2---:R-:W-:-:S02]  /*0bf0*/  HADD2.F32 R27, -RZ, R27.H0_H0 ;  /* 0x2000001bff1b7230 */ /* 0x004fc40000004100 */
[----:B---3--:R-:W-:Y:S02]  /*0c00*/  HADD2.F32 R3, -RZ, R24.H0_H0 ;  /* 0x20000018ff037230 */ /* 0x008fe40000004100 */
[----:B----4-:R-:W-:Y:S02]  /*0c10*/  HADD2.F32 R2, -RZ, R2.H0_H0 ;  /* 0x20000002ff027230 */ /* 0x010fe40000004100 */
[----:B-----5:R-:W-:-:S03]  /*0c20*/  HADD2.F32 R28, -RZ, R28.H0_H0 ;  /* 0x2000001cff1c7230 */ /* 0x020fc60000004100 */
[-C--:B------:R-:W-:Y:S02]  /*0c30*/  FMUL.FTZ R24, R2, R3.reuse ;  /* 0x0000000302187220 */ /* 0x080fe40000410000 */
[----:B------:R-:W-:Y:S02]  /*0c40*/  FMUL.FTZ R2, R27, R2 ;  /* 0x000000021b027220 */ /* 0x000fe40000410000 */
[C---:B------:R-:W-:Y:S02]  /*0c50*/  FMUL.FTZ R3, R28.reuse, R3 ;  /* 0x000000031c037220 */ /* 0x040fe40000410000 */
[----:B------:R-:W-:-:S03]  /*0c60*/  FMUL.FTZ R29, R28, R27 ;  /* 0x0000001b1c1d7220 */ /* 0x000fc60000410000 */
[----:B------:R-:W-:Y:S02]  /*0c70*/  F2FP.PACK_AB R2, R3, R2 ;  /* 0x000000020302723e */ /* 0x000fe400000000ff */
[----:B------:R-:W-:-:S03]  /*0c80*/  F2FP.PACK_AB R24, R24, R29 ;  /* 0x0000001d1818723e */ /* 0x000fc600000000ff */
[--C-:B------:R-:W-:Y:S02]  /*0c90*/  HADD2.F32 R25, -RZ, R2.reuse.H0_H0 ;  /* 0x20000002ff197230 */ /* 0x100fe40000004100 */
[----:B------:R-:W-:Y:S02]  /*0ca0*/  HADD2.F32 R28, -RZ, R2.H1_H1 ;  /* 0x30000002ff1c7230 */ /* 0x000fe40000004100 */
[--C-:B------:R-:W-:Y:S02]  /*0cb0*/  HADD2.F32 R2, -RZ, R24.reuse.H0_H0 ;  /* 0x20000018ff027230 */ /* 0x100fe40000004100 */
[----:B------:R-:W-:Y:S01]  /*0cc0*/  HADD2.F32 R3, -RZ, R24.H1_H1 ;  /* 0x30000018ff037230 */ /* 0x000fe20000004100 */
[----:B------:R-:W-:-:S04]  /*0cd0*/  FADD.FTZ R27, R25, R28 ;  /* 0x0000001c191b7221 */ /* 0x000fc80000010000 */
[----:B------:R-:W-:Y:S01]  /*0ce0*/  FADD.FTZ R2, R2, -R3 ;  /* 0x8000000302027221 */ /* 0x000fe20000010000 */
[----:B------:R-:W-:-:S04]  /*0cf0*/  F2FP.PACK_AB R27, RZ, R27 ;  /* 0x0000001bff1b723e */ /* 0x000fc800000000ff */
[----:B------:R-:W-:-:S04]  /*0d00*/  F2FP.PACK_AB R25, RZ, R2 ;  /* 0x00000002ff19723e */ /* 0x000fc800000000ff */
[----:B------:R-:W-:Y:S01]  /*0d10*/  PRMT R29, R25, 0x7610, R29 ;  /* 0x00007610191d7816 */ /* 0x000fe2000000001d */
[----:B------:R-:W-:Y:S04]  /*0d20*/  STL.U16 [R1+0x4], R27 ;  /* 0x0000041b01007387 */ /* 0x000fe80000100400 */
[----:B------:R-:W-:Y:S04]  /*0d30*/  STL.U16 [R1], R29 ;  /* 0x0000001d01007387 */ /* 0x000fe80000100400 */
[----:B------:R-:W2:Y:S04]  /*0d40*/  LDL.64 R2, [R1] ;  /* 0x0000000001027983 */ /* 0x000ea80000100a00 */
[----:B------:R0:W-:Y:S02]  /*0d50*/  STG.E.U16 [R16.64], R25 ;  /* 0x0000001910007986 */ /* 0x0001e4000c101506 */
[----:B0-----:R-:W-:-:S04]  /*0d60*/  IADD3 R25, P1, R18, R14, RZ ;  /* 0x0000000e12197210 */ /* 0x001fc80007f3e0ff */
[----:B------:R-:W-:Y:S02]  /*0d70*/  IADD3.X R28, R19, R9, RZ, P1, !PT ;  /* 0x00000009131c7210 */ /* 0x000fe40000ffe4ff */
        /* <DEDUP_REMOVED lines=12> */
.L_x_408:
[----:B------:R-:W-:Y:S05]  /*0e40*/  BSYNC B0 ;  /* 0x0000000000007941 */ /* 0x000fea0003800000 */
.L_x_407:
        /* <DEDUP_REMOVED lines=13> */
.L_x_410:
        /* <DEDUP_REMOVED lines=15> */
        .weak           $__internal_15_$__cuda_sm20_div_s64
        .type           $__internal_15_$__cuda_sm20_div_s64,@function
        .size           $__internal_15_$__cuda_sm20_div_s64,(.L_x_447 - $__internal_15_$__cuda_sm20_div_s64)
$__internal_15_$__cuda_sm20_div_s64:
        /* <DEDUP_REMOVED lines=82> */
[----:B------:R-:W-:Y:S06]  /*1530*/  RET.REL.NODEC R12 `(_ZN4vllm38concat_and_cache_mla_rope_fused_kernelIN3c104HalfELb1EffLNS_18Fp8KVCacheDataTypeE0EEEvPKlPT_S7_PKS6_S9_illlliPT2_S5_iiiiPKf) ;  /* 0xffffeac00c007950 */ /* 0x000fec0003c3ffff */
.L_x_411:
        /* <DEDUP_REMOVED lines=12> */
.L_x_447:


//--------------------- .text._ZN4vllm38concat_and_cache_mla_rope_fused_kernelIfLb0EffLNS_18Fp8KVCacheDataTypeE0EEEvPKlPT_S5_PKS4_S7_illlliPT2_S3_iiiiPKf --------------------------
	.section	.text._ZN4vllm38concat_and_cache_mla_rope_fused_kernelIfLb0EffLNS_18Fp8KVCacheDataTypeE0EEEvPKlPT_S5_PKS4_S7_illlliPT2_S3_iiiiPKf,"ax",@progbits
	.sectioninfo	@"SHI_REGISTERS=32"
	.align	128
        .global         _ZN4vllm38concat_and_cache_mla_rope_fused_kernelIfLb0EffLNS_18Fp8KVCacheDataTypeE0EEEvPKlPT_S5_PKS4_S7_illlliPT2_S3_iiiiPKf
        .type           _ZN4vllm38concat_and_cache_mla_rope_fused_kernelIfLb0EffLNS_18Fp8KVCacheDataTypeE0EEEvPKlPT_S5_PKS4_S7_illlliPT2_S3_iiiiPKf,@function
        .size           _ZN4vllm38concat_and_cache_mla_rope_fused_kernelIfLb0EffLNS_18Fp8KVCacheDataTypeE0EEEvPKlPT_S5_PKS4_S7_illlliPT2_S3_iiiiPKf,(.L_x_448 - _ZN4vllm38concat_and_cache_mla_rope_fused_kernelIfLb0EffLNS_18Fp8KVCacheDataTypeE0EEEvPKlPT_S5_PKS4_S7_illlliPT2_S3_iiiiPKf)
        .other          _ZN4vllm38concat_and_cache_mla_rope_fused_kernelIfLb0EffLNS_18Fp8KVCacheDataTypeE0EEEvPKlPT_S5_PKS4_S7_illlliPT2_S3_iiiiPKf,@"STO_CUDA_ENTRY STV_DEFAULT"
_ZN4vllm38concat_and_cache_mla_rope_fused_kernelIfLb0EffLNS_18Fp8KVCacheDataTypeE0EEEvPKlPT_S5_PKS4_S7_illlliPT2_S3_iiiiPKf:
.text._ZN4vllm38concat_and_cache_mla_rope_fused_kernelIfLb0EffLNS_18Fp8KVCacheDataTypeE0EEEvPKlPT_S5_PKS4_S7_illlliPT2_S3_iiiiPKf:
        /* <DEDUP_REMOVED lines=35> */
.L_x_414:
        /* <DEDUP_REMOVED lines=48> */
.L_x_413:
[----:B------:R-:W-:Y:S05]  /*0530*/  BSYNC B0 ;  /* 0x0000000000007941 */ /* 0x000fea0003800000 */
.L_x_412:
        /* <DEDUP_REMOVED lines=9> */
[----:B0-----:R-:W-:Y:S05]  /*05d0*/  CALL.REL.NOINC `($__internal_16_$__cuda_sm20_div_s64) ;  /* 0x0000072000007944 */ /* 0x001fea0003c00000 */
[----:B------:R-:W-:-:S05]  /*05e0*/  IADD3 R12, P0, RZ, -R8, RZ ;  /* 0x80000008ff0c7210 */ /* 0x000fca0007f1e0ff */
[----:B------:R-:W-:Y:S02]  /*05f0*/  IMAD.X R7, RZ, RZ, ~R9, P0 ;  /* 0x000000ffff077224 */ /* 0x000fe400000e0e09 */
[----:B------:R-:W-:-:S04]  /*0600*/  IMAD.WIDE.U32 R22, R12, c[0x0][0x1d4], R10 ;  /* 0x000075000c167a25 */ /* 0x000fc800078e000a */
[----:B------:R-:W-:-:S04]  /*0610*/  IMAD R7, R7, c[0x0][0x1d4], RZ ;  /* 0x0000750007077a24 */ /* 0x000fc800078e02ff */
[----:B------:R-:W-:-:S05]  /*0620*/  IMAD R7, R12, UR4, R7 ;  /* 0x000000040c077c24 */ /* 0x000fca000f8e0207 */
[----:B------:R-:W-:Y:S01]  /*0630*/  IADD3 R7, R23, R7, RZ ;  /* 0x0000000717077210 */ /* 0x000fe20007ffe0ff */
[----:B------:R-:W-:Y:S05]  /*0640*/  BRA `(.L_x_416) ;  /* 0x0000016000007947 */ /* 0x000fea0003800000 */
.L_x_415:
        /* <DEDUP_REMOVED lines=22> */
.L_x_416:
        /* <DEDUP_REMOVED lines=24> */
.L_x_419:
        /* <DEDUP_REMOVED lines=28> */
[----:B------:R0:W-:Y:S04]  /*0af0*/  STG.E [R14.64], R29 ;  /* 0x0000001d0e007986 */ /* 0x0001e8000c101906 */
[----:B------:R0:W-:Y:S01]  /*0b00*/  STG.E [R14.64+0x4], R19 ;  /* 0x000004130e007986 */ /* 0x0001e2000c101906 */
[----:B------:R-:W-:Y:S05]  /*0b10*/  @!P1 BRA `(.L_x_419) ;  /* 0xfffffe1000009947 */ /* 0x000fea000383ffff */
.L_x_418:
[----:B------:R-:W-:Y:S05]  /*0b20*/  BSYNC B0 ;  /* 0x0000000000007941 */ /* 0x000fea0003800000 */
.L_x_417:
        /* <DEDUP_REMOVED lines=13> */
.L_x_420:
[--C-:B------:R-:W-:Y:S01]  /*0c00*/  SHF.R.S32.HI R9, RZ, 0x1f, R5.reuse ;  /* 0x0000001fff097819 */ /* 0x100fe20000011405 */
[----:B------:R-:W-:-:S04]  /*0c10*/  IMAD.MOV.U32 R8, RZ, RZ, R5 ;  /* 0x000000ffff087224 */ /* 0x000fc800078e0005 */
[----:B-1----:R-:W-:-:S04]  /*0c20*/  IMAD.WIDE.U32 R2, R6, c[0x0][0x1a8], R8 ;  /* 0x00006a0006027a25 */ /* 0x002fc800078e0008 */
        /* <DEDUP_REMOVED lines=13> */
        .weak           $__internal_16_$__cuda_sm20_div_s64
        .type           $__internal_16_$__cuda_sm20_div_s64,@function
        .size           $__internal_16_$__cuda_sm20_div_s64,(.L_x_448 - $__internal_16_$__cuda_sm20_div_s64)
$__internal_16_$__cuda_sm20_div_s64:
        /* <DEDUP_REMOVED lines=82> */
[----:B------:R-:W-:Y:S06]  /*1220*/  RET.REL.NODEC R12 `(_ZN4vllm38concat_and_cache_mla_rope_fused_kernelIfLb0EffLNS_18Fp8KVCacheDataTypeE0EEEvPKlPT_S5_PKS4_S7_illlliPT2_S3_iiiiPKf) ;  /* 0xffffedd00c007950 */ /* 0x000fec0003c3ffff */
.L_x_421:
        /* <DEDUP_REMOVED lines=13> */
.L_x_448:


//--------------------- .text._ZN4vllm38concat_and_cache_mla_rope_fused_kernelIfLb1EffLNS_18Fp8KVCacheDataTypeE0EEEvPKlPT_S5_PKS4_S7_illlliPT2_S3_iiiiPKf --------------------------
	.section	.text._ZN4vllm38concat_and_cache_mla_rope_fused_kernelIfLb1EffLNS_18Fp8KVCacheDataTypeE0EEEvPKlPT_S5_PKS4_S7_illlliPT2_S3_iiiiPKf,"ax",@progbits
	.sectioninfo	@"SHI_REGISTERS=32"
	.align	128
        .global         _ZN4vllm38concat_and_cache_mla_rope_fused_kernelIfLb1EffLNS_18Fp8KVCacheDataTypeE0EEEvPKlPT_S5_PKS4_S7_illlliPT2_S3_iiiiPKf
        .type           _ZN4vllm38concat_and_cache_mla_rope_fused_kernelIfLb1EffLNS_18Fp8KVCacheDataTypeE0EEEvPKlPT_S5_PKS4_S7_illlliPT2_S3_iiiiPKf,@function
        .size           _ZN4vllm38concat_and_cache_mla_rope_fused_kernelIfLb1EffLNS_18Fp8KVCacheDataTypeE0EEEvPKlPT_S5_PKS4_S7_illlliPT2_S3_iiiiPKf,(.L_x_449 - _ZN4vllm38concat_and_cache_mla_rope_fused_kernelIfLb1EffLNS_18Fp8KVCacheDataTypeE0EEEvPKlPT_S5_PKS4_S7_illlliPT2_S3_iiiiPKf)
        .other          _ZN4vllm38concat_and_cache_mla_rope_fused_kernelIfLb1EffLNS_18Fp8KVCacheDataTypeE0EEEvPKlPT_S5_PKS4_S7_illlliPT2_S3_iiiiPKf,@"STO_CUDA_ENTRY STV_DEFAULT"
_ZN4vllm38concat_and_cache_mla_rope_fused_kernelIfLb1EffLNS_18Fp8KVCacheDataTypeE0EEEvPKlPT_S5_PKS4_S7_illlliPT2_S3_iiiiPKf:
.text._ZN4vllm38concat_and_cache_mla_rope_fused_kernelIfLb1EffLNS_18Fp8KVCacheDataTypeE0EEEvPKlPT_S5_PKS4_S7_illlliPT2_S3_iiiiPKf:
        /* <DEDUP_REMOVED lines=35> */
.L_x_424:
        /* <DEDUP_REMOVED lines=53> */
.L_x_423:
[----:B------:R-:W-:Y:S05]  /*0580*/  BSYNC B0 ;  /* 0x0000000000007941 */ /* 0x000fea0003800000 */
.L_x_422:
        /* <DEDUP_REMOVED lines=9> */
[----:B0-----:R-:W-:Y:S05]  /*0620*/  CALL.REL.NOINC `($__internal_17_$__cuda_sm20_div_s64) ;  /* 0x000007d000007944 */ /* 0x001fea0003c00000 */
        /* <DEDUP_REMOVED lines=9> */
.L_x_425:
        /* <DEDUP_REMOVED lines=22> */
.L_x_426:
        /* <DEDUP_REMOVED lines=24> */
.L_x_429:
        /* <DEDUP_REMOVED lines=37> */
[----:B------:R0:W-:Y:S04]  /*0bf0*/  STG.E [R20.64], R25 ;  /* 0x0000001914007986 */ /* 0x0001e8000c101906 */
[----:B------:R0:W-:Y:S01]  /*0c00*/  STG.E [R18.64], R23 ;  /* 0x0000001712007986 */ /* 0x0001e2000c101906 */
[----:B------:R-:W-:-:S13]  /*0c10*/  ISETP.GE.AND P1, PT, R16, R3, PT ;  /* 0x000000031000720c */ /* 0x000fda0003f26270 */
[----:B0-----:R-:W-:Y:S05]  /*0c20*/  @!P1 BRA `(.L_x_429) ;  /* 0xfffffd7000009947 */ /* 0x001fea000383ffff */
.L_x_428:
[----:B------:R-:W-:Y:S05]  /*0c30*/  BSYNC B0 ;  /* 0x0000000000007941 */ /* 0x000fea0003800000 */
.L_x_427:
        /* <DEDUP_REMOVED lines=13> */
.L_x_430:
[----:B------:R-:W-:-:S05]  /*0d10*/  SHF.R.S32.HI R3, RZ, 0x1f, R2 ;  /* 0x0000001fff037819 */ /* 0x000fca0000011402 */
        /* <DEDUP_REMOVED lines=14> */
        .weak           $__internal_17_$__cuda_sm20_div_s64
        .type           $__internal_17_$__cuda_sm20_div_s64,@function
        .size           $__internal_17_$__cuda_sm20_div_s64,(.L_x_449 - $__internal_17_$__cuda_sm20_div_s64)
$__internal_17_$__cuda_sm20_div_s64:
        /* <DEDUP_REMOVED lines=82> */
[----:B------:R-:W-:Y:S06]  /*1320*/  RET.REL.NODEC R10 `(_ZN4vllm38concat_and_cache_mla_rope_fused_kernelIfLb1EffLNS_18Fp8KVCacheDataTypeE0EEEvPKlPT_S5_PKS4_S7_illlliPT2_S3_iiiiPKf) ;  /* 0xffffecd00a007950 */ /* 0x000fec0003c3ffff */
.L_x_431:
        /* <DEDUP_REMOVED lines=13> */
.L_x_449:


//--------------------- .nv.global.init           --------------------------
	.section	.nv.global.init,"aw",@progbits
.nv.global.init:
	.type		$str$5,@object
	.size		$str$5,($str$6 - $str$5)
$str$5:
        /*0000*/ 	.byte	0x66, 0x61, 0x6c, 0x73, 0x65, 0x00
	.type		$str$6,@object
	.size		$str$6,(__unnamed_1 - $str$6)
$str$6:
        /*0006*/ 	.byte	0x2f, 0x74, 0x6d, 0x70, 0x2f, 0x6f, 0x73, 0x73, 0x5f, 0x6b, 0x65, 0x72, 0x6e, 0x65, 0x6c, 0x73
        /*0016*/ 	.byte	0x5f, 0x73, 0x72, 0x63, 0x2f, 0x76, 0x6c, 0x6c, 0x6d, 0x2f, 0x63, 0x73, 0x72, 0x63, 0x2f, 0x71
        /*0026*/ 	.byte	0x75, 0x61, 0x6e, 0x74, 0x69, 0x7a, 0x61, 0x74, 0x69, 0x6f, 0x6e, 0x2f, 0x77, 0x38, 0x61, 0x38
        /*0036*/ 	.byte	0x2f, 0x66, 0x70, 0x38, 0x2f, 0x6e, 0x76, 0x69, 0x64, 0x69, 0x61, 0x2f, 0x71, 0x75, 0x61, 0x6e
        /*0046*/ 	.byte	0x74, 0x5f, 0x75, 0x74, 0x69, 0x6c, 0x73, 0x2e, 0x63, 0x75, 0x68, 0x00
	.type		__unnamed_1,@object
	.size		__unnamed_1,(__unnamed_4 - __unnamed_1)
__unnamed_1:
        /*0052*/ 	.byte	0x54, 0x6f, 0x75, 0x74, 0x20, 0x76, 0x6c, 0x6c, 0x6d, 0x3a, 0x3a, 0x66, 0x70, 0x38, 0x3a, 0x3a
        /* <DEDUP_REMOVED lines=9> */
        /*00f2*/ 	.byte	0x00
	.type		__unnamed_4,@object
	.size		__unnamed_4,(__unnamed_3 - __unnamed_4)
__unnamed_4:
        /* <DEDUP_REMOVED lines=11> */
	.type		__unnamed_3,@object
	.size		__unnamed_3,(__unnamed_6 - __unnamed_3)
__unnamed_3:
        /* <DEDUP_REMOVED lines=10> */
        /*0234*/ 	.byte	0x46, 0x70, 0x38, 0x45, 0x34, 0x4d, 0x33, 0x5d, 0x00
	.type		__unnamed_6,@object
	.size		__unnamed_6,(__unnamed_5 - __unnamed_6)
__unnamed_6:
        /* <DEDUP_REMOVED lines=11> */
	.type		__unnamed_5,@object
	.size		__unnamed_5,(__unnamed_2 - __unnamed_5)
__unnamed_5:
        /* <DEDUP_REMOVED lines=10> */
        /*0386*/ 	.byte	0x6b, 0x46, 0x70, 0x38, 0x45, 0x35, 0x4d, 0x32, 0x5d, 0x00
	.type		__unnamed_2,@object
	.size		__unnamed_2,(.L_1 - __unnamed_2)
__unnamed_2:
        /* <DEDUP_REMOVED lines=11> */
.L_1:


//--------------------- .nv.global                --------------------------
	.section	.nv.global,"aw",@nobits
.nv.global:
	.type		_ZN53_INTERNAL_d3d5827a_22_cache_kernels_fused_cu_2644ba6d4cuda3std3__48in_placeE,@object
	.size		_ZN53_INTERNAL_d3d5827a_22_cache_kernels_fused_cu_2644ba6d4cuda3std3__48in_placeE,(_ZN53_INTERNAL_d3d5827a_22_cache_kernels_fused_cu_2644ba6d4cuda3std6ranges3__45__cpo8distanceE - _ZN53_INTERNAL_d3d5827a_22_cache_kernels_fused_cu_2644ba6d4cuda3std3__48in_placeE)
_ZN53_INTERNAL_d3d5827a_22_cache_kernels_fused_cu_2644ba6d4cuda3std3__48in_placeE:
	.zero		1
	.type		_ZN53_INTERNAL_d3d5827a_22_cache_kernels_fused_cu_2644ba6d4cuda3std6ranges3__45__cpo8distanceE,@object
	.size		_ZN53_INTERNAL_d3d5827a_22_cache_kernels_fused_cu_2644ba6d4cuda3std6ranges3__45__cpo8distanceE,(_ZN53_INTERNAL_d3d5827a_22_cache_kernels_fused_cu_2644ba6d4cuda3std3__45__cpo6cbeginE - _ZN53_INTERNAL_d3d5827a_22_cache_kernels_fused_cu_2644ba6d4cuda3std6ranges3__45__cpo8distanceE)
_ZN53_INTERNAL_d3d5827a_22_cache_kernels_fused_cu_2644ba6d4cuda3std6ranges3__45__cpo8distanceE:
	.zero		1
	.type		_ZN53_INTERNAL_d3d5827a_22_cache_kernels_fused_cu_2644ba6d4cuda3std3__45__cpo6cbeginE,@object
	.size		_ZN53_INTERNAL_d3d5827a_22_cache_kernels_fused_cu_2644ba6d4cuda3std3__45__cpo6cbeginE,(_ZN53_INTERNAL_d3d5827a_22_cache_kernels_fused_cu_2644ba6d4cuda3std6ranges3__45__cpo7advanceE - _ZN53_INTERNAL_d3d5827a_22_cache_kernels_fused_cu_2644ba6d4cuda3std3__45__cpo6cbeginE)
_ZN53_INTERNAL_d3d5827a_22_cache_kernels_fused_cu_2644ba6d4cuda3std3__45__cpo6cbeginE:
	.zero		1
	.type		_ZN53_INTERNAL_d3d5827a_22_cache_kernels_fused_cu_2644ba6d4cuda3std6ranges3__45__cpo7advanceE,@object
	.size		_ZN53_INTERNAL_d3d5827a_22_cache_kernels_fused_cu_2644ba6d4cuda3std6ranges3__45__cpo7advanceE,(_ZN53_INTERNAL_d3d5827a_22_cache_kernels_fused_cu_2644ba6d4cuda3std3__45__cpo7crbeginE - _ZN53_INTERNAL_d3d5827a_22_cache_kernels_fused_cu_2644ba6d4cuda3std6ranges3__45__cpo7advanceE)
_ZN53_INTERNAL_d3d5827a_22_cache_kernels_fused_cu_2644ba6d4cuda3std6ranges3__45__cpo7advanceE:
	.zero		1
	.type		_ZN53_INTERNAL_d3d5827a_22_cache_kernels_fused_cu_2644ba6d4cuda3std3__45__cpo7crbeginE,@object
	.size		_ZN53_INTERNAL_d3d5827a_22_cache_kernels_fused_cu_2644ba6d4cuda3std3__45__cpo7crbeginE,(_ZN53_INTERNAL_d3d5827a_22_cache_kernels_fused_cu_2644ba6d4cuda3std6ranges3__45__cpo4dataE - _ZN53_INTERNAL_d3d5827a_22_cache_kernels_fused_cu_2644ba6d4cuda3std3__45__cpo7crbeginE)
_ZN53_INTERNAL_d3d5827a_22_cache_kernels_fused_cu_2644ba6d4cuda3std3__45__cpo7crbeginE:
	.zero		1
	.type		_ZN53_INTERNAL_d3d5827a_22_cache_kernels_fused_cu_2644ba6d4cuda3std6ranges3__45__cpo4dataE,@object
	.size		_ZN53_INTERNAL_d3d5827a_22_cache_kernels_fused_cu_2644ba6d4cuda3std6ranges3__45__cpo4dataE,(_ZN53_INTERNAL_d3d5827a_22_cache_kernels_fused_cu_2644ba6d4cuda3std6ranges3__45__cpo5beginE - _ZN53_INTERNAL_d3d5827a_22_cache_kernels_fused_cu_2644ba6d4cuda3std6ranges3__45__cpo4dataE)
_ZN53_INTERNAL_d3d5827a_22_cache_kernels_fused_cu_2644ba6d4cuda3std6ranges3__45__cpo4dataE:
	.zero		1
	.type		_ZN53_INTERNAL_d3d5827a_22_cache_kernels_fused_cu_2644ba6d4cuda3std6ranges3__45__cpo5beginE,@object
	.size		_ZN53_INTERNAL_d3d5827a_22_cache_kernels_fused_cu_2644ba6d4cuda3std6ranges3__45__cpo5beginE,(_ZN53_INTERNAL_d3d5827a_22_cache_kernels_fused_cu_2644ba6d4cuda3std3__455_GLOBAL__N__d3d5827a_22_cache_kernels_fused_cu_2644ba6d6ignoreE - _ZN53_INTERNAL_d3d5827a_22_cache_kernels_fused_cu_2644ba6d4cuda3std6ranges3__45__cpo5beginE)
_ZN53_INTERNAL_d3d5827a_22_cache_kernels_fused_cu_2644ba6d4cuda3std6ranges3__45__cpo5beginE:
	.zero		1
	.type		_ZN53_INTERNAL_d3d5827a_22_cache_kernels_fused_cu_2644ba6d4cuda3std3__455_GLOBAL__N__d3d5827a_22_cache_kernels_fused_cu_2644ba6d6ignoreE,@object
	.size		_ZN53_INTERNAL_d3d5827a_22_cache_kernels_fused_cu_2644ba6d4cuda3std3__455_GLOBAL__N__d3d5827a_22_cache_kernels_fused_cu_2644ba6d6ignoreE,(_ZN53_INTERNAL_d3d5827a_22_cache_kernels_fused_cu_2644ba6d4cuda3std6ranges3__45__cpo4sizeE - _ZN53_INTERNAL_d3d5827a_22_cache_kernels_fused_cu_2644ba6d4cuda3std3__455_GLOBAL__N__d3d5827a_22_cache_kernels_fused_cu_2644ba6d6ignoreE)
_ZN53_INTERNAL_d3d5827a_22_cache_kernels_fused_cu_2644ba6d4cuda3std3__455_GLOBAL__N__d3d5827a_22_cache_kernels_fused_cu_2644ba6d6ignoreE:
	.zero		1
	.type		_ZN53_INTERNAL_d3d5827a_22_cache_kernels_fused_cu_2644ba6d4cuda3std6ranges3__45__cpo4sizeE,@object
	.size		_ZN53_INTERNAL_d3d5827a_22_cache_kernels_fused_cu_2644ba6d4cuda3std6ranges3__45__cpo4sizeE,(_ZN53_INTERNAL_d3d5827a_22_cache_kernels_fused_cu_2644ba6d4cuda3std3__45__cpo5beginE - _ZN53_INTERNAL_d3d5827a_22_cache_kernels_fused_cu_2644ba6d4cuda3std6ranges3__45__cpo4sizeE)
_ZN53_INTERNAL_d3d5827a_22_cache_kernels_fused_cu_2644ba6d4cuda3std6ranges3__45__cpo4sizeE:
	.zero		1
	.type		_ZN53_INTERNAL_d3d5827a_22_cache_kernels_fused_cu_2644ba6d4cuda3std3__45__cpo5beginE,@object
	.size		_ZN53_INTERNAL_d3d5827a_22_cache_kernels_fused_cu_2644ba6d4cuda3std3__45__cpo5beginE,(_ZN53_INTERNAL_d3d5827a_22_cache_kernels_fused_cu_2644ba6d4cuda3std6ranges3__45__cpo6cbeginE - _ZN53_INTERNAL_d3d5827a_22_cache_kernels_fused_cu_2644ba6d4cuda3std3__45__cpo5beginE)
_ZN53_INTERNAL_d3d5827a_22_cache_kernels_fused_cu_2644ba6d4cuda3std3__45__cpo5beginE:
	.zero		1
	.type		_ZN53_INTERNAL_d3d5827a_22_cache_kernels_fused_cu_2644ba6d4cuda3std6ranges3__45__cpo6cbeginE,@object
	.size		_ZN53_INTERNAL_d3d5827a_22_cache_kernels_fused_cu_2644ba6d4cuda3std6ranges3__45__cpo6cbeginE,(_ZN53_INTERNAL_d3d5827a_22_cache_kernels_fused_cu_2644ba6d4cuda3std3__45__cpo6rbeginE - _ZN53_INTERNAL_d3d5827a_22_cache_kernels_fused_cu_2644ba6d4cuda3std6ranges3__45__cpo6cbeginE)
_ZN53_INTERNAL_d3d5827a_22_cache_kernels_fused_cu_2644ba6d4cuda3std6ranges3__45__cpo6cbeginE:
	.zero		1
	.type		_ZN53_INTERNAL_d3d5827a_22_cache_kernels_fused_cu_2644ba6d4cuda3std3__45__cpo6rbeginE,@object
	.size		_ZN53_INTERNAL_d3d5827a_22_cache_kernels_fused_cu_2644ba6d4cuda3std3__45__cpo6rbeginE,(_ZN53_INTERNAL_d3d5827a_22_cache_kernels_fused_cu_2644ba6d4cuda3std6ranges3__45__cpo4nextE - _ZN53_INTERNAL_d3d5827a_22_cache_kernels_fused_cu_2644ba6d4cuda3std3__45__cpo6rbeginE)
_ZN53_INTERNAL_d3d5827a_22_cache_kernels_fused_cu_2644ba6d4cuda3std3__45__cpo6rbeginE:
	.zero		1
	.type		_ZN53_INTERNAL_d3d5827a_22_cache_kernels_fused_cu_2644ba6d4cuda3std6ranges3__45__cpo4nextE,@object
	.size		_ZN53_INTERNAL_d3d5827a_22_cache_kernels_fused_cu_2644ba6d4cuda3std6ranges3__45__cpo4nextE,(_ZN53_INTERNAL_d3d5827a_22_cache_kernels_fused_cu_2644ba6d4cuda3std6ranges3__45__cpo4swapE - _ZN53_INTERNAL_d3d5827a_22_cache_kernels_fused_cu_2644ba6d4cuda3std6ranges3__45__cpo4nextE)
_ZN53_INTERNAL_d3d5827a_22_cache_kernels_fused_cu_2644ba6d4cuda3std6ranges3__45__cpo4nextE:
	.zero		1
	.type		_ZN53_INTERNAL_d3d5827a_22_cache_kernels_fused_cu_2644ba6d4cuda3std6ranges3__45__cpo4swapE,@object
	.size		_ZN53_INTERNAL_d3d5827a_22_cache_kernels_fused_cu_2644ba6d4cuda3std6ranges3__45__cpo4swapE,(_ZN53_INTERNAL_d3d5827a_22_cache_kernels_fused_cu_2644ba6d4cuda3std3__420unreachable_sentinelE - _ZN53_INTERNAL_d3d5827a_22_cache_kernels_fused_cu_2644ba6d4cuda3std6ranges3__45__cpo4swapE)
_ZN53_INTERNAL_d3d5827a_22_cache_kernels_fused_cu_2644ba6d4cuda3std6ranges3__45__cpo4swapE:
	.zero		1
	.type		_ZN53_INTERNAL_d3d5827a_22_cache_kernels_fused_cu_2644ba6d4cuda3std3__420unreachable_sentinelE,@object
	.size		_ZN53_INTERNAL_d3d5827a_22_cache_kernels_fused_cu_2644ba6d4cuda3std3__420unreachable_sentinelE,(_ZN53_INTERNAL_d3d5827a_22_cache_kernels_fused_cu_2644ba6d6thrust23THRUST_300001_SM_800_NS6system6detail10sequential3seqE - _ZN53_INTERNAL_d3d5827a_22_cache_kernels_fused_cu_2644ba6d4cuda3std3__420unreachable_sentinelE)
_ZN53_INTERNAL_d3d5827a_22_cache_kernels_fused_cu_2644ba6d4cuda3std3__420unreachable_sentinelE:
	.zero		1
	.type		_ZN53_INTERNAL_d3d5827a_22_cache_kernels_fused_cu_2644ba6d6thrust23THRUST_300001_SM_800_NS6system6detail10sequential3seqE,@object
	.size		_ZN53_INTERNAL_d3d5827a_22_cache_kernels_fused_cu_2644ba6d6thrust23THRUST_300001_SM_800_NS6system6detail10sequential3seqE,(_ZN53_INTERNAL_d3d5827a_22_cache_kernels_fused_cu_2644ba6d4cuda3std3__45__cpo4cendE - _ZN53_INTERNAL_d3d5827a_22_cache_kernels_fused_cu_2644ba6d6thrust23THRUST_300001_SM_800_NS6system6detail10sequential3seqE)
_ZN53_INTERNAL_d3d5827a_22_cache_kernels_fused_cu_2644ba6d6thrust23THRUST_300001_SM_800_NS6system6detail10sequential3seqE:
	.zero		1
	.type		_ZN53_INTERNAL_d3d5827a_22_cache_kernels_fused_cu_2644ba6d4cuda3std3__45__cpo4cendE,@object
	.size		_ZN53_INTERNAL_d3d5827a_22_cache_kernels_fused_cu_2644ba6d4cuda3std3__45__cpo4cendE,(_ZN53_INTERNAL_d3d5827a_22_cache_kernels_fused_cu_2644ba6d4cuda3std6ranges3__45__cpo9iter_swapE - _ZN53_INTERNAL_d3d5827a_22_cache_kernels_fused_cu_2644ba6d4cuda3std3__45__cpo4cendE)
_ZN53_INTERNAL_d3d5827a_22_cache_kernels_fused_cu_2644ba6d4cuda3std3__45__cpo4cendE:
	.zero		1
	.type		_ZN53_INTERNAL_d3d5827a_22_cache_kernels_fused_cu_2644ba6d4cuda3std6ranges3__45__cpo9iter_swapE,@object
	.size		_ZN53_INTERNAL_d3d5827a_22_cache_kernels_fused_cu_2644ba6d4cuda3std6ranges3__45__cpo9iter_swapE,(_ZN53_INTERNAL_d3d5827a_22_cache_kernels_fused_cu_2644ba6d4cuda3std3__45__cpo5crendE - _ZN53_INTERNAL_d3d5827a_22_cache_kernels_fused_cu_2644ba6d4cuda3std6ranges3__45__cpo9iter_swapE)
_ZN53_INTERNAL_d3d5827a_22_cache_kernels_fused_cu_2644ba6d4cuda3std6ranges3__45__cpo9iter_swapE:
	.zero		1
	.type		_ZN53_INTERNAL_d3d5827a_22_cache_kernels_fused_cu_2644ba6d4cuda3std3__45__cpo5crendE,@object
	.size		_ZN53_INTERNAL_d3d5827a_22_cache_kernels_fused_cu_2644ba6d4cuda3std3__45__cpo5crendE,(_ZN53_INTERNAL_d3d5827a_22_cache_kernels_fused_cu_2644ba6d4cuda3std6ranges3__45__cpo5cdataE - _ZN53_INTERNAL_d3d5827a_22_cache_kernels_fused_cu_2644ba6d4cuda3std3__45__cpo5crendE)
_ZN53_INTERNAL_d3d5827a_22_cache_kernels_fused_cu_2644ba6d4cuda3std3__45__cpo5crendE:
	.zero		1
	.type		_ZN53_INTERNAL_d3d5827a_22_cache_kernels_fused_cu_2644ba6d4cuda3std6ranges3__45__cpo5cdataE,@object
	.size		_ZN53_INTERNAL_d3d5827a_22_cache_kernels_fused_cu_2644ba6d4cuda3std6ranges3__45__cpo5cdataE,(_ZN53_INTERNAL_d3d5827a_22_cache_kernels_fused_cu_2644ba6d4cuda3std6ranges3__45__cpo3endE - _ZN53_INTERNAL_d3d5827a_22_cache_kernels_fused_cu_2644ba6d4cuda3std6ranges3__45__cpo5cdataE)
_ZN53_INTERNAL_d3d5827a_22_cache_kernels_fused_cu_2644ba6d4cuda3std6ranges3__45__cpo5cdataE:
	.zero		1
	.type		_ZN53_INTERNAL_d3d5827a_22_cache_kernels_fused_cu_2644ba6d4cuda3std6ranges3__45__cpo3endE,@object
	.size		_ZN53_INTERNAL_d3d5827a_22_cache_kernels_fused_cu_2644ba6d4cuda3std6ranges3__45__cpo3endE,(_ZN53_INTERNAL_d3d5827a_22_cache_kernels_fused_cu_2644ba6d4cuda3std3__419piecewise_constructE - _ZN53_INTERNAL_d3d5827a_22_cache_kernels_fused_cu_2644ba6d4cuda3std6ranges3__45__cpo3endE)
_ZN53_INTERNAL_d3d5827a_22_cache_kernels_fused_cu_2644ba6d4cuda3std6ranges3__45__cpo3endE:
	.zero		1
	.type		_ZN53_INTERNAL_d3d5827a_22_cache_kernels_fused_cu_2644ba6d4cuda3std3__419piecewise_constructE,@object
	.size		_ZN53_INTERNAL_d3d5827a_22_cache_kernels_fused_cu_2644ba6d4cuda3std3__419piecewise_constructE,(_ZN53_INTERNAL_d3d5827a_22_cache_kernels_fused_cu_2644ba6d4cuda3std6ranges3__45__cpo5ssizeE - _ZN53_INTERNAL_d3d5827a_22_cache_kernels_fused_cu_2644ba6d4cuda3std3__419piecewise_constructE)
_ZN53_INTERNAL_d3d5827a_22_cache_kernels_fused_cu_2644ba6d4cuda3std3__419piecewise_constructE:
	.zero		1
	.type		_ZN53_INTERNAL_d3d5827a_22_cache_kernels_fused_cu_2644ba6d4cuda3std6ranges3__45__cpo5ssizeE,@object
	.size		_ZN53_INTERNAL_d3d5827a_22_cache_kernels_fused_cu_2644ba6d4cuda3std6ranges3__45__cpo5ssizeE,(_ZN53_INTERNAL_d3d5827a_22_cache_kernels_fused_cu_2644ba6d4cuda3std3__45__cpo3endE - _ZN53_INTERNAL_d3d5827a_22_cache_kernels_fused_cu_2644ba6d4cuda3std6ranges3__45__cpo5ssizeE)
_ZN53_INTERNAL_d3d5827a_22_cache_kernels_fused_cu_2644ba6d4cuda3std6ranges3__45__cpo5ssizeE:
	.zero		1
	.type		_ZN53_INTERNAL_d3d5827a_22_cache_kernels_fused_cu_2644ba6d4cuda3std3__45__cpo3endE,@object
	.size		_ZN53_INTERNAL_d3d5827a_22_cache_kernels_fused_cu_2644ba6d4cuda3std3__45__cpo3endE,(_ZN53_INTERNAL_d3d5827a_22_cache_kernels_fused_cu_2644ba6d4cuda3std6ranges3__45__cpo4cendE - _ZN53_INTERNAL_d3d5827a_22_cache_kernels_fused_cu_2644ba6d4cuda3std3__45__cpo3endE)
_ZN53_INTERNAL_d3d5827a_22_cache_kernels_fused_cu_2644ba6d4cuda3std3__45__cpo3endE:
	.zero		1
	.type		_ZN53_INTERNAL_d3d5827a_22_cache_kernels_fused_cu_2644ba6d4cuda3std6ranges3__45__cpo4cendE,@object
	.size		_ZN53_INTERNAL_d3d5827a_22_cache_kernels_fused_cu_2644ba6d4cuda3std6ranges3__45__cpo4cendE,(_ZN53_INTERNAL_d3d5827a_22_cache_kernels_fused_cu_2644ba6d4cuda3std3__45__cpo4rendE - _ZN53_INTERNAL_d3d5827a_22_cache_kernels_fused_cu_2644ba6d4cuda3std6ranges3__45__cpo4cendE)
_ZN53_INTERNAL_d3d5827a_22_cache_kernels_fused_cu_2644ba6d4cuda3std6ranges3__45__cpo4cendE:
	.zero		1
	.type		_ZN53_INTERNAL_d3d5827a_22_cache_kernels_fused_cu_2644ba6d4cuda3std3__45__cpo4rendE,@object
	.size		_ZN53_INTERNAL_d3d5827a_22_cache_kernels_fused_cu_2644ba6d4cuda3std3__45__cpo4rendE,(_ZN53_INTERNAL_d3d5827a_22_cache_kernels_fused_cu_2644ba6d4cuda3std6ranges3__45__cpo4prevE - _ZN53_INTERNAL_d3d5827a_22_cache_kernels_fused_cu_2644ba6d4cuda3std3__45__cpo4rendE)
_ZN53_INTERNAL_d3d5827a_22_cache_kernels_fused_cu_2644ba6d4cuda3std3__45__cpo4rendE:
	.zero		1
	.type		_ZN53_INTERNAL_d3d5827a_22_cache_kernels_fused_cu_2644ba6d4cuda3std6ranges3__45__cpo4prevE,@object
	.size		_ZN53_INTERNAL_d3d5827a_22_cache_kernels_fused_cu_2644ba6d4cuda3std6ranges3__45__cpo4prevE,(_ZN53_INTERNAL_d3d5827a_22_cache_kernels_fused_cu_2644ba6d4cuda3std6ranges3__45__cpo9iter_moveE - _ZN53_INTERNAL_d3d5827a_22_cache_kernels_fused_cu_2644ba6d4cuda3std6ranges3__45__cpo4prevE)
_ZN53_INTERNAL_d3d5827a_22_cache_kernels_fused_cu_2644ba6d4cuda3std6ranges3__45__cpo4prevE:
	.zero		1
	.type		_ZN53_INTERNAL_d3d5827a_22_cache_kernels_fused_cu_2644ba6d4cuda3std6ranges3__45__cpo9iter_moveE,@object
	.size		_ZN53_INTERNAL_d3d5827a_22_cache_kernels_fused_cu_2644ba6d4cuda3std6ranges3__45__cpo9iter_moveE,(.L_19 - _ZN53_INTERNAL_d3d5827a_22_cache_kernels_fused_cu_2644ba6d4cuda3std6ranges3__45__cpo9iter_moveE)
_ZN53_INTERNAL_d3d5827a_22_cache_kernels_fused_cu_2644ba6d4cuda3std6ranges3__45__cpo9iter_moveE:
	.zero		1
.L_19:


//--------------------- SYMBOLS --------------------------

	.type		__assertfail,@function
